//
// Generated by NVIDIA NVVM Compiler
//
// Compiler Build ID: CL-36424714
// Cuda compilation tools, release 13.0, V13.0.88
// Based on NVVM 20.0.0
//

.version 9.0
.target sm_100
.address_size 64

	// .globl	add_f64
.func  (.param .align 16 .b8 func_retval0[16]) __internal_trig_reduction_slowpathd
(
	.param .b64 __internal_trig_reduction_slowpathd_param_0
)
;
.func  (.param .b64 func_retval0) __internal_accurate_pow
(
	.param .b64 __internal_accurate_pow_param_0
)
;
.global .align 4 .b8 __cudart_i2opi_f[24] = {65, 144, 67, 60, 153, 149, 98, 219, 192, 221, 52, 245, 209, 87, 39, 252, 41, 21, 68, 78, 110, 131, 249, 162};
.global .align 8 .b8 __cudart_i2opi_d[144] = {8, 93, 141, 31, 177, 95, 251, 107, 234, 146, 82, 138, 247, 57, 7, 61, 123, 241, 229, 235, 199, 186, 39, 117, 45, 234, 95, 158, 102, 63, 70, 79, 183, 9, 203, 39, 207, 126, 54, 109, 31, 109, 10, 90, 139, 17, 47, 239, 15, 152, 5, 222, 255, 151, 248, 31, 59, 40, 249, 189, 139, 95, 132, 156, 244, 57, 83, 131, 57, 214, 145, 57, 65, 126, 95, 180, 38, 112, 156, 233, 132, 68, 187, 46, 245, 53, 130, 232, 62, 167, 41, 177, 28, 235, 29, 254, 28, 146, 209, 9, 234, 46, 73, 6, 224, 210, 77, 66, 58, 110, 36, 183, 97, 197, 187, 222, 171, 99, 81, 254, 65, 144, 67, 60, 153, 149, 98, 219, 192, 221, 52, 245, 209, 87, 39, 252, 41, 21, 68, 78, 110, 131, 249, 162};
.global .align 16 .b8 __cudart_sin_cos_coeffs[128] = {70, 210, 176, 44, 241, 229, 90, 190, 146, 227, 172, 105, 227, 29, 199, 62, 161, 98, 219, 25, 160, 1, 42, 191, 24, 8, 17, 17, 17, 17, 129, 63, 84, 85, 85, 85, 85, 85, 197, 191, 0, 0, 0, 0, 0, 0, 0, 0, 0, 0, 0, 0, 0, 0, 0, 0, 100, 129, 253, 32, 131, 255, 168, 189, 40, 133, 239, 193, 167, 238, 33, 62, 217, 230, 6, 142, 79, 126, 146, 190, 233, 188, 221, 25, 160, 1, 250, 62, 71, 93, 193, 22, 108, 193, 86, 191, 81, 85, 85, 85, 85, 85, 165, 63, 0, 0, 0, 0, 0, 0, 224, 191, 0, 0, 0, 0, 0, 0, 240, 63};

.visible .entry add_f64(
	.param .u64 .ptr .align 1 add_f64_param_0,
	.param .u64 .ptr .align 1 add_f64_param_1,
	.param .u64 .ptr .align 1 add_f64_param_2,
	.param .u32 add_f64_param_3
)
{
	.reg .pred 	%p<2>;
	.reg .b32 	%r<6>;
	.reg .b64 	%rd<11>;
	.reg .b64 	%fd<4>;

	ld.param.u64 	%rd1, [add_f64_param_0];
	ld.param.u64 	%rd2, [add_f64_param_1];
	ld.param.u64 	%rd3, [add_f64_param_2];
	ld.param.u32 	%r2, [add_f64_param_3];
	mov.u32 	%r3, %ctaid.x;
	mov.u32 	%r4, %ntid.x;
	mov.u32 	%r5, %tid.x;
	mad.lo.s32 	%r1, %r3, %r4, %r5;
	setp.ge.s32 	%p1, %r1, %r2;
	@%p1 bra 	$L__BB0_2;
	cvta.to.global.u64 	%rd4, %rd2;
	cvta.to.global.u64 	%rd5, %rd3;
	cvta.to.global.u64 	%rd6, %rd1;
	mul.wide.s32 	%rd7, %r1, 8;
	add.s64 	%rd8, %rd4, %rd7;
	ld.global.f64 	%fd1, [%rd8];
	add.s64 	%rd9, %rd5, %rd7;
	ld.global.f64 	%fd2, [%rd9];
	add.f64 	%fd3, %fd1, %fd2;
	add.s64 	%rd10, %rd6, %rd7;
	st.global.f64 	[%rd10], %fd3;
$L__BB0_2:
	ret;

}
	// .globl	add_f32
.visible .entry add_f32(
	.param .u64 .ptr .align 1 add_f32_param_0,
	.param .u64 .ptr .align 1 add_f32_param_1,
	.param .u64 .ptr .align 1 add_f32_param_2,
	.param .u32 add_f32_param_3
)
{
	.reg .pred 	%p<2>;
	.reg .b32 	%r<6>;
	.reg .b32 	%f<4>;
	.reg .b64 	%rd<11>;

	ld.param.u64 	%rd1, [add_f32_param_0];
	ld.param.u64 	%rd2, [add_f32_param_1];
	ld.param.u64 	%rd3, [add_f32_param_2];
	ld.param.u32 	%r2, [add_f32_param_3];
	mov.u32 	%r3, %ctaid.x;
	mov.u32 	%r4, %ntid.x;
	mov.u32 	%r5, %tid.x;
	mad.lo.s32 	%r1, %r3, %r4, %r5;
	setp.ge.s32 	%p1, %r1, %r2;
	@%p1 bra 	$L__BB1_2;
	cvta.to.global.u64 	%rd4, %rd2;
	cvta.to.global.u64 	%rd5, %rd3;
	cvta.to.global.u64 	%rd6, %rd1;
	mul.wide.s32 	%rd7, %r1, 4;
	add.s64 	%rd8, %rd4, %rd7;
	ld.global.f32 	%f1, [%rd8];
	add.s64 	%rd9, %rd5, %rd7;
	ld.global.f32 	%f2, [%rd9];
	add.f32 	%f3, %f1, %f2;
	add.s64 	%rd10, %rd6, %rd7;
	st.global.f32 	[%rd10], %f3;
$L__BB1_2:
	ret;

}
	// .globl	sub_f64
.visible .entry sub_f64(
	.param .u64 .ptr .align 1 sub_f64_param_0,
	.param .u64 .ptr .align 1 sub_f64_param_1,
	.param .u64 .ptr .align 1 sub_f64_param_2,
	.param .u32 sub_f64_param_3
)
{
	.reg .pred 	%p<2>;
	.reg .b32 	%r<6>;
	.reg .b64 	%rd<11>;
	.reg .b64 	%fd<4>;

	ld.param.u64 	%rd1, [sub_f64_param_0];
	ld.param.u64 	%rd2, [sub_f64_param_1];
	ld.param.u64 	%rd3, [sub_f64_param_2];
	ld.param.u32 	%r2, [sub_f64_param_3];
	mov.u32 	%r3, %ctaid.x;
	mov.u32 	%r4, %ntid.x;
	mov.u32 	%r5, %tid.x;
	mad.lo.s32 	%r1, %r3, %r4, %r5;
	setp.ge.s32 	%p1, %r1, %r2;
	@%p1 bra 	$L__BB2_2;
	cvta.to.global.u64 	%rd4, %rd2;
	cvta.to.global.u64 	%rd5, %rd3;
	cvta.to.global.u64 	%rd6, %rd1;
	mul.wide.s32 	%rd7, %r1, 8;
	add.s64 	%rd8, %rd4, %rd7;
	ld.global.f64 	%fd1, [%rd8];
	add.s64 	%rd9, %rd5, %rd7;
	ld.global.f64 	%fd2, [%rd9];
	sub.f64 	%fd3, %fd1, %fd2;
	add.s64 	%rd10, %rd6, %rd7;
	st.global.f64 	[%rd10], %fd3;
$L__BB2_2:
	ret;

}
	// .globl	sub_f32
.visible .entry sub_f32(
	.param .u64 .ptr .align 1 sub_f32_param_0,
	.param .u64 .ptr .align 1 sub_f32_param_1,
	.param .u64 .ptr .align 1 sub_f32_param_2,
	.param .u32 sub_f32_param_3
)
{
	.reg .pred 	%p<2>;
	.reg .b32 	%r<6>;
	.reg .b32 	%f<4>;
	.reg .b64 	%rd<11>;

	ld.param.u64 	%rd1, [sub_f32_param_0];
	ld.param.u64 	%rd2, [sub_f32_param_1];
	ld.param.u64 	%rd3, [sub_f32_param_2];
	ld.param.u32 	%r2, [sub_f32_param_3];
	mov.u32 	%r3, %ctaid.x;
	mov.u32 	%r4, %ntid.x;
	mov.u32 	%r5, %tid.x;
	mad.lo.s32 	%r1, %r3, %r4, %r5;
	setp.ge.s32 	%p1, %r1, %r2;
	@%p1 bra 	$L__BB3_2;
	cvta.to.global.u64 	%rd4, %rd2;
	cvta.to.global.u64 	%rd5, %rd3;
	cvta.to.global.u64 	%rd6, %rd1;
	mul.wide.s32 	%rd7, %r1, 4;
	add.s64 	%rd8, %rd4, %rd7;
	ld.global.f32 	%f1, [%rd8];
	add.s64 	%rd9, %rd5, %rd7;
	ld.global.f32 	%f2, [%rd9];
	sub.f32 	%f3, %f1, %f2;
	add.s64 	%rd10, %rd6, %rd7;
	st.global.f32 	[%rd10], %f3;
$L__BB3_2:
	ret;

}
	// .globl	mul_f64
.visible .entry mul_f64(
	.param .u64 .ptr .align 1 mul_f64_param_0,
	.param .u64 .ptr .align 1 mul_f64_param_1,
	.param .u64 .ptr .align 1 mul_f64_param_2,
	.param .u32 mul_f64_param_3
)
{
	.reg .pred 	%p<2>;
	.reg .b32 	%r<6>;
	.reg .b64 	%rd<11>;
	.reg .b64 	%fd<4>;

	ld.param.u64 	%rd1, [mul_f64_param_0];
	ld.param.u64 	%rd2, [mul_f64_param_1];
	ld.param.u64 	%rd3, [mul_f64_param_2];
	ld.param.u32 	%r2, [mul_f64_param_3];
	mov.u32 	%r3, %ctaid.x;
	mov.u32 	%r4, %ntid.x;
	mov.u32 	%r5, %tid.x;
	mad.lo.s32 	%r1, %r3, %r4, %r5;
	setp.ge.s32 	%p1, %r1, %r2;
	@%p1 bra 	$L__BB4_2;
	cvta.to.global.u64 	%rd4, %rd2;
	cvta.to.global.u64 	%rd5, %rd3;
	cvta.to.global.u64 	%rd6, %rd1;
	mul.wide.s32 	%rd7, %r1, 8;
	add.s64 	%rd8, %rd4, %rd7;
	ld.global.f64 	%fd1, [%rd8];
	add.s64 	%rd9, %rd5, %rd7;
	ld.global.f64 	%fd2, [%rd9];
	mul.f64 	%fd3, %fd1, %fd2;
	add.s64 	%rd10, %rd6, %rd7;
	st.global.f64 	[%rd10], %fd3;
$L__BB4_2:
	ret;

}
	// .globl	mul_f32
.visible .entry mul_f32(
	.param .u64 .ptr .align 1 mul_f32_param_0,
	.param .u64 .ptr .align 1 mul_f32_param_1,
	.param .u64 .ptr .align 1 mul_f32_param_2,
	.param .u32 mul_f32_param_3
)
{
	.reg .pred 	%p<2>;
	.reg .b32 	%r<6>;
	.reg .b32 	%f<4>;
	.reg .b64 	%rd<11>;

	ld.param.u64 	%rd1, [mul_f32_param_0];
	ld.param.u64 	%rd2, [mul_f32_param_1];
	ld.param.u64 	%rd3, [mul_f32_param_2];
	ld.param.u32 	%r2, [mul_f32_param_3];
	mov.u32 	%r3, %ctaid.x;
	mov.u32 	%r4, %ntid.x;
	mov.u32 	%r5, %tid.x;
	mad.lo.s32 	%r1, %r3, %r4, %r5;
	setp.ge.s32 	%p1, %r1, %r2;
	@%p1 bra 	$L__BB5_2;
	cvta.to.global.u64 	%rd4, %rd2;
	cvta.to.global.u64 	%rd5, %rd3;
	cvta.to.global.u64 	%rd6, %rd1;
	mul.wide.s32 	%rd7, %r1, 4;
	add.s64 	%rd8, %rd4, %rd7;
	ld.global.f32 	%f1, [%rd8];
	add.s64 	%rd9, %rd5, %rd7;
	ld.global.f32 	%f2, [%rd9];
	mul.f32 	%f3, %f1, %f2;
	add.s64 	%rd10, %rd6, %rd7;
	st.global.f32 	[%rd10], %f3;
$L__BB5_2:
	ret;

}
	// .globl	div_f64
.visible .entry div_f64(
	.param .u64 .ptr .align 1 div_f64_param_0,
	.param .u64 .ptr .align 1 div_f64_param_1,
	.param .u64 .ptr .align 1 div_f64_param_2,
	.param .u32 div_f64_param_3
)
{
	.reg .pred 	%p<2>;
	.reg .b32 	%r<6>;
	.reg .b64 	%rd<11>;
	.reg .b64 	%fd<4>;

	ld.param.u64 	%rd1, [div_f64_param_0];
	ld.param.u64 	%rd2, [div_f64_param_1];
	ld.param.u64 	%rd3, [div_f64_param_2];
	ld.param.u32 	%r2, [div_f64_param_3];
	mov.u32 	%r3, %ctaid.x;
	mov.u32 	%r4, %ntid.x;
	mov.u32 	%r5, %tid.x;
	mad.lo.s32 	%r1, %r3, %r4, %r5;
	setp.ge.s32 	%p1, %r1, %r2;
	@%p1 bra 	$L__BB6_2;
	cvta.to.global.u64 	%rd4, %rd2;
	cvta.to.global.u64 	%rd5, %rd3;
	cvta.to.global.u64 	%rd6, %rd1;
	mul.wide.s32 	%rd7, %r1, 8;
	add.s64 	%rd8, %rd4, %rd7;
	ld.global.f64 	%fd1, [%rd8];
	add.s64 	%rd9, %rd5, %rd7;
	ld.global.f64 	%fd2, [%rd9];
	div.rn.f64 	%fd3, %fd1, %fd2;
	add.s64 	%rd10, %rd6, %rd7;
	st.global.f64 	[%rd10], %fd3;
$L__BB6_2:
	ret;

}
	// .globl	div_f32
.visible .entry div_f32(
	.param .u64 .ptr .align 1 div_f32_param_0,
	.param .u64 .ptr .align 1 div_f32_param_1,
	.param .u64 .ptr .align 1 div_f32_param_2,
	.param .u32 div_f32_param_3
)
{
	.reg .pred 	%p<2>;
	.reg .b32 	%r<6>;
	.reg .b32 	%f<4>;
	.reg .b64 	%rd<11>;

	ld.param.u64 	%rd1, [div_f32_param_0];
	ld.param.u64 	%rd2, [div_f32_param_1];
	ld.param.u64 	%rd3, [div_f32_param_2];
	ld.param.u32 	%r2, [div_f32_param_3];
	mov.u32 	%r3, %ctaid.x;
	mov.u32 	%r4, %ntid.x;
	mov.u32 	%r5, %tid.x;
	mad.lo.s32 	%r1, %r3, %r4, %r5;
	setp.ge.s32 	%p1, %r1, %r2;
	@%p1 bra 	$L__BB7_2;
	cvta.to.global.u64 	%rd4, %rd2;
	cvta.to.global.u64 	%rd5, %rd3;
	cvta.to.global.u64 	%rd6, %rd1;
	mul.wide.s32 	%rd7, %r1, 4;
	add.s64 	%rd8, %rd4, %rd7;
	ld.global.f32 	%f1, [%rd8];
	add.s64 	%rd9, %rd5, %rd7;
	ld.global.f32 	%f2, [%rd9];
	div.rn.f32 	%f3, %f1, %f2;
	add.s64 	%rd10, %rd6, %rd7;
	st.global.f32 	[%rd10], %f3;
$L__BB7_2:
	ret;

}
	// .globl	neg_f64
.visible .entry neg_f64(
	.param .u64 .ptr .align 1 neg_f64_param_0,
	.param .u64 .ptr .align 1 neg_f64_param_1,
	.param .u32 neg_f64_param_2
)
{
	.reg .pred 	%p<2>;
	.reg .b32 	%r<6>;
	.reg .b64 	%rd<8>;
	.reg .b64 	%fd<3>;

	ld.param.u64 	%rd1, [neg_f64_param_0];
	ld.param.u64 	%rd2, [neg_f64_param_1];
	ld.param.u32 	%r2, [neg_f64_param_2];
	mov.u32 	%r3, %ctaid.x;
	mov.u32 	%r4, %ntid.x;
	mov.u32 	%r5, %tid.x;
	mad.lo.s32 	%r1, %r3, %r4, %r5;
	setp.ge.s32 	%p1, %r1, %r2;
	@%p1 bra 	$L__BB8_2;
	cvta.to.global.u64 	%rd3, %rd2;
	cvta.to.global.u64 	%rd4, %rd1;
	mul.wide.s32 	%rd5, %r1, 8;
	add.s64 	%rd6, %rd3, %rd5;
	ld.global.f64 	%fd1, [%rd6];
	neg.f64 	%fd2, %fd1;
	add.s64 	%rd7, %rd4, %rd5;
	st.global.f64 	[%rd7], %fd2;
$L__BB8_2:
	ret;

}
	// .globl	neg_f32
.visible .entry neg_f32(
	.param .u64 .ptr .align 1 neg_f32_param_0,
	.param .u64 .ptr .align 1 neg_f32_param_1,
	.param .u32 neg_f32_param_2
)
{
	.reg .pred 	%p<2>;
	.reg .b32 	%r<6>;
	.reg .b32 	%f<3>;
	.reg .b64 	%rd<8>;

	ld.param.u64 	%rd1, [neg_f32_param_0];
	ld.param.u64 	%rd2, [neg_f32_param_1];
	ld.param.u32 	%r2, [neg_f32_param_2];
	mov.u32 	%r3, %ctaid.x;
	mov.u32 	%r4, %ntid.x;
	mov.u32 	%r5, %tid.x;
	mad.lo.s32 	%r1, %r3, %r4, %r5;
	setp.ge.s32 	%p1, %r1, %r2;
	@%p1 bra 	$L__BB9_2;
	cvta.to.global.u64 	%rd3, %rd2;
	cvta.to.global.u64 	%rd4, %rd1;
	mul.wide.s32 	%rd5, %r1, 4;
	add.s64 	%rd6, %rd3, %rd5;
	ld.global.f32 	%f1, [%rd6];
	neg.f32 	%f2, %f1;
	add.s64 	%rd7, %rd4, %rd5;
	st.global.f32 	[%rd7], %f2;
$L__BB9_2:
	ret;

}
	// .globl	abs_f64
.visible .entry abs_f64(
	.param .u64 .ptr .align 1 abs_f64_param_0,
	.param .u64 .ptr .align 1 abs_f64_param_1,
	.param .u32 abs_f64_param_2
)
{
	.reg .pred 	%p<2>;
	.reg .b32 	%r<6>;
	.reg .b64 	%rd<8>;
	.reg .b64 	%fd<3>;

	ld.param.u64 	%rd1, [abs_f64_param_0];
	ld.param.u64 	%rd2, [abs_f64_param_1];
	ld.param.u32 	%r2, [abs_f64_param_2];
	mov.u32 	%r3, %ctaid.x;
	mov.u32 	%r4, %ntid.x;
	mov.u32 	%r5, %tid.x;
	mad.lo.s32 	%r1, %r3, %r4, %r5;
	setp.ge.s32 	%p1, %r1, %r2;
	@%p1 bra 	$L__BB10_2;
	cvta.to.global.u64 	%rd3, %rd2;
	cvta.to.global.u64 	%rd4, %rd1;
	mul.wide.s32 	%rd5, %r1, 8;
	add.s64 	%rd6, %rd3, %rd5;
	ld.global.f64 	%fd1, [%rd6];
	abs.f64 	%fd2, %fd1;
	add.s64 	%rd7, %rd4, %rd5;
	st.global.f64 	[%rd7], %fd2;
$L__BB10_2:
	ret;

}
	// .globl	abs_f32
.visible .entry abs_f32(
	.param .u64 .ptr .align 1 abs_f32_param_0,
	.param .u64 .ptr .align 1 abs_f32_param_1,
	.param .u32 abs_f32_param_2
)
{
	.reg .pred 	%p<2>;
	.reg .b32 	%r<6>;
	.reg .b32 	%f<3>;
	.reg .b64 	%rd<8>;

	ld.param.u64 	%rd1, [abs_f32_param_0];
	ld.param.u64 	%rd2, [abs_f32_param_1];
	ld.param.u32 	%r2, [abs_f32_param_2];
	mov.u32 	%r3, %ctaid.x;
	mov.u32 	%r4, %ntid.x;
	mov.u32 	%r5, %tid.x;
	mad.lo.s32 	%r1, %r3, %r4, %r5;
	setp.ge.s32 	%p1, %r1, %r2;
	@%p1 bra 	$L__BB11_2;
	cvta.to.global.u64 	%rd3, %rd2;
	cvta.to.global.u64 	%rd4, %rd1;
	mul.wide.s32 	%rd5, %r1, 4;
	add.s64 	%rd6, %rd3, %rd5;
	ld.global.f32 	%f1, [%rd6];
	abs.f32 	%f2, %f1;
	add.s64 	%rd7, %rd4, %rd5;
	st.global.f32 	[%rd7], %f2;
$L__BB11_2:
	ret;

}
	// .globl	scalar_add_f64
.visible .entry scalar_add_f64(
	.param .u64 .ptr .align 1 scalar_add_f64_param_0,
	.param .u64 .ptr .align 1 scalar_add_f64_param_1,
	.param .f64 scalar_add_f64_param_2,
	.param .u32 scalar_add_f64_param_3
)
{
	.reg .pred 	%p<2>;
	.reg .b32 	%r<6>;
	.reg .b64 	%rd<8>;
	.reg .b64 	%fd<4>;

	ld.param.u64 	%rd1, [scalar_add_f64_param_0];
	ld.param.u64 	%rd2, [scalar_add_f64_param_1];
	ld.param.f64 	%fd1, [scalar_add_f64_param_2];
	ld.param.u32 	%r2, [scalar_add_f64_param_3];
	mov.u32 	%r3, %ctaid.x;
	mov.u32 	%r4, %ntid.x;
	mov.u32 	%r5, %tid.x;
	mad.lo.s32 	%r1, %r3, %r4, %r5;
	setp.ge.s32 	%p1, %r1, %r2;
	@%p1 bra 	$L__BB12_2;
	cvta.to.global.u64 	%rd3, %rd2;
	cvta.to.global.u64 	%rd4, %rd1;
	mul.wide.s32 	%rd5, %r1, 8;
	add.s64 	%rd6, %rd3, %rd5;
	ld.global.f64 	%fd2, [%rd6];
	add.f64 	%fd3, %fd1, %fd2;
	add.s64 	%rd7, %rd4, %rd5;
	st.global.f64 	[%rd7], %fd3;
$L__BB12_2:
	ret;

}
	// .globl	scalar_mul_f64
.visible .entry scalar_mul_f64(
	.param .u64 .ptr .align 1 scalar_mul_f64_param_0,
	.param .u64 .ptr .align 1 scalar_mul_f64_param_1,
	.param .f64 scalar_mul_f64_param_2,
	.param .u32 scalar_mul_f64_param_3
)
{
	.reg .pred 	%p<2>;
	.reg .b32 	%r<6>;
	.reg .b64 	%rd<8>;
	.reg .b64 	%fd<4>;

	ld.param.u64 	%rd1, [scalar_mul_f64_param_0];
	ld.param.u64 	%rd2, [scalar_mul_f64_param_1];
	ld.param.f64 	%fd1, [scalar_mul_f64_param_2];
	ld.param.u32 	%r2, [scalar_mul_f64_param_3];
	mov.u32 	%r3, %ctaid.x;
	mov.u32 	%r4, %ntid.x;
	mov.u32 	%r5, %tid.x;
	mad.lo.s32 	%r1, %r3, %r4, %r5;
	setp.ge.s32 	%p1, %r1, %r2;
	@%p1 bra 	$L__BB13_2;
	cvta.to.global.u64 	%rd3, %rd2;
	cvta.to.global.u64 	%rd4, %rd1;
	mul.wide.s32 	%rd5, %r1, 8;
	add.s64 	%rd6, %rd3, %rd5;
	ld.global.f64 	%fd2, [%rd6];
	mul.f64 	%fd3, %fd1, %fd2;
	add.s64 	%rd7, %rd4, %rd5;
	st.global.f64 	[%rd7], %fd3;
$L__BB13_2:
	ret;

}
	// .globl	exp_f64
.visible .entry exp_f64(
	.param .u64 .ptr .align 1 exp_f64_param_0,
	.param .u64 .ptr .align 1 exp_f64_param_1,
	.param .u32 exp_f64_param_2
)
{
	.reg .pred 	%p<5>;
	.reg .b32 	%r<21>;
	.reg .b32 	%f<3>;
	.reg .b64 	%rd<9>;
	.reg .b64 	%fd<26>;

	ld.param.u64 	%rd1, [exp_f64_param_0];
	ld.param.u64 	%rd2, [exp_f64_param_1];
	ld.param.u32 	%r5, [exp_f64_param_2];
	mov.u32 	%r6, %ctaid.x;
	mov.u32 	%r7, %ntid.x;
	mov.u32 	%r8, %tid.x;
	mad.lo.s32 	%r1, %r6, %r7, %r8;
	setp.ge.s32 	%p1, %r1, %r5;
	@%p1 bra 	$L__BB14_5;
	cvta.to.global.u64 	%rd3, %rd2;
	mul.wide.s32 	%rd4, %r1, 8;
	add.s64 	%rd5, %rd3, %rd4;
	ld.global.f64 	%fd1, [%rd5];
	fma.rn.f64 	%fd6, %fd1, 0d3FF71547652B82FE, 0d4338000000000000;
	{
	.reg .b32 %temp; 
	mov.b64 	{%r2, %temp}, %fd6;
	}
	mov.f64 	%fd7, 0dC338000000000000;
	add.rn.f64 	%fd8, %fd6, %fd7;
	fma.rn.f64 	%fd9, %fd8, 0dBFE62E42FEFA39EF, %fd1;
	fma.rn.f64 	%fd10, %fd8, 0dBC7ABC9E3B39803F, %fd9;
	fma.rn.f64 	%fd11, %fd10, 0d3E5ADE1569CE2BDF, 0d3E928AF3FCA213EA;
	fma.rn.f64 	%fd12, %fd11, %fd10, 0d3EC71DEE62401315;
	fma.rn.f64 	%fd13, %fd12, %fd10, 0d3EFA01997C89EB71;
	fma.rn.f64 	%fd14, %fd13, %fd10, 0d3F2A01A014761F65;
	fma.rn.f64 	%fd15, %fd14, %fd10, 0d3F56C16C1852B7AF;
	fma.rn.f64 	%fd16, %fd15, %fd10, 0d3F81111111122322;
	fma.rn.f64 	%fd17, %fd16, %fd10, 0d3FA55555555502A1;
	fma.rn.f64 	%fd18, %fd17, %fd10, 0d3FC5555555555511;
	fma.rn.f64 	%fd19, %fd18, %fd10, 0d3FE000000000000B;
	fma.rn.f64 	%fd20, %fd19, %fd10, 0d3FF0000000000000;
	fma.rn.f64 	%fd21, %fd20, %fd10, 0d3FF0000000000000;
	{
	.reg .b32 %temp; 
	mov.b64 	{%r3, %temp}, %fd21;
	}
	{
	.reg .b32 %temp; 
	mov.b64 	{%temp, %r4}, %fd21;
	}
	shl.b32 	%r9, %r2, 20;
	add.s32 	%r10, %r9, %r4;
	mov.b64 	%fd25, {%r3, %r10};
	{
	.reg .b32 %temp; 
	mov.b64 	{%temp, %r11}, %fd1;
	}
	mov.b32 	%f2, %r11;
	abs.f32 	%f1, %f2;
	setp.lt.f32 	%p2, %f1, 0f4086232B;
	@%p2 bra 	$L__BB14_4;
	setp.lt.f64 	%p3, %fd1, 0d0000000000000000;
	add.f64 	%fd22, %fd1, 0d7FF0000000000000;
	selp.f64 	%fd25, 0d0000000000000000, %fd22, %p3;
	setp.geu.f32 	%p4, %f1, 0f40874800;
	@%p4 bra 	$L__BB14_4;
	shr.u32 	%r12, %r2, 31;
	add.s32 	%r13, %r2, %r12;
	shr.s32 	%r14, %r13, 1;
	shl.b32 	%r15, %r14, 20;
	add.s32 	%r16, %r4, %r15;
	mov.b64 	%fd23, {%r3, %r16};
	sub.s32 	%r17, %r2, %r14;
	shl.b32 	%r18, %r17, 20;
	add.s32 	%r19, %r18, 1072693248;
	mov.b32 	%r20, 0;
	mov.b64 	%fd24, {%r20, %r19};
	mul.f64 	%fd25, %fd24, %fd23;
$L__BB14_4:
	cvta.to.global.u64 	%rd6, %rd1;
	add.s64 	%rd8, %rd6, %rd4;
	st.global.f64 	[%rd8], %fd25;
$L__BB14_5:
	ret;

}
	// .globl	exp_f32
.visible .entry exp_f32(
	.param .u64 .ptr .align 1 exp_f32_param_0,
	.param .u64 .ptr .align 1 exp_f32_param_1,
	.param .u32 exp_f32_param_2
)
{
	.reg .pred 	%p<2>;
	.reg .b32 	%r<8>;
	.reg .b32 	%f<14>;
	.reg .b64 	%rd<8>;

	ld.param.u64 	%rd1, [exp_f32_param_0];
	ld.param.u64 	%rd2, [exp_f32_param_1];
	ld.param.u32 	%r2, [exp_f32_param_2];
	mov.u32 	%r3, %ctaid.x;
	mov.u32 	%r4, %ntid.x;
	mov.u32 	%r5, %tid.x;
	mad.lo.s32 	%r1, %r3, %r4, %r5;
	setp.ge.s32 	%p1, %r1, %r2;
	@%p1 bra 	$L__BB15_2;
	cvta.to.global.u64 	%rd3, %rd2;
	cvta.to.global.u64 	%rd4, %rd1;
	mul.wide.s32 	%rd5, %r1, 4;
	add.s64 	%rd6, %rd3, %rd5;
	ld.global.f32 	%f1, [%rd6];
	fma.rn.f32 	%f2, %f1, 0f3BBB989D, 0f3F000000;
	cvt.sat.f32.f32 	%f3, %f2;
	mov.f32 	%f4, 0f4B400001;
	mov.f32 	%f5, 0f437C0000;
	fma.rm.f32 	%f6, %f3, %f5, %f4;
	add.f32 	%f7, %f6, 0fCB40007F;
	neg.f32 	%f8, %f7;
	fma.rn.f32 	%f9, %f1, 0f3FB8AA3B, %f8;
	fma.rn.f32 	%f10, %f1, 0f32A57060, %f9;
	mov.b32 	%r6, %f6;
	shl.b32 	%r7, %r6, 23;
	mov.b32 	%f11, %r7;
	ex2.approx.ftz.f32 	%f12, %f10;
	mul.f32 	%f13, %f12, %f11;
	add.s64 	%rd7, %rd4, %rd5;
	st.global.f32 	[%rd7], %f13;
$L__BB15_2:
	ret;

}
	// .globl	log_f64
.visible .entry log_f64(
	.param .u64 .ptr .align 1 log_f64_param_0,
	.param .u64 .ptr .align 1 log_f64_param_1,
	.param .u32 log_f64_param_2
)
{
	.reg .pred 	%p<6>;
	.reg .b32 	%r<34>;
	.reg .b64 	%rd<9>;
	.reg .b64 	%fd<46>;

	ld.param.u64 	%rd1, [log_f64_param_0];
	ld.param.u64 	%rd2, [log_f64_param_1];
	ld.param.u32 	%r12, [log_f64_param_2];
	mov.u32 	%r13, %ctaid.x;
	mov.u32 	%r14, %ntid.x;
	mov.u32 	%r15, %tid.x;
	mad.lo.s32 	%r1, %r13, %r14, %r15;
	setp.ge.s32 	%p1, %r1, %r12;
	@%p1 bra 	$L__BB16_9;
	cvta.to.global.u64 	%rd3, %rd2;
	mul.wide.s32 	%rd4, %r1, 8;
	add.s64 	%rd5, %rd3, %rd4;
	ld.global.f64 	%fd43, [%rd5];
	{
	.reg .b32 %temp; 
	mov.b64 	{%temp, %r30}, %fd43;
	}
	{
	.reg .b32 %temp; 
	mov.b64 	{%r31, %temp}, %fd43;
	}
	setp.gt.s32 	%p2, %r30, 1048575;
	mov.b32 	%r32, -1023;
	@%p2 bra 	$L__BB16_3;
	mul.f64 	%fd43, %fd43, 0d4350000000000000;
	{
	.reg .b32 %temp; 
	mov.b64 	{%temp, %r30}, %fd43;
	}
	{
	.reg .b32 %temp; 
	mov.b64 	{%r31, %temp}, %fd43;
	}
	mov.b32 	%r32, -1077;
$L__BB16_3:
	add.s32 	%r18, %r30, -1;
	setp.gt.u32 	%p3, %r18, 2146435070;
	@%p3 bra 	$L__BB16_7;
	shr.u32 	%r21, %r30, 20;
	add.s32 	%r33, %r32, %r21;
	and.b32  	%r22, %r30, 1048575;
	or.b32  	%r23, %r22, 1072693248;
	mov.b64 	%fd44, {%r31, %r23};
	setp.lt.u32 	%p5, %r23, 1073127583;
	@%p5 bra 	$L__BB16_6;
	{
	.reg .b32 %temp; 
	mov.b64 	{%r24, %temp}, %fd44;
	}
	{
	.reg .b32 %temp; 
	mov.b64 	{%temp, %r25}, %fd44;
	}
	add.s32 	%r26, %r25, -1048576;
	mov.b64 	%fd44, {%r24, %r26};
	add.s32 	%r33, %r33, 1;
$L__BB16_6:
	add.f64 	%fd11, %fd44, 0dBFF0000000000000;
	add.f64 	%fd12, %fd44, 0d3FF0000000000000;
	rcp.approx.ftz.f64 	%fd13, %fd12;
	neg.f64 	%fd14, %fd12;
	fma.rn.f64 	%fd15, %fd14, %fd13, 0d3FF0000000000000;
	fma.rn.f64 	%fd16, %fd15, %fd15, %fd15;
	fma.rn.f64 	%fd17, %fd16, %fd13, %fd13;
	mul.f64 	%fd18, %fd11, %fd17;
	fma.rn.f64 	%fd19, %fd11, %fd17, %fd18;
	mul.f64 	%fd20, %fd19, %fd19;
	fma.rn.f64 	%fd21, %fd20, 0d3EB1380B3AE80F1E, 0d3ED0EE258B7A8B04;
	fma.rn.f64 	%fd22, %fd21, %fd20, 0d3EF3B2669F02676F;
	fma.rn.f64 	%fd23, %fd22, %fd20, 0d3F1745CBA9AB0956;
	fma.rn.f64 	%fd24, %fd23, %fd20, 0d3F3C71C72D1B5154;
	fma.rn.f64 	%fd25, %fd24, %fd20, 0d3F624924923BE72D;
	fma.rn.f64 	%fd26, %fd25, %fd20, 0d3F8999999999A3C4;
	fma.rn.f64 	%fd27, %fd26, %fd20, 0d3FB5555555555554;
	sub.f64 	%fd28, %fd11, %fd19;
	add.f64 	%fd29, %fd28, %fd28;
	neg.f64 	%fd30, %fd19;
	fma.rn.f64 	%fd31, %fd30, %fd11, %fd29;
	mul.f64 	%fd32, %fd17, %fd31;
	mul.f64 	%fd33, %fd20, %fd27;
	fma.rn.f64 	%fd34, %fd33, %fd19, %fd32;
	xor.b32  	%r27, %r33, -2147483648;
	mov.b32 	%r28, 1127219200;
	mov.b64 	%fd35, {%r27, %r28};
	mov.b32 	%r29, -2147483648;
	mov.b64 	%fd36, {%r29, %r28};
	sub.f64 	%fd37, %fd35, %fd36;
	fma.rn.f64 	%fd38, %fd37, 0d3FE62E42FEFA39EF, %fd19;
	fma.rn.f64 	%fd39, %fd37, 0dBFE62E42FEFA39EF, %fd38;
	sub.f64 	%fd40, %fd39, %fd19;
	sub.f64 	%fd41, %fd34, %fd40;
	fma.rn.f64 	%fd42, %fd37, 0d3C7ABC9E3B39803F, %fd41;
	add.f64 	%fd45, %fd38, %fd42;
	bra.uni 	$L__BB16_8;
$L__BB16_7:
	fma.rn.f64 	%fd10, %fd43, 0d7FF0000000000000, 0d7FF0000000000000;
	{
	.reg .b32 %temp; 
	mov.b64 	{%temp, %r19}, %fd43;
	}
	and.b32  	%r20, %r19, 2147483647;
	setp.eq.s32 	%p4, %r20, 0;
	selp.f64 	%fd45, 0dFFF0000000000000, %fd10, %p4;
$L__BB16_8:
	cvta.to.global.u64 	%rd6, %rd1;
	add.s64 	%rd8, %rd6, %rd4;
	st.global.f64 	[%rd8], %fd45;
$L__BB16_9:
	ret;

}
	// .globl	log_f32
.visible .entry log_f32(
	.param .u64 .ptr .align 1 log_f32_param_0,
	.param .u64 .ptr .align 1 log_f32_param_1,
	.param .u32 log_f32_param_2
)
{
	.reg .pred 	%p<5>;
	.reg .b32 	%r<10>;
	.reg .b32 	%f<23>;
	.reg .b64 	%rd<8>;

	ld.param.u64 	%rd1, [log_f32_param_0];
	ld.param.u64 	%rd2, [log_f32_param_1];
	ld.param.u32 	%r2, [log_f32_param_2];
	mov.u32 	%r3, %ctaid.x;
	mov.u32 	%r4, %ntid.x;
	mov.u32 	%r5, %tid.x;
	mad.lo.s32 	%r1, %r3, %r4, %r5;
	setp.ge.s32 	%p1, %r1, %r2;
	@%p1 bra 	$L__BB17_2;
	cvta.to.global.u64 	%rd3, %rd2;
	cvta.to.global.u64 	%rd4, %rd1;
	mul.wide.s32 	%rd5, %r1, 4;
	add.s64 	%rd6, %rd3, %rd5;
	ld.global.f32 	%f1, [%rd6];
	setp.lt.f32 	%p2, %f1, 0f00800000;
	mul.f32 	%f2, %f1, 0f4B000000;
	selp.f32 	%f3, %f2, %f1, %p2;
	selp.f32 	%f4, 0fC1B80000, 0f00000000, %p2;
	mov.b32 	%r6, %f3;
	add.s32 	%r7, %r6, -1059760811;
	and.b32  	%r8, %r7, -8388608;
	sub.s32 	%r9, %r6, %r8;
	mov.b32 	%f5, %r9;
	cvt.rn.f32.s32 	%f6, %r8;
	fma.rn.f32 	%f7, %f6, 0f34000000, %f4;
	add.f32 	%f8, %f5, 0fBF800000;
	fma.rn.f32 	%f9, %f8, 0fBE055027, 0f3E1039F6;
	fma.rn.f32 	%f10, %f9, %f8, 0fBDF8CDCC;
	fma.rn.f32 	%f11, %f10, %f8, 0f3E0F2955;
	fma.rn.f32 	%f12, %f11, %f8, 0fBE2AD8B9;
	fma.rn.f32 	%f13, %f12, %f8, 0f3E4CED0B;
	fma.rn.f32 	%f14, %f13, %f8, 0fBE7FFF22;
	fma.rn.f32 	%f15, %f14, %f8, 0f3EAAAA78;
	fma.rn.f32 	%f16, %f15, %f8, 0fBF000000;
	mul.f32 	%f17, %f8, %f16;
	fma.rn.f32 	%f18, %f17, %f8, %f8;
	fma.rn.f32 	%f19, %f7, 0f3F317218, %f18;
	setp.gt.u32 	%p3, %r6, 2139095039;
	fma.rn.f32 	%f20, %f3, 0f7F800000, 0f7F800000;
	selp.f32 	%f21, %f20, %f19, %p3;
	setp.eq.f32 	%p4, %f3, 0f00000000;
	selp.f32 	%f22, 0fFF800000, %f21, %p4;
	add.s64 	%rd7, %rd4, %rd5;
	st.global.f32 	[%rd7], %f22;
$L__BB17_2:
	ret;

}
	// .globl	sin_f64
.visible .entry sin_f64(
	.param .u64 .ptr .align 1 sin_f64_param_0,
	.param .u64 .ptr .align 1 sin_f64_param_1,
	.param .u32 sin_f64_param_2
)
{
	.reg .pred 	%p<6>;
	.reg .b32 	%r<15>;
	.reg .b64 	%rd<13>;
	.reg .b64 	%fd<34>;

	ld.param.u64 	%rd1, [sin_f64_param_0];
	ld.param.u64 	%rd2, [sin_f64_param_1];
	ld.param.u32 	%r5, [sin_f64_param_2];
	mov.u32 	%r6, %ctaid.x;
	mov.u32 	%r7, %ntid.x;
	mov.u32 	%r8, %tid.x;
	mad.lo.s32 	%r1, %r6, %r7, %r8;
	setp.ge.s32 	%p1, %r1, %r5;
	@%p1 bra 	$L__BB18_6;
	cvta.to.global.u64 	%rd3, %rd2;
	mul.wide.s32 	%rd4, %r1, 8;
	add.s64 	%rd5, %rd3, %rd4;
	ld.global.f64 	%fd1, [%rd5];
	abs.f64 	%fd2, %fd1;
	setp.neu.f64 	%p2, %fd2, 0d7FF0000000000000;
	@%p2 bra 	$L__BB18_3;
	mov.f64 	%fd12, 0d0000000000000000;
	mul.rn.f64 	%fd33, %fd1, %fd12;
	mov.b32 	%r14, 0;
	bra.uni 	$L__BB18_5;
$L__BB18_3:
	mul.f64 	%fd7, %fd1, 0d3FE45F306DC9C883;
	cvt.rni.s32.f64 	%r14, %fd7;
	cvt.rn.f64.s32 	%fd8, %r14;
	fma.rn.f64 	%fd9, %fd8, 0dBFF921FB54442D18, %fd1;
	fma.rn.f64 	%fd10, %fd8, 0dBC91A62633145C00, %fd9;
	fma.rn.f64 	%fd33, %fd8, 0dB97B839A252049C0, %fd10;
	setp.ltu.f64 	%p3, %fd2, 0d41E0000000000000;
	@%p3 bra 	$L__BB18_5;
	{ // callseq 0, 0
	.param .b64 param0;
	st.param.f64 	[param0], %fd1;
	.param .align 16 .b8 retval0[16];
	call.uni (retval0), 
	__internal_trig_reduction_slowpathd, 
	(
	param0
	);
	ld.param.f64 	%fd33, [retval0];
	ld.param.b32 	%r14, [retval0+8];
	} // callseq 0
$L__BB18_5:
	shl.b32 	%r11, %r14, 6;
	cvt.u64.u32 	%rd6, %r11;
	and.b64  	%rd7, %rd6, 64;
	mov.u64 	%rd8, __cudart_sin_cos_coeffs;
	add.s64 	%rd9, %rd8, %rd7;
	mul.rn.f64 	%fd13, %fd33, %fd33;
	and.b32  	%r12, %r14, 1;
	setp.eq.b32 	%p4, %r12, 1;
	selp.f64 	%fd14, 0dBDA8FF8320FD8164, 0d3DE5DB65F9785EBA, %p4;
	ld.global.nc.v2.f64 	{%fd15, %fd16}, [%rd9];
	fma.rn.f64 	%fd17, %fd14, %fd13, %fd15;
	fma.rn.f64 	%fd18, %fd17, %fd13, %fd16;
	ld.global.nc.v2.f64 	{%fd19, %fd20}, [%rd9+16];
	fma.rn.f64 	%fd21, %fd18, %fd13, %fd19;
	fma.rn.f64 	%fd22, %fd21, %fd13, %fd20;
	ld.global.nc.v2.f64 	{%fd23, %fd24}, [%rd9+32];
	fma.rn.f64 	%fd25, %fd22, %fd13, %fd23;
	fma.rn.f64 	%fd26, %fd25, %fd13, %fd24;
	fma.rn.f64 	%fd27, %fd26, %fd33, %fd33;
	fma.rn.f64 	%fd28, %fd26, %fd13, 0d3FF0000000000000;
	selp.f64 	%fd29, %fd28, %fd27, %p4;
	and.b32  	%r13, %r14, 2;
	setp.eq.s32 	%p5, %r13, 0;
	mov.f64 	%fd30, 0d0000000000000000;
	sub.f64 	%fd31, %fd30, %fd29;
	selp.f64 	%fd32, %fd29, %fd31, %p5;
	cvta.to.global.u64 	%rd10, %rd1;
	add.s64 	%rd12, %rd10, %rd4;
	st.global.f64 	[%rd12], %fd32;
$L__BB18_6:
	ret;

}
	// .globl	sin_f32
.visible .entry sin_f32(
	.param .u64 .ptr .align 1 sin_f32_param_0,
	.param .u64 .ptr .align 1 sin_f32_param_1,
	.param .u32 sin_f32_param_2
)
{
	.local .align 4 .b8 	__local_depot19[28];
	.reg .b64 	%SP;
	.reg .b64 	%SPL;
	.reg .pred 	%p<10>;
	.reg .b32 	%r<45>;
	.reg .b32 	%f<28>;
	.reg .b64 	%rd<29>;
	.reg .b64 	%fd<3>;

	mov.u64 	%SPL, __local_depot19;
	ld.param.u64 	%rd9, [sin_f32_param_0];
	ld.param.u64 	%rd10, [sin_f32_param_1];
	ld.param.u32 	%r16, [sin_f32_param_2];
	add.u64 	%rd1, %SPL, 0;
	mov.u32 	%r17, %ctaid.x;
	mov.u32 	%r18, %ntid.x;
	mov.u32 	%r19, %tid.x;
	mad.lo.s32 	%r1, %r17, %r18, %r19;
	setp.ge.s32 	%p1, %r1, %r16;
	@%p1 bra 	$L__BB19_10;
	cvta.to.global.u64 	%rd12, %rd10;
	mul.wide.s32 	%rd13, %r1, 4;
	add.s64 	%rd14, %rd12, %rd13;
	ld.global.f32 	%f1, [%rd14];
	mul.f32 	%f7, %f1, 0f3F22F983;
	cvt.rni.s32.f32 	%r44, %f7;
	cvt.rn.f32.s32 	%f8, %r44;
	fma.rn.f32 	%f9, %f8, 0fBFC90FDA, %f1;
	fma.rn.f32 	%f10, %f8, 0fB3A22168, %f9;
	fma.rn.f32 	%f27, %f8, 0fA7C234C5, %f10;
	abs.f32 	%f3, %f1;
	setp.ltu.f32 	%p2, %f3, 0f47CE4780;
	@%p2 bra 	$L__BB19_9;
	setp.neu.f32 	%p3, %f3, 0f7F800000;
	@%p3 bra 	$L__BB19_4;
	mov.f32 	%f13, 0f00000000;
	mul.rn.f32 	%f27, %f1, %f13;
	mov.b32 	%r44, 0;
	bra.uni 	$L__BB19_9;
$L__BB19_4:
	mov.b32 	%r3, %f1;
	shl.b32 	%r21, %r3, 8;
	or.b32  	%r4, %r21, -2147483648;
	mov.b64 	%rd28, 0;
	mov.b32 	%r41, 0;
	mov.u64 	%rd26, __cudart_i2opi_f;
	mov.u64 	%rd27, %rd1;
$L__BB19_5:
	.pragma "nounroll";
	ld.global.nc.u32 	%r22, [%rd26];
	mad.wide.u32 	%rd17, %r22, %r4, %rd28;
	shr.u64 	%rd28, %rd17, 32;
	st.local.u32 	[%rd27], %rd17;
	add.s32 	%r41, %r41, 1;
	add.s64 	%rd27, %rd27, 4;
	add.s64 	%rd26, %rd26, 4;
	setp.ne.s32 	%p4, %r41, 6;
	@%p4 bra 	$L__BB19_5;
	shr.u32 	%r23, %r3, 23;
	st.local.u32 	[%rd1+24], %rd28;
	and.b32  	%r7, %r23, 31;
	and.b32  	%r24, %r23, 224;
	add.s32 	%r25, %r24, -128;
	shr.u32 	%r26, %r25, 5;
	mul.wide.u32 	%rd18, %r26, 4;
	sub.s64 	%rd8, %rd1, %rd18;
	ld.local.u32 	%r42, [%rd8+24];
	ld.local.u32 	%r43, [%rd8+20];
	setp.eq.s32 	%p5, %r7, 0;
	@%p5 bra 	$L__BB19_8;
	shf.l.wrap.b32 	%r42, %r43, %r42, %r7;
	ld.local.u32 	%r27, [%rd8+16];
	shf.l.wrap.b32 	%r43, %r27, %r43, %r7;
$L__BB19_8:
	shr.u32 	%r28, %r42, 30;
	shf.l.wrap.b32 	%r29, %r43, %r42, 2;
	shl.b32 	%r30, %r43, 2;
	shr.u32 	%r31, %r29, 31;
	add.s32 	%r32, %r31, %r28;
	neg.s32 	%r33, %r32;
	setp.lt.s32 	%p6, %r3, 0;
	selp.b32 	%r44, %r33, %r32, %p6;
	xor.b32  	%r34, %r29, %r3;
	shr.s32 	%r35, %r29, 31;
	xor.b32  	%r36, %r35, %r29;
	xor.b32  	%r37, %r35, %r30;
	cvt.u64.u32 	%rd19, %r36;
	shl.b64 	%rd20, %rd19, 32;
	cvt.u64.u32 	%rd21, %r37;
	or.b64  	%rd22, %rd20, %rd21;
	cvt.rn.f64.s64 	%fd1, %rd22;
	mul.f64 	%fd2, %fd1, 0d3BF921FB54442D19;
	cvt.rn.f32.f64 	%f11, %fd2;
	neg.f32 	%f12, %f11;
	setp.lt.s32 	%p7, %r34, 0;
	selp.f32 	%f27, %f12, %f11, %p7;
$L__BB19_9:
	mul.rn.f32 	%f14, %f27, %f27;
	and.b32  	%r39, %r44, 1;
	setp.eq.b32 	%p8, %r39, 1;
	selp.f32 	%f15, 0f3F800000, %f27, %p8;
	fma.rn.f32 	%f16, %f14, %f15, 0f00000000;
	fma.rn.f32 	%f17, %f14, 0f37CBAC00, 0fBAB607ED;
	selp.f32 	%f18, %f17, 0fB94D4153, %p8;
	selp.f32 	%f19, 0f3D2AAABB, 0f3C0885E4, %p8;
	fma.rn.f32 	%f20, %f18, %f14, %f19;
	selp.f32 	%f21, 0fBEFFFFFF, 0fBE2AAAA8, %p8;
	fma.rn.f32 	%f22, %f20, %f14, %f21;
	fma.rn.f32 	%f23, %f22, %f16, %f15;
	and.b32  	%r40, %r44, 2;
	setp.eq.s32 	%p9, %r40, 0;
	mov.f32 	%f24, 0f00000000;
	sub.f32 	%f25, %f24, %f23;
	selp.f32 	%f26, %f23, %f25, %p9;
	cvta.to.global.u64 	%rd23, %rd9;
	add.s64 	%rd25, %rd23, %rd13;
	st.global.f32 	[%rd25], %f26;
$L__BB19_10:
	ret;

}
	// .globl	cos_f64
.visible .entry cos_f64(
	.param .u64 .ptr .align 1 cos_f64_param_0,
	.param .u64 .ptr .align 1 cos_f64_param_1,
	.param .u32 cos_f64_param_2
)
{
	.reg .pred 	%p<6>;
	.reg .b32 	%r<18>;
	.reg .b64 	%rd<13>;
	.reg .b64 	%fd<36>;

	ld.param.u64 	%rd1, [cos_f64_param_0];
	ld.param.u64 	%rd2, [cos_f64_param_1];
	ld.param.u32 	%r7, [cos_f64_param_2];
	mov.u32 	%r8, %ctaid.x;
	mov.u32 	%r9, %ntid.x;
	mov.u32 	%r10, %tid.x;
	mad.lo.s32 	%r1, %r8, %r9, %r10;
	setp.ge.s32 	%p1, %r1, %r7;
	@%p1 bra 	$L__BB20_7;
	cvta.to.global.u64 	%rd3, %rd2;
	mul.wide.s32 	%rd4, %r1, 8;
	add.s64 	%rd5, %rd3, %rd4;
	ld.global.f64 	%fd1, [%rd5];
	abs.f64 	%fd2, %fd1;
	setp.neu.f64 	%p2, %fd2, 0d7FF0000000000000;
	@%p2 bra 	$L__BB20_3;
	mov.f64 	%fd13, 0d0000000000000000;
	mul.rn.f64 	%fd35, %fd1, %fd13;
	mov.b32 	%r17, 1;
	bra.uni 	$L__BB20_6;
$L__BB20_3:
	mul.f64 	%fd8, %fd1, 0d3FE45F306DC9C883;
	cvt.rni.s32.f64 	%r16, %fd8;
	cvt.rn.f64.s32 	%fd9, %r16;
	fma.rn.f64 	%fd10, %fd9, 0dBFF921FB54442D18, %fd1;
	fma.rn.f64 	%fd11, %fd9, 0dBC91A62633145C00, %fd10;
	fma.rn.f64 	%fd35, %fd9, 0dB97B839A252049C0, %fd11;
	setp.ltu.f64 	%p3, %fd2, 0d41E0000000000000;
	@%p3 bra 	$L__BB20_5;
	{ // callseq 1, 0
	.param .b64 param0;
	st.param.f64 	[param0], %fd1;
	.param .align 16 .b8 retval0[16];
	call.uni (retval0), 
	__internal_trig_reduction_slowpathd, 
	(
	param0
	);
	ld.param.f64 	%fd35, [retval0];
	ld.param.b32 	%r16, [retval0+8];
	} // callseq 1
$L__BB20_5:
	add.s32 	%r17, %r16, 1;
$L__BB20_6:
	shl.b32 	%r13, %r17, 6;
	cvt.u64.u32 	%rd6, %r13;
	and.b64  	%rd7, %rd6, 64;
	mov.u64 	%rd8, __cudart_sin_cos_coeffs;
	add.s64 	%rd9, %rd8, %rd7;
	mul.rn.f64 	%fd14, %fd35, %fd35;
	and.b32  	%r14, %r17, 1;
	setp.eq.b32 	%p4, %r14, 1;
	selp.f64 	%fd15, 0dBDA8FF8320FD8164, 0d3DE5DB65F9785EBA, %p4;
	ld.global.nc.v2.f64 	{%fd16, %fd17}, [%rd9];
	fma.rn.f64 	%fd18, %fd15, %fd14, %fd16;
	fma.rn.f64 	%fd19, %fd18, %fd14, %fd17;
	ld.global.nc.v2.f64 	{%fd20, %fd21}, [%rd9+16];
	fma.rn.f64 	%fd22, %fd19, %fd14, %fd20;
	fma.rn.f64 	%fd23, %fd22, %fd14, %fd21;
	ld.global.nc.v2.f64 	{%fd24, %fd25}, [%rd9+32];
	fma.rn.f64 	%fd26, %fd23, %fd14, %fd24;
	fma.rn.f64 	%fd27, %fd26, %fd14, %fd25;
	fma.rn.f64 	%fd28, %fd27, %fd35, %fd35;
	fma.rn.f64 	%fd29, %fd27, %fd14, 0d3FF0000000000000;
	selp.f64 	%fd30, %fd29, %fd28, %p4;
	and.b32  	%r15, %r17, 2;
	setp.eq.s32 	%p5, %r15, 0;
	mov.f64 	%fd31, 0d0000000000000000;
	sub.f64 	%fd32, %fd31, %fd30;
	selp.f64 	%fd33, %fd30, %fd32, %p5;
	cvta.to.global.u64 	%rd10, %rd1;
	add.s64 	%rd12, %rd10, %rd4;
	st.global.f64 	[%rd12], %fd33;
$L__BB20_7:
	ret;

}
	// .globl	cos_f32
.visible .entry cos_f32(
	.param .u64 .ptr .align 1 cos_f32_param_0,
	.param .u64 .ptr .align 1 cos_f32_param_1,
	.param .u32 cos_f32_param_2
)
{
	.local .align 4 .b8 	__local_depot21[28];
	.reg .b64 	%SP;
	.reg .b64 	%SPL;
	.reg .pred 	%p<10>;
	.reg .b32 	%r<46>;
	.reg .b32 	%f<28>;
	.reg .b64 	%rd<29>;
	.reg .b64 	%fd<3>;

	mov.u64 	%SPL, __local_depot21;
	ld.param.u64 	%rd9, [cos_f32_param_0];
	ld.param.u64 	%rd10, [cos_f32_param_1];
	ld.param.u32 	%r16, [cos_f32_param_2];
	add.u64 	%rd1, %SPL, 0;
	mov.u32 	%r17, %ctaid.x;
	mov.u32 	%r18, %ntid.x;
	mov.u32 	%r19, %tid.x;
	mad.lo.s32 	%r1, %r17, %r18, %r19;
	setp.ge.s32 	%p1, %r1, %r16;
	@%p1 bra 	$L__BB21_10;
	cvta.to.global.u64 	%rd12, %rd10;
	mul.wide.s32 	%rd13, %r1, 4;
	add.s64 	%rd14, %rd12, %rd13;
	ld.global.f32 	%f1, [%rd14];
	mul.f32 	%f7, %f1, 0f3F22F983;
	cvt.rni.s32.f32 	%r45, %f7;
	cvt.rn.f32.s32 	%f8, %r45;
	fma.rn.f32 	%f9, %f8, 0fBFC90FDA, %f1;
	fma.rn.f32 	%f10, %f8, 0fB3A22168, %f9;
	fma.rn.f32 	%f27, %f8, 0fA7C234C5, %f10;
	abs.f32 	%f3, %f1;
	setp.ltu.f32 	%p2, %f3, 0f47CE4780;
	@%p2 bra 	$L__BB21_9;
	setp.neu.f32 	%p3, %f3, 0f7F800000;
	@%p3 bra 	$L__BB21_4;
	mov.f32 	%f13, 0f00000000;
	mul.rn.f32 	%f27, %f1, %f13;
	mov.b32 	%r45, 0;
	bra.uni 	$L__BB21_9;
$L__BB21_4:
	mov.b32 	%r3, %f1;
	shl.b32 	%r21, %r3, 8;
	or.b32  	%r4, %r21, -2147483648;
	mov.b64 	%rd28, 0;
	mov.b32 	%r42, 0;
	mov.u64 	%rd26, __cudart_i2opi_f;
	mov.u64 	%rd27, %rd1;
$L__BB21_5:
	.pragma "nounroll";
	ld.global.nc.u32 	%r22, [%rd26];
	mad.wide.u32 	%rd17, %r22, %r4, %rd28;
	shr.u64 	%rd28, %rd17, 32;
	st.local.u32 	[%rd27], %rd17;
	add.s32 	%r42, %r42, 1;
	add.s64 	%rd27, %rd27, 4;
	add.s64 	%rd26, %rd26, 4;
	setp.ne.s32 	%p4, %r42, 6;
	@%p4 bra 	$L__BB21_5;
	shr.u32 	%r23, %r3, 23;
	st.local.u32 	[%rd1+24], %rd28;
	and.b32  	%r7, %r23, 31;
	and.b32  	%r24, %r23, 224;
	add.s32 	%r25, %r24, -128;
	shr.u32 	%r26, %r25, 5;
	mul.wide.u32 	%rd18, %r26, 4;
	sub.s64 	%rd8, %rd1, %rd18;
	ld.local.u32 	%r43, [%rd8+24];
	ld.local.u32 	%r44, [%rd8+20];
	setp.eq.s32 	%p5, %r7, 0;
	@%p5 bra 	$L__BB21_8;
	shf.l.wrap.b32 	%r43, %r44, %r43, %r7;
	ld.local.u32 	%r27, [%rd8+16];
	shf.l.wrap.b32 	%r44, %r27, %r44, %r7;
$L__BB21_8:
	shr.u32 	%r28, %r43, 30;
	shf.l.wrap.b32 	%r29, %r44, %r43, 2;
	shl.b32 	%r30, %r44, 2;
	shr.u32 	%r31, %r29, 31;
	add.s32 	%r32, %r31, %r28;
	neg.s32 	%r33, %r32;
	setp.lt.s32 	%p6, %r3, 0;
	selp.b32 	%r45, %r33, %r32, %p6;
	xor.b32  	%r34, %r29, %r3;
	shr.s32 	%r35, %r29, 31;
	xor.b32  	%r36, %r35, %r29;
	xor.b32  	%r37, %r35, %r30;
	cvt.u64.u32 	%rd19, %r36;
	shl.b64 	%rd20, %rd19, 32;
	cvt.u64.u32 	%rd21, %r37;
	or.b64  	%rd22, %rd20, %rd21;
	cvt.rn.f64.s64 	%fd1, %rd22;
	mul.f64 	%fd2, %fd1, 0d3BF921FB54442D19;
	cvt.rn.f32.f64 	%f11, %fd2;
	neg.f32 	%f12, %f11;
	setp.lt.s32 	%p7, %r34, 0;
	selp.f32 	%f27, %f12, %f11, %p7;
$L__BB21_9:
	add.s32 	%r39, %r45, 1;
	mul.rn.f32 	%f14, %f27, %f27;
	and.b32  	%r40, %r45, 1;
	setp.eq.b32 	%p8, %r40, 1;
	selp.f32 	%f15, %f27, 0f3F800000, %p8;
	fma.rn.f32 	%f16, %f14, %f15, 0f00000000;
	fma.rn.f32 	%f17, %f14, 0f37CBAC00, 0fBAB607ED;
	selp.f32 	%f18, 0fB94D4153, %f17, %p8;
	selp.f32 	%f19, 0f3C0885E4, 0f3D2AAABB, %p8;
	fma.rn.f32 	%f20, %f18, %f14, %f19;
	selp.f32 	%f21, 0fBE2AAAA8, 0fBEFFFFFF, %p8;
	fma.rn.f32 	%f22, %f20, %f14, %f21;
	fma.rn.f32 	%f23, %f22, %f16, %f15;
	and.b32  	%r41, %r39, 2;
	setp.eq.s32 	%p9, %r41, 0;
	mov.f32 	%f24, 0f00000000;
	sub.f32 	%f25, %f24, %f23;
	selp.f32 	%f26, %f23, %f25, %p9;
	cvta.to.global.u64 	%rd23, %rd9;
	add.s64 	%rd25, %rd23, %rd13;
	st.global.f32 	[%rd25], %f26;
$L__BB21_10:
	ret;

}
	// .globl	sqrt_f64
.visible .entry sqrt_f64(
	.param .u64 .ptr .align 1 sqrt_f64_param_0,
	.param .u64 .ptr .align 1 sqrt_f64_param_1,
	.param .u32 sqrt_f64_param_2
)
{
	.reg .pred 	%p<2>;
	.reg .b32 	%r<6>;
	.reg .b64 	%rd<8>;
	.reg .b64 	%fd<3>;

	ld.param.u64 	%rd1, [sqrt_f64_param_0];
	ld.param.u64 	%rd2, [sqrt_f64_param_1];
	ld.param.u32 	%r2, [sqrt_f64_param_2];
	mov.u32 	%r3, %ctaid.x;
	mov.u32 	%r4, %ntid.x;
	mov.u32 	%r5, %tid.x;
	mad.lo.s32 	%r1, %r3, %r4, %r5;
	setp.ge.s32 	%p1, %r1, %r2;
	@%p1 bra 	$L__BB22_2;
	cvta.to.global.u64 	%rd3, %rd2;
	cvta.to.global.u64 	%rd4, %rd1;
	mul.wide.s32 	%rd5, %r1, 8;
	add.s64 	%rd6, %rd3, %rd5;
	ld.global.f64 	%fd1, [%rd6];
	sqrt.rn.f64 	%fd2, %fd1;
	add.s64 	%rd7, %rd4, %rd5;
	st.global.f64 	[%rd7], %fd2;
$L__BB22_2:
	ret;

}
	// .globl	sqrt_f32
.visible .entry sqrt_f32(
	.param .u64 .ptr .align 1 sqrt_f32_param_0,
	.param .u64 .ptr .align 1 sqrt_f32_param_1,
	.param .u32 sqrt_f32_param_2
)
{
	.reg .pred 	%p<2>;
	.reg .b32 	%r<6>;
	.reg .b32 	%f<3>;
	.reg .b64 	%rd<8>;

	ld.param.u64 	%rd1, [sqrt_f32_param_0];
	ld.param.u64 	%rd2, [sqrt_f32_param_1];
	ld.param.u32 	%r2, [sqrt_f32_param_2];
	mov.u32 	%r3, %ctaid.x;
	mov.u32 	%r4, %ntid.x;
	mov.u32 	%r5, %tid.x;
	mad.lo.s32 	%r1, %r3, %r4, %r5;
	setp.ge.s32 	%p1, %r1, %r2;
	@%p1 bra 	$L__BB23_2;
	cvta.to.global.u64 	%rd3, %rd2;
	cvta.to.global.u64 	%rd4, %rd1;
	mul.wide.s32 	%rd5, %r1, 4;
	add.s64 	%rd6, %rd3, %rd5;
	ld.global.f32 	%f1, [%rd6];
	sqrt.rn.f32 	%f2, %f1;
	add.s64 	%rd7, %rd4, %rd5;
	st.global.f32 	[%rd7], %f2;
$L__BB23_2:
	ret;

}
	// .globl	tanh_f64
.visible .entry tanh_f64(
	.param .u64 .ptr .align 1 tanh_f64_param_0,
	.param .u64 .ptr .align 1 tanh_f64_param_1,
	.param .u32 tanh_f64_param_2
)
{
	.reg .pred 	%p<4>;
	.reg .b32 	%r<9>;
	.reg .b32 	%f<5>;
	.reg .b64 	%rd<9>;
	.reg .b64 	%fd<47>;

	ld.param.u64 	%rd1, [tanh_f64_param_0];
	ld.param.u64 	%rd2, [tanh_f64_param_1];
	ld.param.u32 	%r3, [tanh_f64_param_2];
	mov.u32 	%r4, %ctaid.x;
	mov.u32 	%r5, %ntid.x;
	mov.u32 	%r6, %tid.x;
	mad.lo.s32 	%r1, %r4, %r5, %r6;
	setp.ge.s32 	%p1, %r1, %r3;
	@%p1 bra 	$L__BB24_5;
	cvta.to.global.u64 	%rd3, %rd2;
	mul.wide.s32 	%rd4, %r1, 8;
	add.s64 	%rd5, %rd3, %rd4;
	ld.global.f64 	%fd1, [%rd5];
	{
	.reg .b32 %temp; 
	mov.b64 	{%temp, %r7}, %fd1;
	}
	and.b32  	%r2, %r7, 2147483647;
	{
	.reg .b32 %temp; 
	mov.b64 	{%r8, %temp}, %fd1;
	}
	mov.b64 	%fd2, {%r8, %r2};
	setp.ltu.f64 	%p2, %fd2, 0d3FE4F92224DD2F1A;
	@%p2 bra 	$L__BB24_3;
	add.f64 	%fd6, %fd2, %fd2;
	cvt.rn.f32.f64 	%f1, %fd6;
	mul.f32 	%f2, %f1, 0f3FB8AA3B;
	cvt.rni.f32.f32 	%f3, %f2;
	cvt.f64.f32 	%fd7, %f3;
	fma.rn.f64 	%fd8, %fd7, 0dBFE62E42FEFA39EF, %fd6;
	fma.rn.f64 	%fd9, %fd8, 0d3E5AE904A4741B81, 0d3E928A27F89B6999;
	fma.rn.f64 	%fd10, %fd9, %fd8, 0d3EC71DE715FF7E07;
	fma.rn.f64 	%fd11, %fd10, %fd8, 0d3EFA019A6B0AC45A;
	fma.rn.f64 	%fd12, %fd11, %fd8, 0d3F2A01A017EED94F;
	fma.rn.f64 	%fd13, %fd12, %fd8, 0d3F56C16C17F2A71B;
	fma.rn.f64 	%fd14, %fd13, %fd8, 0d3F811111111173C4;
	fma.rn.f64 	%fd15, %fd14, %fd8, 0d3FA555555555211A;
	fma.rn.f64 	%fd16, %fd15, %fd8, 0d3FC5555555555540;
	fma.rn.f64 	%fd17, %fd16, %fd8, 0d3FE0000000000005;
	mul.f64 	%fd18, %fd8, %fd17;
	fma.rn.f64 	%fd19, %fd18, %fd8, %fd8;
	ex2.approx.ftz.f32 	%f4, %f3;
	cvt.f64.f32 	%fd20, %f4;
	mov.f64 	%fd21, 0d3FF0000000000000;
	sub.f64 	%fd22, %fd21, %fd20;
	neg.f64 	%fd23, %fd19;
	fma.rn.f64 	%fd24, %fd23, %fd20, %fd22;
	mov.f64 	%fd25, 0d4000000000000000;
	sub.f64 	%fd26, %fd25, %fd24;
	rcp.approx.ftz.f64 	%fd27, %fd26;
	neg.f64 	%fd28, %fd26;
	fma.rn.f64 	%fd29, %fd28, %fd27, 0d3FF0000000000000;
	fma.rn.f64 	%fd30, %fd29, %fd29, %fd29;
	fma.rn.f64 	%fd31, %fd30, %fd27, %fd27;
	fma.rn.f64 	%fd32, %fd31, 0dC000000000000000, 0d3FF0000000000000;
	setp.gt.u32 	%p3, %r2, 1077088193;
	selp.f64 	%fd33, 0d3FF0000000000000, %fd32, %p3;
	copysign.f64 	%fd46, %fd1, %fd33;
	bra.uni 	$L__BB24_4;
$L__BB24_3:
	mul.f64 	%fd34, %fd1, %fd1;
	fma.rn.f64 	%fd35, %fd34, 0dBEF0BC46E2F5E964, 0d3F14359F420AFC3D;
	fma.rn.f64 	%fd36, %fd35, %fd34, 0dBF2DF9F0728C5D84;
	fma.rn.f64 	%fd37, %fd36, %fd34, 0d3F4337D1CEC4F033;
	fma.rn.f64 	%fd38, %fd37, %fd34, 0dBF57D6E9674335B3;
	fma.rn.f64 	%fd39, %fd38, %fd34, 0d3F6D6D000D7AAD3D;
	fma.rn.f64 	%fd40, %fd39, %fd34, 0dBF8226E1F3CF1EF5;
	fma.rn.f64 	%fd41, %fd40, %fd34, 0d3F9664F47EC0C8CF;
	fma.rn.f64 	%fd42, %fd41, %fd34, 0dBFABA1BA1B80AB40;
	fma.rn.f64 	%fd43, %fd42, %fd34, 0d3FC111111110FA4A;
	fma.rn.f64 	%fd44, %fd43, %fd34, 0dBFD5555555555550;
	fma.rn.f64 	%fd45, %fd44, %fd34, 0d0000000000000000;
	fma.rn.f64 	%fd46, %fd45, %fd1, %fd1;
$L__BB24_4:
	cvta.to.global.u64 	%rd6, %rd1;
	add.s64 	%rd8, %rd6, %rd4;
	st.global.f64 	[%rd8], %fd46;
$L__BB24_5:
	ret;

}
	// .globl	tanh_f32
.visible .entry tanh_f32(
	.param .u64 .ptr .align 1 tanh_f32_param_0,
	.param .u64 .ptr .align 1 tanh_f32_param_1,
	.param .u32 tanh_f32_param_2
)
{
	.reg .pred 	%p<4>;
	.reg .b32 	%r<6>;
	.reg .b32 	%f<17>;
	.reg .b64 	%rd<8>;

	ld.param.u64 	%rd1, [tanh_f32_param_0];
	ld.param.u64 	%rd2, [tanh_f32_param_1];
	ld.param.u32 	%r2, [tanh_f32_param_2];
	mov.u32 	%r3, %ctaid.x;
	mov.u32 	%r4, %ntid.x;
	mov.u32 	%r5, %tid.x;
	mad.lo.s32 	%r1, %r3, %r4, %r5;
	setp.ge.s32 	%p1, %r1, %r2;
	@%p1 bra 	$L__BB25_2;
	cvta.to.global.u64 	%rd3, %rd2;
	cvta.to.global.u64 	%rd4, %rd1;
	mul.wide.s32 	%rd5, %r1, 4;
	add.s64 	%rd6, %rd3, %rd5;
	ld.global.f32 	%f1, [%rd6];
	abs.f32 	%f2, %f1;
	mul.f32 	%f3, %f2, 0f4038AA3B;
	ex2.approx.ftz.f32 	%f4, %f3;
	add.f32 	%f5, %f4, 0f3F800000;
	rcp.approx.ftz.f32 	%f6, %f5;
	fma.rn.f32 	%f7, %f6, 0fC0000000, 0f3F800000;
	setp.ge.f32 	%p2, %f2, 0f41102CB4;
	selp.f32 	%f8, 0f3F800000, %f7, %p2;
	copysign.f32 	%f9, %f1, %f8;
	mul.f32 	%f10, %f1, %f1;
	fma.rn.f32 	%f11, %f10, 0f3C80F082, 0fBD563CAE;
	fma.rn.f32 	%f12, %f11, %f10, 0f3E085941;
	fma.rn.f32 	%f13, %f12, %f10, 0fBEAAA9ED;
	fma.rn.f32 	%f14, %f13, %f10, 0f00000000;
	fma.rn.f32 	%f15, %f14, %f1, %f1;
	setp.ge.f32 	%p3, %f2, 0f3F19999A;
	selp.f32 	%f16, %f9, %f15, %p3;
	add.s64 	%rd7, %rd4, %rd5;
	st.global.f32 	[%rd7], %f16;
$L__BB25_2:
	ret;

}
	// .globl	sigmoid_f64
.visible .entry sigmoid_f64(
	.param .u64 .ptr .align 1 sigmoid_f64_param_0,
	.param .u64 .ptr .align 1 sigmoid_f64_param_1,
	.param .u32 sigmoid_f64_param_2
)
{
	.reg .pred 	%p<5>;
	.reg .b32 	%r<21>;
	.reg .b32 	%f<3>;
	.reg .b64 	%rd<9>;
	.reg .b64 	%fd<30>;

	ld.param.u64 	%rd1, [sigmoid_f64_param_0];
	ld.param.u64 	%rd2, [sigmoid_f64_param_1];
	ld.param.u32 	%r5, [sigmoid_f64_param_2];
	mov.u32 	%r6, %ctaid.x;
	mov.u32 	%r7, %ntid.x;
	mov.u32 	%r8, %tid.x;
	mad.lo.s32 	%r1, %r6, %r7, %r8;
	setp.ge.s32 	%p1, %r1, %r5;
	@%p1 bra 	$L__BB26_5;
	cvta.to.global.u64 	%rd3, %rd2;
	mul.wide.s32 	%rd4, %r1, 8;
	add.s64 	%rd5, %rd3, %rd4;
	ld.global.f64 	%fd1, [%rd5];
	neg.f64 	%fd6, %fd1;
	fma.rn.f64 	%fd7, %fd1, 0dBFF71547652B82FE, 0d4338000000000000;
	{
	.reg .b32 %temp; 
	mov.b64 	{%r2, %temp}, %fd7;
	}
	mov.f64 	%fd8, 0dC338000000000000;
	add.rn.f64 	%fd9, %fd7, %fd8;
	fma.rn.f64 	%fd10, %fd9, 0dBFE62E42FEFA39EF, %fd6;
	fma.rn.f64 	%fd11, %fd9, 0dBC7ABC9E3B39803F, %fd10;
	fma.rn.f64 	%fd12, %fd11, 0d3E5ADE1569CE2BDF, 0d3E928AF3FCA213EA;
	fma.rn.f64 	%fd13, %fd12, %fd11, 0d3EC71DEE62401315;
	fma.rn.f64 	%fd14, %fd13, %fd11, 0d3EFA01997C89EB71;
	fma.rn.f64 	%fd15, %fd14, %fd11, 0d3F2A01A014761F65;
	fma.rn.f64 	%fd16, %fd15, %fd11, 0d3F56C16C1852B7AF;
	fma.rn.f64 	%fd17, %fd16, %fd11, 0d3F81111111122322;
	fma.rn.f64 	%fd18, %fd17, %fd11, 0d3FA55555555502A1;
	fma.rn.f64 	%fd19, %fd18, %fd11, 0d3FC5555555555511;
	fma.rn.f64 	%fd20, %fd19, %fd11, 0d3FE000000000000B;
	fma.rn.f64 	%fd21, %fd20, %fd11, 0d3FF0000000000000;
	fma.rn.f64 	%fd22, %fd21, %fd11, 0d3FF0000000000000;
	{
	.reg .b32 %temp; 
	mov.b64 	{%r3, %temp}, %fd22;
	}
	{
	.reg .b32 %temp; 
	mov.b64 	{%temp, %r4}, %fd22;
	}
	shl.b32 	%r9, %r2, 20;
	add.s32 	%r10, %r9, %r4;
	mov.b64 	%fd29, {%r3, %r10};
	{
	.reg .b32 %temp; 
	mov.b64 	{%temp, %r11}, %fd6;
	}
	mov.b32 	%f2, %r11;
	abs.f32 	%f1, %f2;
	setp.lt.f32 	%p2, %f1, 0f4086232B;
	@%p2 bra 	$L__BB26_4;
	setp.gt.f64 	%p3, %fd1, 0d0000000000000000;
	mov.f64 	%fd23, 0d7FF0000000000000;
	sub.f64 	%fd24, %fd23, %fd1;
	selp.f64 	%fd29, 0d0000000000000000, %fd24, %p3;
	setp.geu.f32 	%p4, %f1, 0f40874800;
	@%p4 bra 	$L__BB26_4;
	shr.u32 	%r12, %r2, 31;
	add.s32 	%r13, %r2, %r12;
	shr.s32 	%r14, %r13, 1;
	shl.b32 	%r15, %r14, 20;
	add.s32 	%r16, %r4, %r15;
	mov.b64 	%fd25, {%r3, %r16};
	sub.s32 	%r17, %r2, %r14;
	shl.b32 	%r18, %r17, 20;
	add.s32 	%r19, %r18, 1072693248;
	mov.b32 	%r20, 0;
	mov.b64 	%fd26, {%r20, %r19};
	mul.f64 	%fd29, %fd26, %fd25;
$L__BB26_4:
	add.f64 	%fd27, %fd29, 0d3FF0000000000000;
	rcp.rn.f64 	%fd28, %fd27;
	cvta.to.global.u64 	%rd6, %rd1;
	add.s64 	%rd8, %rd6, %rd4;
	st.global.f64 	[%rd8], %fd28;
$L__BB26_5:
	ret;

}
	// .globl	sigmoid_f32
.visible .entry sigmoid_f32(
	.param .u64 .ptr .align 1 sigmoid_f32_param_0,
	.param .u64 .ptr .align 1 sigmoid_f32_param_1,
	.param .u32 sigmoid_f32_param_2
)
{
	.reg .pred 	%p<2>;
	.reg .b32 	%r<8>;
	.reg .b32 	%f<15>;
	.reg .b64 	%rd<8>;

	ld.param.u64 	%rd1, [sigmoid_f32_param_0];
	ld.param.u64 	%rd2, [sigmoid_f32_param_1];
	ld.param.u32 	%r2, [sigmoid_f32_param_2];
	mov.u32 	%r3, %ctaid.x;
	mov.u32 	%r4, %ntid.x;
	mov.u32 	%r5, %tid.x;
	mad.lo.s32 	%r1, %r3, %r4, %r5;
	setp.ge.s32 	%p1, %r1, %r2;
	@%p1 bra 	$L__BB27_2;
	cvta.to.global.u64 	%rd3, %rd2;
	cvta.to.global.u64 	%rd4, %rd1;
	mul.wide.s32 	%rd5, %r1, 4;
	add.s64 	%rd6, %rd3, %rd5;
	ld.global.f32 	%f1, [%rd6];
	fma.rn.f32 	%f2, %f1, 0fBBBB989D, 0f3F000000;
	cvt.sat.f32.f32 	%f3, %f2;
	mov.f32 	%f4, 0f4B400001;
	mov.f32 	%f5, 0f437C0000;
	fma.rm.f32 	%f6, %f3, %f5, %f4;
	add.f32 	%f7, %f6, 0fCB40007F;
	neg.f32 	%f8, %f7;
	fma.rn.f32 	%f9, %f1, 0fBFB8AA3B, %f8;
	fma.rn.f32 	%f10, %f1, 0fB2A57060, %f9;
	mov.b32 	%r6, %f6;
	shl.b32 	%r7, %r6, 23;
	mov.b32 	%f11, %r7;
	ex2.approx.ftz.f32 	%f12, %f10;
	fma.rn.f32 	%f13, %f12, %f11, 0f3F800000;
	rcp.rn.f32 	%f14, %f13;
	add.s64 	%rd7, %rd4, %rd5;
	st.global.f32 	[%rd7], %f14;
$L__BB27_2:
	ret;

}
	// .globl	relu_f64
.visible .entry relu_f64(
	.param .u64 .ptr .align 1 relu_f64_param_0,
	.param .u64 .ptr .align 1 relu_f64_param_1,
	.param .u32 relu_f64_param_2
)
{
	.reg .pred 	%p<2>;
	.reg .b32 	%r<6>;
	.reg .b64 	%rd<8>;
	.reg .b64 	%fd<3>;

	ld.param.u64 	%rd1, [relu_f64_param_0];
	ld.param.u64 	%rd2, [relu_f64_param_1];
	ld.param.u32 	%r2, [relu_f64_param_2];
	mov.u32 	%r3, %ctaid.x;
	mov.u32 	%r4, %ntid.x;
	mov.u32 	%r5, %tid.x;
	mad.lo.s32 	%r1, %r3, %r4, %r5;
	setp.ge.s32 	%p1, %r1, %r2;
	@%p1 bra 	$L__BB28_2;
	cvta.to.global.u64 	%rd3, %rd2;
	cvta.to.global.u64 	%rd4, %rd1;
	mul.wide.s32 	%rd5, %r1, 8;
	add.s64 	%rd6, %rd3, %rd5;
	ld.global.f64 	%fd1, [%rd6];
	max.f64 	%fd2, %fd1, 0d0000000000000000;
	add.s64 	%rd7, %rd4, %rd5;
	st.global.f64 	[%rd7], %fd2;
$L__BB28_2:
	ret;

}
	// .globl	relu_f32
.visible .entry relu_f32(
	.param .u64 .ptr .align 1 relu_f32_param_0,
	.param .u64 .ptr .align 1 relu_f32_param_1,
	.param .u32 relu_f32_param_2
)
{
	.reg .pred 	%p<2>;
	.reg .b32 	%r<6>;
	.reg .b32 	%f<3>;
	.reg .b64 	%rd<8>;

	ld.param.u64 	%rd1, [relu_f32_param_0];
	ld.param.u64 	%rd2, [relu_f32_param_1];
	ld.param.u32 	%r2, [relu_f32_param_2];
	mov.u32 	%r3, %ctaid.x;
	mov.u32 	%r4, %ntid.x;
	mov.u32 	%r5, %tid.x;
	mad.lo.s32 	%r1, %r3, %r4, %r5;
	setp.ge.s32 	%p1, %r1, %r2;
	@%p1 bra 	$L__BB29_2;
	cvta.to.global.u64 	%rd3, %rd2;
	cvta.to.global.u64 	%rd4, %rd1;
	mul.wide.s32 	%rd5, %r1, 4;
	add.s64 	%rd6, %rd3, %rd5;
	ld.global.f32 	%f1, [%rd6];
	max.f32 	%f2, %f1, 0f00000000;
	add.s64 	%rd7, %rd4, %rd5;
	st.global.f32 	[%rd7], %f2;
$L__BB29_2:
	ret;

}
	// .globl	exp_golden_f64
.visible .entry exp_golden_f64(
	.param .u64 .ptr .align 1 exp_golden_f64_param_0,
	.param .u64 .ptr .align 1 exp_golden_f64_param_1,
	.param .u32 exp_golden_f64_param_2
)
{
	.reg .pred 	%p<5>;
	.reg .b32 	%r<21>;
	.reg .b32 	%f<3>;
	.reg .b64 	%rd<9>;
	.reg .b64 	%fd<27>;

	ld.param.u64 	%rd1, [exp_golden_f64_param_0];
	ld.param.u64 	%rd2, [exp_golden_f64_param_1];
	ld.param.u32 	%r5, [exp_golden_f64_param_2];
	mov.u32 	%r6, %ctaid.x;
	mov.u32 	%r7, %ntid.x;
	mov.u32 	%r8, %tid.x;
	mad.lo.s32 	%r1, %r6, %r7, %r8;
	setp.ge.s32 	%p1, %r1, %r5;
	@%p1 bra 	$L__BB30_5;
	cvta.to.global.u64 	%rd3, %rd2;
	mul.wide.s32 	%rd4, %r1, 8;
	add.s64 	%rd5, %rd3, %rd4;
	ld.global.f64 	%fd6, [%rd5];
	mul.f64 	%fd1, %fd6, 0dBFE3C6EF372FE950;
	fma.rn.f64 	%fd7, %fd1, 0d3FF71547652B82FE, 0d4338000000000000;
	{
	.reg .b32 %temp; 
	mov.b64 	{%r2, %temp}, %fd7;
	}
	mov.f64 	%fd8, 0dC338000000000000;
	add.rn.f64 	%fd9, %fd7, %fd8;
	fma.rn.f64 	%fd10, %fd9, 0dBFE62E42FEFA39EF, %fd1;
	fma.rn.f64 	%fd11, %fd9, 0dBC7ABC9E3B39803F, %fd10;
	fma.rn.f64 	%fd12, %fd11, 0d3E5ADE1569CE2BDF, 0d3E928AF3FCA213EA;
	fma.rn.f64 	%fd13, %fd12, %fd11, 0d3EC71DEE62401315;
	fma.rn.f64 	%fd14, %fd13, %fd11, 0d3EFA01997C89EB71;
	fma.rn.f64 	%fd15, %fd14, %fd11, 0d3F2A01A014761F65;
	fma.rn.f64 	%fd16, %fd15, %fd11, 0d3F56C16C1852B7AF;
	fma.rn.f64 	%fd17, %fd16, %fd11, 0d3F81111111122322;
	fma.rn.f64 	%fd18, %fd17, %fd11, 0d3FA55555555502A1;
	fma.rn.f64 	%fd19, %fd18, %fd11, 0d3FC5555555555511;
	fma.rn.f64 	%fd20, %fd19, %fd11, 0d3FE000000000000B;
	fma.rn.f64 	%fd21, %fd20, %fd11, 0d3FF0000000000000;
	fma.rn.f64 	%fd22, %fd21, %fd11, 0d3FF0000000000000;
	{
	.reg .b32 %temp; 
	mov.b64 	{%r3, %temp}, %fd22;
	}
	{
	.reg .b32 %temp; 
	mov.b64 	{%temp, %r4}, %fd22;
	}
	shl.b32 	%r9, %r2, 20;
	add.s32 	%r10, %r9, %r4;
	mov.b64 	%fd26, {%r3, %r10};
	{
	.reg .b32 %temp; 
	mov.b64 	{%temp, %r11}, %fd1;
	}
	mov.b32 	%f2, %r11;
	abs.f32 	%f1, %f2;
	setp.lt.f32 	%p2, %f1, 0f4086232B;
	@%p2 bra 	$L__BB30_4;
	setp.lt.f64 	%p3, %fd1, 0d0000000000000000;
	add.f64 	%fd23, %fd1, 0d7FF0000000000000;
	selp.f64 	%fd26, 0d0000000000000000, %fd23, %p3;
	setp.geu.f32 	%p4, %f1, 0f40874800;
	@%p4 bra 	$L__BB30_4;
	shr.u32 	%r12, %r2, 31;
	add.s32 	%r13, %r2, %r12;
	shr.s32 	%r14, %r13, 1;
	shl.b32 	%r15, %r14, 20;
	add.s32 	%r16, %r4, %r15;
	mov.b64 	%fd24, {%r3, %r16};
	sub.s32 	%r17, %r2, %r14;
	shl.b32 	%r18, %r17, 20;
	add.s32 	%r19, %r18, 1072693248;
	mov.b32 	%r20, 0;
	mov.b64 	%fd25, {%r20, %r19};
	mul.f64 	%fd26, %fd25, %fd24;
$L__BB30_4:
	cvta.to.global.u64 	%rd6, %rd1;
	add.s64 	%rd8, %rd6, %rd4;
	st.global.f64 	[%rd8], %fd26;
$L__BB30_5:
	ret;

}
	// .globl	exp_golden_f32
.visible .entry exp_golden_f32(
	.param .u64 .ptr .align 1 exp_golden_f32_param_0,
	.param .u64 .ptr .align 1 exp_golden_f32_param_1,
	.param .u32 exp_golden_f32_param_2
)
{
	.reg .pred 	%p<2>;
	.reg .b32 	%r<8>;
	.reg .b32 	%f<15>;
	.reg .b64 	%rd<8>;

	ld.param.u64 	%rd1, [exp_golden_f32_param_0];
	ld.param.u64 	%rd2, [exp_golden_f32_param_1];
	ld.param.u32 	%r2, [exp_golden_f32_param_2];
	mov.u32 	%r3, %ctaid.x;
	mov.u32 	%r4, %ntid.x;
	mov.u32 	%r5, %tid.x;
	mad.lo.s32 	%r1, %r3, %r4, %r5;
	setp.ge.s32 	%p1, %r1, %r2;
	@%p1 bra 	$L__BB31_2;
	cvta.to.global.u64 	%rd3, %rd2;
	cvta.to.global.u64 	%rd4, %rd1;
	mul.wide.s32 	%rd5, %r1, 4;
	add.s64 	%rd6, %rd3, %rd5;
	ld.global.f32 	%f1, [%rd6];
	mul.f32 	%f2, %f1, 0fBF1E377A;
	fma.rn.f32 	%f3, %f2, 0f3BBB989D, 0f3F000000;
	cvt.sat.f32.f32 	%f4, %f3;
	mov.f32 	%f5, 0f4B400001;
	mov.f32 	%f6, 0f437C0000;
	fma.rm.f32 	%f7, %f4, %f6, %f5;
	add.f32 	%f8, %f7, 0fCB40007F;
	neg.f32 	%f9, %f8;
	fma.rn.f32 	%f10, %f2, 0f3FB8AA3B, %f9;
	fma.rn.f32 	%f11, %f2, 0f32A57060, %f10;
	mov.b32 	%r6, %f7;
	shl.b32 	%r7, %r6, 23;
	mov.b32 	%f12, %r7;
	ex2.approx.ftz.f32 	%f13, %f11;
	mul.f32 	%f14, %f13, %f12;
	add.s64 	%rd7, %rd4, %rd5;
	st.global.f32 	[%rd7], %f14;
$L__BB31_2:
	ret;

}
	// .globl	add_c128
.visible .entry add_c128(
	.param .u64 .ptr .align 1 add_c128_param_0,
	.param .u64 .ptr .align 1 add_c128_param_1,
	.param .u64 .ptr .align 1 add_c128_param_2,
	.param .u32 add_c128_param_3
)
{
	.reg .pred 	%p<2>;
	.reg .b32 	%r<7>;
	.reg .b64 	%rd<11>;
	.reg .b64 	%fd<7>;

	ld.param.u64 	%rd1, [add_c128_param_0];
	ld.param.u64 	%rd2, [add_c128_param_1];
	ld.param.u64 	%rd3, [add_c128_param_2];
	ld.param.u32 	%r2, [add_c128_param_3];
	mov.u32 	%r3, %ctaid.x;
	mov.u32 	%r4, %ntid.x;
	mov.u32 	%r5, %tid.x;
	mad.lo.s32 	%r1, %r3, %r4, %r5;
	setp.ge.s32 	%p1, %r1, %r2;
	@%p1 bra 	$L__BB32_2;
	cvta.to.global.u64 	%rd4, %rd2;
	cvta.to.global.u64 	%rd5, %rd3;
	cvta.to.global.u64 	%rd6, %rd1;
	shl.b32 	%r6, %r1, 1;
	mul.wide.s32 	%rd7, %r6, 8;
	add.s64 	%rd8, %rd4, %rd7;
	ld.global.f64 	%fd1, [%rd8];
	add.s64 	%rd9, %rd5, %rd7;
	ld.global.f64 	%fd2, [%rd9];
	add.f64 	%fd3, %fd1, %fd2;
	add.s64 	%rd10, %rd6, %rd7;
	st.global.f64 	[%rd10], %fd3;
	ld.global.f64 	%fd4, [%rd8+8];
	ld.global.f64 	%fd5, [%rd9+8];
	add.f64 	%fd6, %fd4, %fd5;
	st.global.f64 	[%rd10+8], %fd6;
$L__BB32_2:
	ret;

}
	// .globl	sub_c128
.visible .entry sub_c128(
	.param .u64 .ptr .align 1 sub_c128_param_0,
	.param .u64 .ptr .align 1 sub_c128_param_1,
	.param .u64 .ptr .align 1 sub_c128_param_2,
	.param .u32 sub_c128_param_3
)
{
	.reg .pred 	%p<2>;
	.reg .b32 	%r<7>;
	.reg .b64 	%rd<11>;
	.reg .b64 	%fd<7>;

	ld.param.u64 	%rd1, [sub_c128_param_0];
	ld.param.u64 	%rd2, [sub_c128_param_1];
	ld.param.u64 	%rd3, [sub_c128_param_2];
	ld.param.u32 	%r2, [sub_c128_param_3];
	mov.u32 	%r3, %ctaid.x;
	mov.u32 	%r4, %ntid.x;
	mov.u32 	%r5, %tid.x;
	mad.lo.s32 	%r1, %r3, %r4, %r5;
	setp.ge.s32 	%p1, %r1, %r2;
	@%p1 bra 	$L__BB33_2;
	cvta.to.global.u64 	%rd4, %rd2;
	cvta.to.global.u64 	%rd5, %rd3;
	cvta.to.global.u64 	%rd6, %rd1;
	shl.b32 	%r6, %r1, 1;
	mul.wide.s32 	%rd7, %r6, 8;
	add.s64 	%rd8, %rd4, %rd7;
	ld.global.f64 	%fd1, [%rd8];
	add.s64 	%rd9, %rd5, %rd7;
	ld.global.f64 	%fd2, [%rd9];
	sub.f64 	%fd3, %fd1, %fd2;
	add.s64 	%rd10, %rd6, %rd7;
	st.global.f64 	[%rd10], %fd3;
	ld.global.f64 	%fd4, [%rd8+8];
	ld.global.f64 	%fd5, [%rd9+8];
	sub.f64 	%fd6, %fd4, %fd5;
	st.global.f64 	[%rd10+8], %fd6;
$L__BB33_2:
	ret;

}
	// .globl	mul_c128
.visible .entry mul_c128(
	.param .u64 .ptr .align 1 mul_c128_param_0,
	.param .u64 .ptr .align 1 mul_c128_param_1,
	.param .u64 .ptr .align 1 mul_c128_param_2,
	.param .u32 mul_c128_param_3
)
{
	.reg .pred 	%p<2>;
	.reg .b32 	%r<7>;
	.reg .b64 	%rd<11>;
	.reg .b64 	%fd<10>;

	ld.param.u64 	%rd1, [mul_c128_param_0];
	ld.param.u64 	%rd2, [mul_c128_param_1];
	ld.param.u64 	%rd3, [mul_c128_param_2];
	ld.param.u32 	%r2, [mul_c128_param_3];
	mov.u32 	%r3, %ctaid.x;
	mov.u32 	%r4, %ntid.x;
	mov.u32 	%r5, %tid.x;
	mad.lo.s32 	%r1, %r3, %r4, %r5;
	setp.ge.s32 	%p1, %r1, %r2;
	@%p1 bra 	$L__BB34_2;
	cvta.to.global.u64 	%rd4, %rd2;
	cvta.to.global.u64 	%rd5, %rd3;
	cvta.to.global.u64 	%rd6, %rd1;
	shl.b32 	%r6, %r1, 1;
	mul.wide.s32 	%rd7, %r6, 8;
	add.s64 	%rd8, %rd4, %rd7;
	ld.global.f64 	%fd1, [%rd8];
	ld.global.f64 	%fd2, [%rd8+8];
	add.s64 	%rd9, %rd5, %rd7;
	ld.global.f64 	%fd3, [%rd9];
	ld.global.f64 	%fd4, [%rd9+8];
	mul.f64 	%fd5, %fd1, %fd3;
	mul.f64 	%fd6, %fd2, %fd4;
	sub.f64 	%fd7, %fd5, %fd6;
	add.s64 	%rd10, %rd6, %rd7;
	st.global.f64 	[%rd10], %fd7;
	mul.f64 	%fd8, %fd1, %fd4;
	fma.rn.f64 	%fd9, %fd2, %fd3, %fd8;
	st.global.f64 	[%rd10+8], %fd9;
$L__BB34_2:
	ret;

}
	// .globl	neg_c128
.visible .entry neg_c128(
	.param .u64 .ptr .align 1 neg_c128_param_0,
	.param .u64 .ptr .align 1 neg_c128_param_1,
	.param .u32 neg_c128_param_2
)
{
	.reg .pred 	%p<2>;
	.reg .b32 	%r<7>;
	.reg .b64 	%rd<8>;
	.reg .b64 	%fd<5>;

	ld.param.u64 	%rd1, [neg_c128_param_0];
	ld.param.u64 	%rd2, [neg_c128_param_1];
	ld.param.u32 	%r2, [neg_c128_param_2];
	mov.u32 	%r3, %ctaid.x;
	mov.u32 	%r4, %ntid.x;
	mov.u32 	%r5, %tid.x;
	mad.lo.s32 	%r1, %r3, %r4, %r5;
	setp.ge.s32 	%p1, %r1, %r2;
	@%p1 bra 	$L__BB35_2;
	cvta.to.global.u64 	%rd3, %rd2;
	cvta.to.global.u64 	%rd4, %rd1;
	shl.b32 	%r6, %r1, 1;
	mul.wide.s32 	%rd5, %r6, 8;
	add.s64 	%rd6, %rd3, %rd5;
	ld.global.f64 	%fd1, [%rd6];
	neg.f64 	%fd2, %fd1;
	add.s64 	%rd7, %rd4, %rd5;
	st.global.f64 	[%rd7], %fd2;
	ld.global.f64 	%fd3, [%rd6+8];
	neg.f64 	%fd4, %fd3;
	st.global.f64 	[%rd7+8], %fd4;
$L__BB35_2:
	ret;

}
	// .globl	div_c128
.visible .entry div_c128(
	.param .u64 .ptr .align 1 div_c128_param_0,
	.param .u64 .ptr .align 1 div_c128_param_1,
	.param .u64 .ptr .align 1 div_c128_param_2,
	.param .u32 div_c128_param_3
)
{
	.reg .pred 	%p<2>;
	.reg .b32 	%r<7>;
	.reg .b64 	%rd<11>;
	.reg .b64 	%fd<14>;

	ld.param.u64 	%rd1, [div_c128_param_0];
	ld.param.u64 	%rd2, [div_c128_param_1];
	ld.param.u64 	%rd3, [div_c128_param_2];
	ld.param.u32 	%r2, [div_c128_param_3];
	mov.u32 	%r3, %ctaid.x;
	mov.u32 	%r4, %ntid.x;
	mov.u32 	%r5, %tid.x;
	mad.lo.s32 	%r1, %r3, %r4, %r5;
	setp.ge.s32 	%p1, %r1, %r2;
	@%p1 bra 	$L__BB36_2;
	cvta.to.global.u64 	%rd4, %rd2;
	cvta.to.global.u64 	%rd5, %rd3;
	cvta.to.global.u64 	%rd6, %rd1;
	shl.b32 	%r6, %r1, 1;
	mul.wide.s32 	%rd7, %r6, 8;
	add.s64 	%rd8, %rd4, %rd7;
	ld.global.f64 	%fd1, [%rd8];
	ld.global.f64 	%fd2, [%rd8+8];
	add.s64 	%rd9, %rd5, %rd7;
	ld.global.f64 	%fd3, [%rd9];
	ld.global.f64 	%fd4, [%rd9+8];
	mul.f64 	%fd5, %fd4, %fd4;
	fma.rn.f64 	%fd6, %fd3, %fd3, %fd5;
	mul.f64 	%fd7, %fd2, %fd4;
	fma.rn.f64 	%fd8, %fd1, %fd3, %fd7;
	div.rn.f64 	%fd9, %fd8, %fd6;
	add.s64 	%rd10, %rd6, %rd7;
	st.global.f64 	[%rd10], %fd9;
	mul.f64 	%fd10, %fd2, %fd3;
	mul.f64 	%fd11, %fd1, %fd4;
	sub.f64 	%fd12, %fd10, %fd11;
	div.rn.f64 	%fd13, %fd12, %fd6;
	st.global.f64 	[%rd10+8], %fd13;
$L__BB36_2:
	ret;

}
	// .globl	abs_c128
.visible .entry abs_c128(
	.param .u64 .ptr .align 1 abs_c128_param_0,
	.param .u64 .ptr .align 1 abs_c128_param_1,
	.param .u32 abs_c128_param_2
)
{
	.reg .pred 	%p<2>;
	.reg .b32 	%r<7>;
	.reg .b64 	%rd<9>;
	.reg .b64 	%fd<6>;

	ld.param.u64 	%rd1, [abs_c128_param_0];
	ld.param.u64 	%rd2, [abs_c128_param_1];
	ld.param.u32 	%r2, [abs_c128_param_2];
	mov.u32 	%r3, %ctaid.x;
	mov.u32 	%r4, %ntid.x;
	mov.u32 	%r5, %tid.x;
	mad.lo.s32 	%r1, %r3, %r4, %r5;
	setp.ge.s32 	%p1, %r1, %r2;
	@%p1 bra 	$L__BB37_2;
	cvta.to.global.u64 	%rd3, %rd2;
	cvta.to.global.u64 	%rd4, %rd1;
	shl.b32 	%r6, %r1, 1;
	mul.wide.s32 	%rd5, %r6, 8;
	add.s64 	%rd6, %rd3, %rd5;
	ld.global.f64 	%fd1, [%rd6];
	ld.global.f64 	%fd2, [%rd6+8];
	mul.f64 	%fd3, %fd2, %fd2;
	fma.rn.f64 	%fd4, %fd1, %fd1, %fd3;
	sqrt.rn.f64 	%fd5, %fd4;
	mul.wide.s32 	%rd7, %r1, 8;
	add.s64 	%rd8, %rd4, %rd7;
	st.global.f64 	[%rd8], %fd5;
$L__BB37_2:
	ret;

}
	// .globl	exp_c128
.visible .entry exp_c128(
	.param .u64 .ptr .align 1 exp_c128_param_0,
	.param .u64 .ptr .align 1 exp_c128_param_1,
	.param .u32 exp_c128_param_2
)
{
	.reg .pred 	%p<9>;
	.reg .b32 	%r<39>;
	.reg .b32 	%f<3>;
	.reg .b64 	%rd<9>;
	.reg .b64 	%fd<65>;

	ld.param.u64 	%rd1, [exp_c128_param_0];
	ld.param.u64 	%rd2, [exp_c128_param_1];
	ld.param.u32 	%r9, [exp_c128_param_2];
	mov.u32 	%r10, %ctaid.x;
	mov.u32 	%r11, %ntid.x;
	mov.u32 	%r12, %tid.x;
	mad.lo.s32 	%r1, %r10, %r11, %r12;
	setp.ge.s32 	%p1, %r1, %r9;
	@%p1 bra 	$L__BB38_11;
	cvta.to.global.u64 	%rd3, %rd2;
	shl.b32 	%r2, %r1, 1;
	mul.wide.s32 	%rd4, %r2, 8;
	add.s64 	%rd5, %rd3, %rd4;
	ld.global.f64 	%fd1, [%rd5];
	ld.global.f64 	%fd2, [%rd5+8];
	fma.rn.f64 	%fd18, %fd1, 0d3FF71547652B82FE, 0d4338000000000000;
	{
	.reg .b32 %temp; 
	mov.b64 	{%r3, %temp}, %fd18;
	}
	mov.f64 	%fd19, 0dC338000000000000;
	add.rn.f64 	%fd20, %fd18, %fd19;
	fma.rn.f64 	%fd21, %fd20, 0dBFE62E42FEFA39EF, %fd1;
	fma.rn.f64 	%fd22, %fd20, 0dBC7ABC9E3B39803F, %fd21;
	fma.rn.f64 	%fd23, %fd22, 0d3E5ADE1569CE2BDF, 0d3E928AF3FCA213EA;
	fma.rn.f64 	%fd24, %fd23, %fd22, 0d3EC71DEE62401315;
	fma.rn.f64 	%fd25, %fd24, %fd22, 0d3EFA01997C89EB71;
	fma.rn.f64 	%fd26, %fd25, %fd22, 0d3F2A01A014761F65;
	fma.rn.f64 	%fd27, %fd26, %fd22, 0d3F56C16C1852B7AF;
	fma.rn.f64 	%fd28, %fd27, %fd22, 0d3F81111111122322;
	fma.rn.f64 	%fd29, %fd28, %fd22, 0d3FA55555555502A1;
	fma.rn.f64 	%fd30, %fd29, %fd22, 0d3FC5555555555511;
	fma.rn.f64 	%fd31, %fd30, %fd22, 0d3FE000000000000B;
	fma.rn.f64 	%fd32, %fd31, %fd22, 0d3FF0000000000000;
	fma.rn.f64 	%fd33, %fd32, %fd22, 0d3FF0000000000000;
	{
	.reg .b32 %temp; 
	mov.b64 	{%r4, %temp}, %fd33;
	}
	{
	.reg .b32 %temp; 
	mov.b64 	{%temp, %r5}, %fd33;
	}
	shl.b32 	%r13, %r3, 20;
	add.s32 	%r14, %r13, %r5;
	mov.b64 	%fd61, {%r4, %r14};
	{
	.reg .b32 %temp; 
	mov.b64 	{%temp, %r15}, %fd1;
	}
	mov.b32 	%f2, %r15;
	abs.f32 	%f1, %f2;
	setp.lt.f32 	%p2, %f1, 0f4086232B;
	@%p2 bra 	$L__BB38_4;
	setp.lt.f64 	%p3, %fd1, 0d0000000000000000;
	add.f64 	%fd34, %fd1, 0d7FF0000000000000;
	selp.f64 	%fd61, 0d0000000000000000, %fd34, %p3;
	setp.geu.f32 	%p4, %f1, 0f40874800;
	@%p4 bra 	$L__BB38_4;
	shr.u32 	%r16, %r3, 31;
	add.s32 	%r17, %r3, %r16;
	shr.s32 	%r18, %r17, 1;
	shl.b32 	%r19, %r18, 20;
	add.s32 	%r20, %r5, %r19;
	mov.b64 	%fd35, {%r4, %r20};
	sub.s32 	%r21, %r3, %r18;
	shl.b32 	%r22, %r21, 20;
	add.s32 	%r23, %r22, 1072693248;
	mov.b32 	%r24, 0;
	mov.b64 	%fd36, {%r24, %r23};
	mul.f64 	%fd61, %fd36, %fd35;
$L__BB38_4:
	abs.f64 	%fd7, %fd2;
	setp.neu.f64 	%p5, %fd7, 0d7FF0000000000000;
	@%p5 bra 	$L__BB38_6;
	mov.f64 	%fd42, 0d0000000000000000;
	mul.rn.f64 	%fd62, %fd2, %fd42;
	mov.b32 	%r38, 0;
	bra.uni 	$L__BB38_8;
$L__BB38_6:
	mul.f64 	%fd37, %fd2, 0d3FE45F306DC9C883;
	cvt.rni.s32.f64 	%r38, %fd37;
	cvt.rn.f64.s32 	%fd38, %r38;
	fma.rn.f64 	%fd39, %fd38, 0dBFF921FB54442D18, %fd2;
	fma.rn.f64 	%fd40, %fd38, 0dBC91A62633145C00, %fd39;
	fma.rn.f64 	%fd62, %fd38, 0dB97B839A252049C0, %fd40;
	setp.ltu.f64 	%p6, %fd7, 0d41E0000000000000;
	@%p6 bra 	$L__BB38_8;
	{ // callseq 2, 0
	.param .b64 param0;
	st.param.f64 	[param0], %fd2;
	.param .align 16 .b8 retval0[16];
	call.uni (retval0), 
	__internal_trig_reduction_slowpathd, 
	(
	param0
	);
	ld.param.f64 	%fd62, [retval0];
	ld.param.b32 	%r38, [retval0+8];
	} // callseq 2
$L__BB38_8:
	mul.rn.f64 	%fd43, %fd62, %fd62;
	fma.rn.f64 	%fd44, %fd43, 0dBDA8FF8320FD8164, 0d3E21EEA7C1EF8528;
	fma.rn.f64 	%fd45, %fd44, %fd43, 0dBE927E4F8E06E6D9;
	fma.rn.f64 	%fd46, %fd45, %fd43, 0d3EFA01A019DDBCE9;
	fma.rn.f64 	%fd47, %fd46, %fd43, 0dBF56C16C16C15D47;
	fma.rn.f64 	%fd48, %fd47, %fd43, 0d3FA5555555555551;
	fma.rn.f64 	%fd49, %fd48, %fd43, 0dBFE0000000000000;
	fma.rn.f64 	%fd50, %fd49, %fd43, 0d3FF0000000000000;
	fma.rn.f64 	%fd51, %fd43, 0d3DE5DB65F9785EBA, 0dBE5AE5F12CB0D246;
	fma.rn.f64 	%fd52, %fd51, %fd43, 0d3EC71DE369ACE392;
	fma.rn.f64 	%fd53, %fd52, %fd43, 0dBF2A01A019DB62A1;
	fma.rn.f64 	%fd54, %fd53, %fd43, 0d3F81111111110818;
	fma.rn.f64 	%fd55, %fd54, %fd43, 0dBFC5555555555554;
	fma.rn.f64 	%fd56, %fd55, %fd43, 0d0000000000000000;
	fma.rn.f64 	%fd57, %fd56, %fd62, %fd62;
	and.b32  	%r27, %r38, 1;
	setp.eq.b32 	%p7, %r27, 1;
	{
	.reg .b32 %temp; 
	mov.b64 	{%temp, %r28}, %fd57;
	}
	{
	.reg .b32 %temp; 
	mov.b64 	{%r29, %temp}, %fd57;
	}
	xor.b32  	%r30, %r28, -2147483648;
	mov.b64 	%fd58, {%r29, %r30};
	selp.f64 	%fd63, %fd50, %fd57, %p7;
	selp.f64 	%fd64, %fd58, %fd50, %p7;
	and.b32  	%r31, %r38, 2;
	setp.eq.s32 	%p8, %r31, 0;
	@%p8 bra 	$L__BB38_10;
	{
	.reg .b32 %temp; 
	mov.b64 	{%temp, %r32}, %fd63;
	}
	{
	.reg .b32 %temp; 
	mov.b64 	{%r33, %temp}, %fd63;
	}
	xor.b32  	%r34, %r32, -2147483648;
	mov.b64 	%fd63, {%r33, %r34};
	{
	.reg .b32 %temp; 
	mov.b64 	{%temp, %r35}, %fd64;
	}
	{
	.reg .b32 %temp; 
	mov.b64 	{%r36, %temp}, %fd64;
	}
	xor.b32  	%r37, %r35, -2147483648;
	mov.b64 	%fd64, {%r36, %r37};
$L__BB38_10:
	mul.f64 	%fd59, %fd61, %fd64;
	cvta.to.global.u64 	%rd6, %rd1;
	add.s64 	%rd8, %rd6, %rd4;
	st.global.f64 	[%rd8], %fd59;
	mul.f64 	%fd60, %fd61, %fd63;
	st.global.f64 	[%rd8+8], %fd60;
$L__BB38_11:
	ret;

}
	// .globl	add_broadcast_scalar_f64
.visible .entry add_broadcast_scalar_f64(
	.param .u64 .ptr .align 1 add_broadcast_scalar_f64_param_0,
	.param .u64 .ptr .align 1 add_broadcast_scalar_f64_param_1,
	.param .u64 .ptr .align 1 add_broadcast_scalar_f64_param_2,
	.param .u32 add_broadcast_scalar_f64_param_3
)
{
	.reg .pred 	%p<2>;
	.reg .b32 	%r<6>;
	.reg .b64 	%rd<10>;
	.reg .b64 	%fd<4>;

	ld.param.u64 	%rd1, [add_broadcast_scalar_f64_param_0];
	ld.param.u64 	%rd2, [add_broadcast_scalar_f64_param_1];
	ld.param.u64 	%rd3, [add_broadcast_scalar_f64_param_2];
	ld.param.u32 	%r2, [add_broadcast_scalar_f64_param_3];
	mov.u32 	%r3, %ctaid.x;
	mov.u32 	%r4, %ntid.x;
	mov.u32 	%r5, %tid.x;
	mad.lo.s32 	%r1, %r3, %r4, %r5;
	setp.ge.s32 	%p1, %r1, %r2;
	@%p1 bra 	$L__BB39_2;
	cvta.to.global.u64 	%rd4, %rd3;
	cvta.to.global.u64 	%rd5, %rd2;
	cvta.to.global.u64 	%rd6, %rd1;
	ld.global.f64 	%fd1, [%rd4];
	mul.wide.s32 	%rd7, %r1, 8;
	add.s64 	%rd8, %rd5, %rd7;
	ld.global.f64 	%fd2, [%rd8];
	add.f64 	%fd3, %fd1, %fd2;
	add.s64 	%rd9, %rd6, %rd7;
	st.global.f64 	[%rd9], %fd3;
$L__BB39_2:
	ret;

}
	// .globl	add_broadcast_scalar_f32
.visible .entry add_broadcast_scalar_f32(
	.param .u64 .ptr .align 1 add_broadcast_scalar_f32_param_0,
	.param .u64 .ptr .align 1 add_broadcast_scalar_f32_param_1,
	.param .u64 .ptr .align 1 add_broadcast_scalar_f32_param_2,
	.param .u32 add_broadcast_scalar_f32_param_3
)
{
	.reg .pred 	%p<2>;
	.reg .b32 	%r<6>;
	.reg .b32 	%f<4>;
	.reg .b64 	%rd<10>;

	ld.param.u64 	%rd1, [add_broadcast_scalar_f32_param_0];
	ld.param.u64 	%rd2, [add_broadcast_scalar_f32_param_1];
	ld.param.u64 	%rd3, [add_broadcast_scalar_f32_param_2];
	ld.param.u32 	%r2, [add_broadcast_scalar_f32_param_3];
	mov.u32 	%r3, %ctaid.x;
	mov.u32 	%r4, %ntid.x;
	mov.u32 	%r5, %tid.x;
	mad.lo.s32 	%r1, %r3, %r4, %r5;
	setp.ge.s32 	%p1, %r1, %r2;
	@%p1 bra 	$L__BB40_2;
	cvta.to.global.u64 	%rd4, %rd3;
	cvta.to.global.u64 	%rd5, %rd2;
	cvta.to.global.u64 	%rd6, %rd1;
	ld.global.f32 	%f1, [%rd4];
	mul.wide.s32 	%rd7, %r1, 4;
	add.s64 	%rd8, %rd5, %rd7;
	ld.global.f32 	%f2, [%rd8];
	add.f32 	%f3, %f1, %f2;
	add.s64 	%rd9, %rd6, %rd7;
	st.global.f32 	[%rd9], %f3;
$L__BB40_2:
	ret;

}
	// .globl	sub_broadcast_scalar_f64
.visible .entry sub_broadcast_scalar_f64(
	.param .u64 .ptr .align 1 sub_broadcast_scalar_f64_param_0,
	.param .u64 .ptr .align 1 sub_broadcast_scalar_f64_param_1,
	.param .u64 .ptr .align 1 sub_broadcast_scalar_f64_param_2,
	.param .u32 sub_broadcast_scalar_f64_param_3
)
{
	.reg .pred 	%p<2>;
	.reg .b32 	%r<6>;
	.reg .b64 	%rd<10>;
	.reg .b64 	%fd<4>;

	ld.param.u64 	%rd1, [sub_broadcast_scalar_f64_param_0];
	ld.param.u64 	%rd2, [sub_broadcast_scalar_f64_param_1];
	ld.param.u64 	%rd3, [sub_broadcast_scalar_f64_param_2];
	ld.param.u32 	%r2, [sub_broadcast_scalar_f64_param_3];
	mov.u32 	%r3, %ctaid.x;
	mov.u32 	%r4, %ntid.x;
	mov.u32 	%r5, %tid.x;
	mad.lo.s32 	%r1, %r3, %r4, %r5;
	setp.ge.s32 	%p1, %r1, %r2;
	@%p1 bra 	$L__BB41_2;
	cvta.to.global.u64 	%rd4, %rd3;
	cvta.to.global.u64 	%rd5, %rd2;
	cvta.to.global.u64 	%rd6, %rd1;
	ld.global.f64 	%fd1, [%rd4];
	mul.wide.s32 	%rd7, %r1, 8;
	add.s64 	%rd8, %rd5, %rd7;
	ld.global.f64 	%fd2, [%rd8];
	sub.f64 	%fd3, %fd2, %fd1;
	add.s64 	%rd9, %rd6, %rd7;
	st.global.f64 	[%rd9], %fd3;
$L__BB41_2:
	ret;

}
	// .globl	sub_broadcast_scalar_f32
.visible .entry sub_broadcast_scalar_f32(
	.param .u64 .ptr .align 1 sub_broadcast_scalar_f32_param_0,
	.param .u64 .ptr .align 1 sub_broadcast_scalar_f32_param_1,
	.param .u64 .ptr .align 1 sub_broadcast_scalar_f32_param_2,
	.param .u32 sub_broadcast_scalar_f32_param_3
)
{
	.reg .pred 	%p<2>;
	.reg .b32 	%r<6>;
	.reg .b32 	%f<4>;
	.reg .b64 	%rd<10>;

	ld.param.u64 	%rd1, [sub_broadcast_scalar_f32_param_0];
	ld.param.u64 	%rd2, [sub_broadcast_scalar_f32_param_1];
	ld.param.u64 	%rd3, [sub_broadcast_scalar_f32_param_2];
	ld.param.u32 	%r2, [sub_broadcast_scalar_f32_param_3];
	mov.u32 	%r3, %ctaid.x;
	mov.u32 	%r4, %ntid.x;
	mov.u32 	%r5, %tid.x;
	mad.lo.s32 	%r1, %r3, %r4, %r5;
	setp.ge.s32 	%p1, %r1, %r2;
	@%p1 bra 	$L__BB42_2;
	cvta.to.global.u64 	%rd4, %rd3;
	cvta.to.global.u64 	%rd5, %rd2;
	cvta.to.global.u64 	%rd6, %rd1;
	ld.global.f32 	%f1, [%rd4];
	mul.wide.s32 	%rd7, %r1, 4;
	add.s64 	%rd8, %rd5, %rd7;
	ld.global.f32 	%f2, [%rd8];
	sub.f32 	%f3, %f2, %f1;
	add.s64 	%rd9, %rd6, %rd7;
	st.global.f32 	[%rd9], %f3;
$L__BB42_2:
	ret;

}
	// .globl	mul_broadcast_scalar_f64
.visible .entry mul_broadcast_scalar_f64(
	.param .u64 .ptr .align 1 mul_broadcast_scalar_f64_param_0,
	.param .u64 .ptr .align 1 mul_broadcast_scalar_f64_param_1,
	.param .u64 .ptr .align 1 mul_broadcast_scalar_f64_param_2,
	.param .u32 mul_broadcast_scalar_f64_param_3
)
{
	.reg .pred 	%p<2>;
	.reg .b32 	%r<6>;
	.reg .b64 	%rd<10>;
	.reg .b64 	%fd<4>;

	ld.param.u64 	%rd1, [mul_broadcast_scalar_f64_param_0];
	ld.param.u64 	%rd2, [mul_broadcast_scalar_f64_param_1];
	ld.param.u64 	%rd3, [mul_broadcast_scalar_f64_param_2];
	ld.param.u32 	%r2, [mul_broadcast_scalar_f64_param_3];
	mov.u32 	%r3, %ctaid.x;
	mov.u32 	%r4, %ntid.x;
	mov.u32 	%r5, %tid.x;
	mad.lo.s32 	%r1, %r3, %r4, %r5;
	setp.ge.s32 	%p1, %r1, %r2;
	@%p1 bra 	$L__BB43_2;
	cvta.to.global.u64 	%rd4, %rd3;
	cvta.to.global.u64 	%rd5, %rd2;
	cvta.to.global.u64 	%rd6, %rd1;
	ld.global.f64 	%fd1, [%rd4];
	mul.wide.s32 	%rd7, %r1, 8;
	add.s64 	%rd8, %rd5, %rd7;
	ld.global.f64 	%fd2, [%rd8];
	mul.f64 	%fd3, %fd1, %fd2;
	add.s64 	%rd9, %rd6, %rd7;
	st.global.f64 	[%rd9], %fd3;
$L__BB43_2:
	ret;

}
	// .globl	mul_broadcast_scalar_f32
.visible .entry mul_broadcast_scalar_f32(
	.param .u64 .ptr .align 1 mul_broadcast_scalar_f32_param_0,
	.param .u64 .ptr .align 1 mul_broadcast_scalar_f32_param_1,
	.param .u64 .ptr .align 1 mul_broadcast_scalar_f32_param_2,
	.param .u32 mul_broadcast_scalar_f32_param_3
)
{
	.reg .pred 	%p<2>;
	.reg .b32 	%r<6>;
	.reg .b32 	%f<4>;
	.reg .b64 	%rd<10>;

	ld.param.u64 	%rd1, [mul_broadcast_scalar_f32_param_0];
	ld.param.u64 	%rd2, [mul_broadcast_scalar_f32_param_1];
	ld.param.u64 	%rd3, [mul_broadcast_scalar_f32_param_2];
	ld.param.u32 	%r2, [mul_broadcast_scalar_f32_param_3];
	mov.u32 	%r3, %ctaid.x;
	mov.u32 	%r4, %ntid.x;
	mov.u32 	%r5, %tid.x;
	mad.lo.s32 	%r1, %r3, %r4, %r5;
	setp.ge.s32 	%p1, %r1, %r2;
	@%p1 bra 	$L__BB44_2;
	cvta.to.global.u64 	%rd4, %rd3;
	cvta.to.global.u64 	%rd5, %rd2;
	cvta.to.global.u64 	%rd6, %rd1;
	ld.global.f32 	%f1, [%rd4];
	mul.wide.s32 	%rd7, %r1, 4;
	add.s64 	%rd8, %rd5, %rd7;
	ld.global.f32 	%f2, [%rd8];
	mul.f32 	%f3, %f1, %f2;
	add.s64 	%rd9, %rd6, %rd7;
	st.global.f32 	[%rd9], %f3;
$L__BB44_2:
	ret;

}
	// .globl	div_broadcast_scalar_f64
.visible .entry div_broadcast_scalar_f64(
	.param .u64 .ptr .align 1 div_broadcast_scalar_f64_param_0,
	.param .u64 .ptr .align 1 div_broadcast_scalar_f64_param_1,
	.param .u64 .ptr .align 1 div_broadcast_scalar_f64_param_2,
	.param .u32 div_broadcast_scalar_f64_param_3
)
{
	.reg .pred 	%p<2>;
	.reg .b32 	%r<6>;
	.reg .b64 	%rd<10>;
	.reg .b64 	%fd<4>;

	ld.param.u64 	%rd1, [div_broadcast_scalar_f64_param_0];
	ld.param.u64 	%rd2, [div_broadcast_scalar_f64_param_1];
	ld.param.u64 	%rd3, [div_broadcast_scalar_f64_param_2];
	ld.param.u32 	%r2, [div_broadcast_scalar_f64_param_3];
	mov.u32 	%r3, %ctaid.x;
	mov.u32 	%r4, %ntid.x;
	mov.u32 	%r5, %tid.x;
	mad.lo.s32 	%r1, %r3, %r4, %r5;
	setp.ge.s32 	%p1, %r1, %r2;
	@%p1 bra 	$L__BB45_2;
	cvta.to.global.u64 	%rd4, %rd3;
	cvta.to.global.u64 	%rd5, %rd2;
	cvta.to.global.u64 	%rd6, %rd1;
	ld.global.f64 	%fd1, [%rd4];
	mul.wide.s32 	%rd7, %r1, 8;
	add.s64 	%rd8, %rd5, %rd7;
	ld.global.f64 	%fd2, [%rd8];
	div.rn.f64 	%fd3, %fd2, %fd1;
	add.s64 	%rd9, %rd6, %rd7;
	st.global.f64 	[%rd9], %fd3;
$L__BB45_2:
	ret;

}
	// .globl	div_broadcast_scalar_f32
.visible .entry div_broadcast_scalar_f32(
	.param .u64 .ptr .align 1 div_broadcast_scalar_f32_param_0,
	.param .u64 .ptr .align 1 div_broadcast_scalar_f32_param_1,
	.param .u64 .ptr .align 1 div_broadcast_scalar_f32_param_2,
	.param .u32 div_broadcast_scalar_f32_param_3
)
{
	.reg .pred 	%p<2>;
	.reg .b32 	%r<6>;
	.reg .b32 	%f<4>;
	.reg .b64 	%rd<10>;

	ld.param.u64 	%rd1, [div_broadcast_scalar_f32_param_0];
	ld.param.u64 	%rd2, [div_broadcast_scalar_f32_param_1];
	ld.param.u64 	%rd3, [div_broadcast_scalar_f32_param_2];
	ld.param.u32 	%r2, [div_broadcast_scalar_f32_param_3];
	mov.u32 	%r3, %ctaid.x;
	mov.u32 	%r4, %ntid.x;
	mov.u32 	%r5, %tid.x;
	mad.lo.s32 	%r1, %r3, %r4, %r5;
	setp.ge.s32 	%p1, %r1, %r2;
	@%p1 bra 	$L__BB46_2;
	cvta.to.global.u64 	%rd4, %rd3;
	cvta.to.global.u64 	%rd5, %rd2;
	cvta.to.global.u64 	%rd6, %rd1;
	ld.global.f32 	%f1, [%rd4];
	mul.wide.s32 	%rd7, %r1, 4;
	add.s64 	%rd8, %rd5, %rd7;
	ld.global.f32 	%f2, [%rd8];
	div.rn.f32 	%f3, %f2, %f1;
	add.s64 	%rd9, %rd6, %rd7;
	st.global.f32 	[%rd9], %f3;
$L__BB46_2:
	ret;

}
	// .globl	sin_toroidal_f64
.visible .entry sin_toroidal_f64(
	.param .u64 .ptr .align 1 sin_toroidal_f64_param_0,
	.param .u64 .ptr .align 1 sin_toroidal_f64_param_1,
	.param .u32 sin_toroidal_f64_param_2
)
{
	.reg .pred 	%p<27>;
	.reg .b32 	%r<69>;
	.reg .b64 	%rd<54>;
	.reg .b64 	%fd<60>;

	ld.param.u64 	%rd17, [sin_toroidal_f64_param_0];
	ld.param.u64 	%rd18, [sin_toroidal_f64_param_1];
	ld.param.u32 	%r24, [sin_toroidal_f64_param_2];
	mov.u32 	%r25, %ctaid.x;
	mov.u32 	%r26, %ntid.x;
	mov.u32 	%r27, %tid.x;
	mad.lo.s32 	%r1, %r25, %r26, %r27;
	setp.ge.s32 	%p1, %r1, %r24;
	@%p1 bra 	$L__BB47_26;
	cvta.to.global.u64 	%rd19, %rd18;
	mul.wide.s32 	%rd20, %r1, 8;
	add.s64 	%rd21, %rd19, %rd20;
	ld.global.f64 	%fd1, [%rd21];
	{
	.reg .b32 %temp; 
	mov.b64 	{%temp, %r28}, %fd1;
	}
	and.b32  	%r29, %r28, 2147483647;
	{
	.reg .b32 %temp; 
	mov.b64 	{%r30, %temp}, %fd1;
	}
	mov.f64 	%fd18, 0d401921FB54442D18;
	{
	.reg .b32 %temp; 
	mov.b64 	{%temp, %r31}, %fd18;
	}
	and.b32  	%r33, %r31, 2147483647;
	{
	.reg .b32 %temp; 
	mov.b64 	{%r34, %temp}, %fd18;
	}
	mov.b64 	%fd56, {%r30, %r29};
	mov.b64 	%fd57, {%r34, %r33};
	max.u32 	%r35, %r29, %r33;
	setp.lt.u32 	%p2, %r35, 2146435072;
	@%p2 bra 	$L__BB47_5;
	setp.num.f64 	%p18, %fd56, %fd56;
	setp.num.f64 	%p19, %fd57, %fd57;
	and.pred  	%p20, %p18, %p19;
	@%p20 bra 	$L__BB47_4;
	mov.f64 	%fd28, 0d401921FB54442D18;
	add.rn.f64 	%fd58, %fd1, %fd28;
	bra.uni 	$L__BB47_21;
$L__BB47_4:
	setp.eq.f64 	%p21, %fd56, 0d7FF0000000000000;
	selp.f64 	%fd58, 0dFFF8000000000000, %fd1, %p21;
	bra.uni 	$L__BB47_21;
$L__BB47_5:
	setp.eq.f64 	%p3, %fd57, 0d0000000000000000;
	mov.f64 	%fd58, 0dFFF8000000000000;
	@%p3 bra 	$L__BB47_21;
	setp.ltu.f64 	%p4, %fd56, %fd57;
	mov.f64 	%fd58, %fd1;
	@%p4 bra 	$L__BB47_21;
	{
	.reg .b32 %temp; 
	mov.b64 	{%temp, %r36}, %fd56;
	}
	shr.u32 	%r62, %r36, 20;
	{
	.reg .b32 %temp; 
	mov.b64 	{%temp, %r3}, %fd57;
	}
	shr.u32 	%r63, %r3, 20;
	setp.gt.u32 	%p5, %r36, 1048575;
	@%p5 bra 	$L__BB47_9;
	mul.f64 	%fd56, %fd56, 0d4350000000000000;
	{
	.reg .b32 %temp; 
	mov.b64 	{%temp, %r37}, %fd56;
	}
	shr.u32 	%r38, %r37, 20;
	add.s32 	%r39, %r62, %r38;
	add.s32 	%r62, %r39, -54;
$L__BB47_9:
	setp.gt.u32 	%p6, %r3, 1048575;
	@%p6 bra 	$L__BB47_11;
	mul.f64 	%fd57, %fd57, 0d4350000000000000;
	{
	.reg .b32 %temp; 
	mov.b64 	{%temp, %r40}, %fd57;
	}
	shr.u32 	%r41, %r40, 20;
	add.s32 	%r42, %r63, %r41;
	add.s32 	%r63, %r42, -54;
$L__BB47_11:
	mov.b64 	%rd23, %fd56;
	mov.b64 	%rd24, %fd57;
	and.b64  	%rd25, %rd23, 4503599627370495;
	or.b64  	%rd49, %rd25, 4503599627370496;
	and.b64  	%rd26, %rd24, 4503599627370495;
	or.b64  	%rd2, %rd26, 4503599627370496;
	sub.s32 	%r9, %r62, %r63;
	min.s32 	%r10, %r9, 0;
	add.s32 	%r43, %r63, %r10;
	sub.s32 	%r44, %r62, %r43;
	add.s32 	%r45, %r44, 1;
	and.b32  	%r11, %r45, 3;
	setp.eq.s32 	%p7, %r11, 0;
	mov.u32 	%r66, %r9;
	@%p7 bra 	$L__BB47_14;
	neg.s32 	%r64, %r11;
	mov.u32 	%r66, %r9;
$L__BB47_13:
	.pragma "nounroll";
	sub.s64 	%rd27, %rd49, %rd2;
	mov.b64 	%fd20, %rd27;
	{
	.reg .b32 %temp; 
	mov.b64 	{%temp, %r46}, %fd20;
	}
	setp.lt.s32 	%p8, %r46, 0;
	selp.b64 	%rd52, %rd49, %rd27, %p8;
	shl.b64 	%rd49, %rd52, 1;
	add.s32 	%r66, %r66, -1;
	add.s32 	%r64, %r64, 1;
	setp.ne.s32 	%p9, %r64, 0;
	@%p9 bra 	$L__BB47_13;
$L__BB47_14:
	sub.s32 	%r47, %r9, %r10;
	setp.lt.u32 	%p10, %r47, 3;
	@%p10 bra 	$L__BB47_16;
$L__BB47_15:
	sub.s64 	%rd28, %rd49, %rd2;
	mov.b64 	%fd21, %rd28;
	{
	.reg .b32 %temp; 
	mov.b64 	{%temp, %r48}, %fd21;
	}
	setp.lt.s32 	%p11, %r48, 0;
	selp.b64 	%rd29, %rd49, %rd28, %p11;
	shl.b64 	%rd30, %rd29, 1;
	sub.s64 	%rd31, %rd30, %rd2;
	mov.b64 	%fd22, %rd31;
	{
	.reg .b32 %temp; 
	mov.b64 	{%temp, %r49}, %fd22;
	}
	setp.lt.s32 	%p12, %r49, 0;
	selp.b64 	%rd32, %rd30, %rd31, %p12;
	shl.b64 	%rd33, %rd32, 1;
	sub.s64 	%rd34, %rd33, %rd2;
	mov.b64 	%fd23, %rd34;
	{
	.reg .b32 %temp; 
	mov.b64 	{%temp, %r50}, %fd23;
	}
	setp.lt.s32 	%p13, %r50, 0;
	selp.b64 	%rd35, %rd33, %rd34, %p13;
	shl.b64 	%rd36, %rd35, 1;
	sub.s64 	%rd37, %rd36, %rd2;
	mov.b64 	%fd24, %rd37;
	{
	.reg .b32 %temp; 
	mov.b64 	{%temp, %r51}, %fd24;
	}
	setp.lt.s32 	%p14, %r51, 0;
	selp.b64 	%rd52, %rd36, %rd37, %p14;
	shl.b64 	%rd49, %rd52, 1;
	add.s32 	%r19, %r66, -4;
	setp.gt.s32 	%p15, %r66, 3;
	mov.u32 	%r66, %r19;
	@%p15 bra 	$L__BB47_15;
$L__BB47_16:
	and.b64  	%rd12, %rd52, 9223372036854775807;
	setp.eq.s64 	%p16, %rd12, 0;
	mov.b64 	%rd53, 0;
	@%p16 bra 	$L__BB47_20;
	mov.b64 	%fd25, %rd12;
	mul.f64 	%fd26, %fd25, 0d4350000000000000;
	{
	.reg .b32 %temp; 
	mov.b64 	{%temp, %r52}, %fd26;
	}
	shr.u32 	%r53, %r52, 20;
	sub.s32 	%r54, 55, %r53;
	sub.s32 	%r20, %r63, %r54;
	shl.b64 	%rd13, %rd12, %r54;
	setp.gt.s32 	%p17, %r20, 0;
	@%p17 bra 	$L__BB47_19;
	sub.s32 	%r56, 1, %r20;
	shr.u64 	%rd53, %rd13, %r56;
	bra.uni 	$L__BB47_20;
$L__BB47_19:
	add.s32 	%r55, %r20, -1;
	cvt.u64.u32 	%rd39, %r55;
	shl.b64 	%rd40, %rd39, 52;
	add.s64 	%rd53, %rd40, %rd13;
$L__BB47_20:
	mov.b64 	%fd27, %rd53;
	copysign.f64 	%fd58, %fd1, %fd27;
$L__BB47_21:
	setp.lt.f64 	%p22, %fd58, 0d0000000000000000;
	add.f64 	%fd29, %fd58, 0d401921FB54442D18;
	selp.f64 	%fd12, %fd29, %fd58, %p22;
	abs.f64 	%fd13, %fd12;
	setp.neu.f64 	%p23, %fd13, 0d7FF0000000000000;
	@%p23 bra 	$L__BB47_23;
	mov.f64 	%fd35, 0d0000000000000000;
	mul.rn.f64 	%fd59, %fd12, %fd35;
	mov.b32 	%r68, 0;
	bra.uni 	$L__BB47_25;
$L__BB47_23:
	mul.f64 	%fd30, %fd12, 0d3FE45F306DC9C883;
	cvt.rni.s32.f64 	%r68, %fd30;
	cvt.rn.f64.s32 	%fd31, %r68;
	fma.rn.f64 	%fd32, %fd31, 0dBFF921FB54442D18, %fd12;
	fma.rn.f64 	%fd33, %fd31, 0dBC91A62633145C00, %fd32;
	fma.rn.f64 	%fd59, %fd31, 0dB97B839A252049C0, %fd33;
	setp.ltu.f64 	%p24, %fd13, 0d41E0000000000000;
	@%p24 bra 	$L__BB47_25;
	{ // callseq 3, 0
	.param .b64 param0;
	st.param.f64 	[param0], %fd12;
	.param .align 16 .b8 retval0[16];
	call.uni (retval0), 
	__internal_trig_reduction_slowpathd, 
	(
	param0
	);
	ld.param.f64 	%fd59, [retval0];
	ld.param.b32 	%r68, [retval0+8];
	} // callseq 3
$L__BB47_25:
	shl.b32 	%r59, %r68, 6;
	cvt.u64.u32 	%rd41, %r59;
	and.b64  	%rd42, %rd41, 64;
	mov.u64 	%rd43, __cudart_sin_cos_coeffs;
	add.s64 	%rd44, %rd43, %rd42;
	mul.rn.f64 	%fd36, %fd59, %fd59;
	and.b32  	%r60, %r68, 1;
	setp.eq.b32 	%p25, %r60, 1;
	selp.f64 	%fd37, 0dBDA8FF8320FD8164, 0d3DE5DB65F9785EBA, %p25;
	ld.global.nc.v2.f64 	{%fd38, %fd39}, [%rd44];
	fma.rn.f64 	%fd40, %fd37, %fd36, %fd38;
	fma.rn.f64 	%fd41, %fd40, %fd36, %fd39;
	ld.global.nc.v2.f64 	{%fd42, %fd43}, [%rd44+16];
	fma.rn.f64 	%fd44, %fd41, %fd36, %fd42;
	fma.rn.f64 	%fd45, %fd44, %fd36, %fd43;
	ld.global.nc.v2.f64 	{%fd46, %fd47}, [%rd44+32];
	fma.rn.f64 	%fd48, %fd45, %fd36, %fd46;
	fma.rn.f64 	%fd49, %fd48, %fd36, %fd47;
	fma.rn.f64 	%fd50, %fd49, %fd59, %fd59;
	fma.rn.f64 	%fd51, %fd49, %fd36, 0d3FF0000000000000;
	selp.f64 	%fd52, %fd51, %fd50, %p25;
	and.b32  	%r61, %r68, 2;
	setp.eq.s32 	%p26, %r61, 0;
	mov.f64 	%fd53, 0d0000000000000000;
	sub.f64 	%fd54, %fd53, %fd52;
	selp.f64 	%fd55, %fd52, %fd54, %p26;
	cvta.to.global.u64 	%rd45, %rd17;
	add.s64 	%rd47, %rd45, %rd20;
	st.global.f64 	[%rd47], %fd55;
$L__BB47_26:
	ret;

}
	// .globl	sin_toroidal_f32
.visible .entry sin_toroidal_f32(
	.param .u64 .ptr .align 1 sin_toroidal_f32_param_0,
	.param .u64 .ptr .align 1 sin_toroidal_f32_param_1,
	.param .u32 sin_toroidal_f32_param_2
)
{
	.local .align 4 .b8 	__local_depot48[28];
	.reg .b64 	%SP;
	.reg .b64 	%SPL;
	.reg .pred 	%p<24>;
	.reg .b32 	%r<59>;
	.reg .b32 	%f<67>;
	.reg .b64 	%rd<29>;
	.reg .b64 	%fd<5>;

	mov.u64 	%SPL, __local_depot48;
	ld.param.u64 	%rd9, [sin_toroidal_f32_param_0];
	ld.param.u64 	%rd10, [sin_toroidal_f32_param_1];
	ld.param.u32 	%r24, [sin_toroidal_f32_param_2];
	add.u64 	%rd1, %SPL, 0;
	mov.u32 	%r25, %ctaid.x;
	mov.u32 	%r26, %ntid.x;
	mov.u32 	%r27, %tid.x;
	mad.lo.s32 	%r1, %r25, %r26, %r27;
	setp.ge.s32 	%p1, %r1, %r24;
	@%p1 bra 	$L__BB48_21;
	cvta.to.global.u64 	%rd12, %rd10;
	mul.wide.s32 	%rd13, %r1, 4;
	add.s64 	%rd14, %rd12, %rd13;
	ld.global.f32 	%f1, [%rd14];
	abs.f32 	%f65, %f1;
	setp.lt.f32 	%p2, %f65, 0f40C90FDB;
	@%p2 bra 	$L__BB48_12;
	setp.gtu.f32 	%p3, %f65, 0f4C490FDB;
	@%p3 bra 	$L__BB48_9;
	mov.f32 	%f21, 0f40C90FDB;
	div.approx.f32 	%f22, %f65, %f21;
	cvt.rzi.f32.f32 	%f63, %f22;
	fma.rn.f32 	%f4, %f63, 0fC0C90FDB, %f65;
	mov.b32 	%r2, %f4;
	setp.lt.u32 	%p4, %r2, 1086918619;
	@%p4 bra 	$L__BB48_8;
	setp.lt.u32 	%p5, %r2, -2147483647;
	@%p5 bra 	$L__BB48_6;
	add.f32 	%f26, %f63, 0fBF800000;
	setp.lt.f32 	%p8, %f4, 0fC0C90FDB;
	add.f32 	%f27, %f26, 0fBF800000;
	selp.f32 	%f63, %f27, %f26, %p8;
	bra.uni 	$L__BB48_8;
$L__BB48_6:
	add.f32 	%f63, %f63, 0f3F800000;
	setp.ltu.f32 	%p6, %f4, 0f41490FDB;
	@%p6 bra 	$L__BB48_8;
	add.f32 	%f23, %f63, 0f3F800000;
	fma.rn.f32 	%f24, 0f40C90FDB, 0fC0400000, %f4;
	setp.ge.f32 	%p7, %f24, 0f00000000;
	add.f32 	%f25, %f23, 0f3F800000;
	selp.f32 	%f63, %f25, %f23, %p7;
$L__BB48_8:
	fma.rn.f32 	%f65, %f63, 0fC0C90FDB, %f65;
	bra.uni 	$L__BB48_12;
$L__BB48_9:
	mov.b32 	%r3, %f65;
	and.b32  	%r28, %r3, 8388607;
	or.b32  	%r53, %r28, 1065353216;
	mov.b32 	%f64, %r53;
	and.b32  	%r29, %r3, -8388608;
	add.s32 	%r54, %r29, -1082130432;
	setp.eq.s32 	%p9, %r54, 0;
	@%p9 bra 	$L__BB48_11;
$L__BB48_10:
	min.u32 	%r30, %r54, 192937984;
	add.s32 	%r31, %r53, %r30;
	mov.b32 	%f28, %r31;
	mul.f32 	%f29, %f28, 0f3F22F983;
	fma.rn.f32 	%f30, %f29, 0fBFC90FDB, %f28;
	fma.rn.f32 	%f31, %f30, 0f3F22F983, %f29;
	fma.rn.f32 	%f32, %f31, 0fBFC90FDB, %f28;
	mov.f32 	%f33, 0f3F22F983;
	fma.rz.f32 	%f34, %f32, %f33, %f31;
	cvt.rzi.f32.f32 	%f35, %f34;
	fma.rn.f32 	%f64, %f35, 0fBFC90FDB, %f28;
	sub.s32 	%r54, %r54, %r30;
	mov.b32 	%r53, %f64;
	setp.ne.s32 	%p10, %r54, 0;
	setp.ne.s32 	%p11, %r53, 0;
	and.pred  	%p12, %p10, %p11;
	@%p12 bra 	$L__BB48_10;
$L__BB48_11:
	setp.gt.u32 	%p13, %r3, 2139095039;
	selp.f32 	%f37, 0f7FFFFFFF, 0f4C000000, %p13;
	mul.f32 	%f38, %f64, 0f34000000;
	mul.f32 	%f65, %f37, %f38;
$L__BB48_12:
	abs.f32 	%f39, %f65;
	setp.nan.f32 	%p14, %f39, %f39;
	copysign.f32 	%f40, %f1, %f65;
	selp.f32 	%f41, %f65, %f40, %p14;
	setp.lt.f32 	%p15, %f41, 0f00000000;
	cvt.f64.f32 	%fd1, %f41;
	add.f64 	%fd2, %fd1, 0d401921FB54442D18;
	cvt.rn.f32.f64 	%f42, %fd2;
	selp.f32 	%f15, %f42, %f41, %p15;
	mul.f32 	%f43, %f15, 0f3F22F983;
	cvt.rni.s32.f32 	%r58, %f43;
	cvt.rn.f32.s32 	%f44, %r58;
	fma.rn.f32 	%f45, %f44, 0fBFC90FDA, %f15;
	fma.rn.f32 	%f46, %f44, 0fB3A22168, %f45;
	fma.rn.f32 	%f66, %f44, 0fA7C234C5, %f46;
	abs.f32 	%f17, %f15;
	setp.ltu.f32 	%p16, %f17, 0f47CE4780;
	@%p16 bra 	$L__BB48_20;
	setp.neu.f32 	%p17, %f17, 0f7F800000;
	@%p17 bra 	$L__BB48_15;
	mov.f32 	%f49, 0f00000000;
	mul.rn.f32 	%f66, %f15, %f49;
	mov.b32 	%r58, 0;
	bra.uni 	$L__BB48_20;
$L__BB48_15:
	mov.b32 	%r11, %f15;
	shl.b32 	%r33, %r11, 8;
	or.b32  	%r12, %r33, -2147483648;
	mov.b64 	%rd28, 0;
	mov.b32 	%r55, 0;
	mov.u64 	%rd26, __cudart_i2opi_f;
	mov.u64 	%rd27, %rd1;
$L__BB48_16:
	.pragma "nounroll";
	ld.global.nc.u32 	%r34, [%rd26];
	mad.wide.u32 	%rd17, %r34, %r12, %rd28;
	shr.u64 	%rd28, %rd17, 32;
	st.local.u32 	[%rd27], %rd17;
	add.s32 	%r55, %r55, 1;
	add.s64 	%rd27, %rd27, 4;
	add.s64 	%rd26, %rd26, 4;
	setp.ne.s32 	%p18, %r55, 6;
	@%p18 bra 	$L__BB48_16;
	shr.u32 	%r35, %r11, 23;
	st.local.u32 	[%rd1+24], %rd28;
	and.b32  	%r15, %r35, 31;
	and.b32  	%r36, %r35, 224;
	add.s32 	%r37, %r36, -128;
	shr.u32 	%r38, %r37, 5;
	mul.wide.u32 	%rd18, %r38, 4;
	sub.s64 	%rd8, %rd1, %rd18;
	ld.local.u32 	%r56, [%rd8+24];
	ld.local.u32 	%r57, [%rd8+20];
	setp.eq.s32 	%p19, %r15, 0;
	@%p19 bra 	$L__BB48_19;
	shf.l.wrap.b32 	%r56, %r57, %r56, %r15;
	ld.local.u32 	%r39, [%rd8+16];
	shf.l.wrap.b32 	%r57, %r39, %r57, %r15;
$L__BB48_19:
	shr.u32 	%r40, %r56, 30;
	shf.l.wrap.b32 	%r41, %r57, %r56, 2;
	shl.b32 	%r42, %r57, 2;
	shr.u32 	%r43, %r41, 31;
	add.s32 	%r44, %r43, %r40;
	neg.s32 	%r45, %r44;
	setp.lt.s32 	%p20, %r11, 0;
	selp.b32 	%r58, %r45, %r44, %p20;
	xor.b32  	%r46, %r41, %r11;
	shr.s32 	%r47, %r41, 31;
	xor.b32  	%r48, %r47, %r41;
	xor.b32  	%r49, %r47, %r42;
	cvt.u64.u32 	%rd19, %r48;
	shl.b64 	%rd20, %rd19, 32;
	cvt.u64.u32 	%rd21, %r49;
	or.b64  	%rd22, %rd20, %rd21;
	cvt.rn.f64.s64 	%fd3, %rd22;
	mul.f64 	%fd4, %fd3, 0d3BF921FB54442D19;
	cvt.rn.f32.f64 	%f47, %fd4;
	neg.f32 	%f48, %f47;
	setp.lt.s32 	%p21, %r46, 0;
	selp.f32 	%f66, %f48, %f47, %p21;
$L__BB48_20:
	mul.rn.f32 	%f50, %f66, %f66;
	and.b32  	%r51, %r58, 1;
	setp.eq.b32 	%p22, %r51, 1;
	selp.f32 	%f51, 0f3F800000, %f66, %p22;
	fma.rn.f32 	%f52, %f50, %f51, 0f00000000;
	fma.rn.f32 	%f53, %f50, 0f37CBAC00, 0fBAB607ED;
	selp.f32 	%f54, %f53, 0fB94D4153, %p22;
	selp.f32 	%f55, 0f3D2AAABB, 0f3C0885E4, %p22;
	fma.rn.f32 	%f56, %f54, %f50, %f55;
	selp.f32 	%f57, 0fBEFFFFFF, 0fBE2AAAA8, %p22;
	fma.rn.f32 	%f58, %f56, %f50, %f57;
	fma.rn.f32 	%f59, %f58, %f52, %f51;
	and.b32  	%r52, %r58, 2;
	setp.eq.s32 	%p23, %r52, 0;
	mov.f32 	%f60, 0f00000000;
	sub.f32 	%f61, %f60, %f59;
	selp.f32 	%f62, %f59, %f61, %p23;
	cvta.to.global.u64 	%rd23, %rd9;
	add.s64 	%rd25, %rd23, %rd13;
	st.global.f32 	[%rd25], %f62;
$L__BB48_21:
	ret;

}
	// .globl	cos_toroidal_f64
.visible .entry cos_toroidal_f64(
	.param .u64 .ptr .align 1 cos_toroidal_f64_param_0,
	.param .u64 .ptr .align 1 cos_toroidal_f64_param_1,
	.param .u32 cos_toroidal_f64_param_2
)
{
	.reg .pred 	%p<27>;
	.reg .b32 	%r<72>;
	.reg .b64 	%rd<54>;
	.reg .b64 	%fd<62>;

	ld.param.u64 	%rd17, [cos_toroidal_f64_param_0];
	ld.param.u64 	%rd18, [cos_toroidal_f64_param_1];
	ld.param.u32 	%r26, [cos_toroidal_f64_param_2];
	mov.u32 	%r27, %ctaid.x;
	mov.u32 	%r28, %ntid.x;
	mov.u32 	%r29, %tid.x;
	mad.lo.s32 	%r1, %r27, %r28, %r29;
	setp.ge.s32 	%p1, %r1, %r26;
	@%p1 bra 	$L__BB49_27;
	cvta.to.global.u64 	%rd19, %rd18;
	mul.wide.s32 	%rd20, %r1, 8;
	add.s64 	%rd21, %rd19, %rd20;
	ld.global.f64 	%fd1, [%rd21];
	{
	.reg .b32 %temp; 
	mov.b64 	{%temp, %r30}, %fd1;
	}
	and.b32  	%r31, %r30, 2147483647;
	{
	.reg .b32 %temp; 
	mov.b64 	{%r32, %temp}, %fd1;
	}
	mov.f64 	%fd19, 0d401921FB54442D18;
	{
	.reg .b32 %temp; 
	mov.b64 	{%temp, %r33}, %fd19;
	}
	and.b32  	%r35, %r33, 2147483647;
	{
	.reg .b32 %temp; 
	mov.b64 	{%r36, %temp}, %fd19;
	}
	mov.b64 	%fd57, {%r32, %r31};
	mov.b64 	%fd58, {%r36, %r35};
	max.u32 	%r37, %r31, %r35;
	setp.lt.u32 	%p2, %r37, 2146435072;
	@%p2 bra 	$L__BB49_5;
	setp.num.f64 	%p18, %fd57, %fd57;
	setp.num.f64 	%p19, %fd58, %fd58;
	and.pred  	%p20, %p18, %p19;
	@%p20 bra 	$L__BB49_4;
	mov.f64 	%fd29, 0d401921FB54442D18;
	add.rn.f64 	%fd59, %fd1, %fd29;
	bra.uni 	$L__BB49_21;
$L__BB49_4:
	setp.eq.f64 	%p21, %fd57, 0d7FF0000000000000;
	selp.f64 	%fd59, 0dFFF8000000000000, %fd1, %p21;
	bra.uni 	$L__BB49_21;
$L__BB49_5:
	setp.eq.f64 	%p3, %fd58, 0d0000000000000000;
	mov.f64 	%fd59, 0dFFF8000000000000;
	@%p3 bra 	$L__BB49_21;
	setp.ltu.f64 	%p4, %fd57, %fd58;
	mov.f64 	%fd59, %fd1;
	@%p4 bra 	$L__BB49_21;
	{
	.reg .b32 %temp; 
	mov.b64 	{%temp, %r38}, %fd57;
	}
	shr.u32 	%r64, %r38, 20;
	{
	.reg .b32 %temp; 
	mov.b64 	{%temp, %r3}, %fd58;
	}
	shr.u32 	%r65, %r3, 20;
	setp.gt.u32 	%p5, %r38, 1048575;
	@%p5 bra 	$L__BB49_9;
	mul.f64 	%fd57, %fd57, 0d4350000000000000;
	{
	.reg .b32 %temp; 
	mov.b64 	{%temp, %r39}, %fd57;
	}
	shr.u32 	%r40, %r39, 20;
	add.s32 	%r41, %r64, %r40;
	add.s32 	%r64, %r41, -54;
$L__BB49_9:
	setp.gt.u32 	%p6, %r3, 1048575;
	@%p6 bra 	$L__BB49_11;
	mul.f64 	%fd58, %fd58, 0d4350000000000000;
	{
	.reg .b32 %temp; 
	mov.b64 	{%temp, %r42}, %fd58;
	}
	shr.u32 	%r43, %r42, 20;
	add.s32 	%r44, %r65, %r43;
	add.s32 	%r65, %r44, -54;
$L__BB49_11:
	mov.b64 	%rd23, %fd57;
	mov.b64 	%rd24, %fd58;
	and.b64  	%rd25, %rd23, 4503599627370495;
	or.b64  	%rd49, %rd25, 4503599627370496;
	and.b64  	%rd26, %rd24, 4503599627370495;
	or.b64  	%rd2, %rd26, 4503599627370496;
	sub.s32 	%r9, %r64, %r65;
	min.s32 	%r10, %r9, 0;
	add.s32 	%r45, %r65, %r10;
	sub.s32 	%r46, %r64, %r45;
	add.s32 	%r47, %r46, 1;
	and.b32  	%r11, %r47, 3;
	setp.eq.s32 	%p7, %r11, 0;
	mov.u32 	%r68, %r9;
	@%p7 bra 	$L__BB49_14;
	neg.s32 	%r66, %r11;
	mov.u32 	%r68, %r9;
$L__BB49_13:
	.pragma "nounroll";
	sub.s64 	%rd27, %rd49, %rd2;
	mov.b64 	%fd21, %rd27;
	{
	.reg .b32 %temp; 
	mov.b64 	{%temp, %r48}, %fd21;
	}
	setp.lt.s32 	%p8, %r48, 0;
	selp.b64 	%rd52, %rd49, %rd27, %p8;
	shl.b64 	%rd49, %rd52, 1;
	add.s32 	%r68, %r68, -1;
	add.s32 	%r66, %r66, 1;
	setp.ne.s32 	%p9, %r66, 0;
	@%p9 bra 	$L__BB49_13;
$L__BB49_14:
	sub.s32 	%r49, %r9, %r10;
	setp.lt.u32 	%p10, %r49, 3;
	@%p10 bra 	$L__BB49_16;
$L__BB49_15:
	sub.s64 	%rd28, %rd49, %rd2;
	mov.b64 	%fd22, %rd28;
	{
	.reg .b32 %temp; 
	mov.b64 	{%temp, %r50}, %fd22;
	}
	setp.lt.s32 	%p11, %r50, 0;
	selp.b64 	%rd29, %rd49, %rd28, %p11;
	shl.b64 	%rd30, %rd29, 1;
	sub.s64 	%rd31, %rd30, %rd2;
	mov.b64 	%fd23, %rd31;
	{
	.reg .b32 %temp; 
	mov.b64 	{%temp, %r51}, %fd23;
	}
	setp.lt.s32 	%p12, %r51, 0;
	selp.b64 	%rd32, %rd30, %rd31, %p12;
	shl.b64 	%rd33, %rd32, 1;
	sub.s64 	%rd34, %rd33, %rd2;
	mov.b64 	%fd24, %rd34;
	{
	.reg .b32 %temp; 
	mov.b64 	{%temp, %r52}, %fd24;
	}
	setp.lt.s32 	%p13, %r52, 0;
	selp.b64 	%rd35, %rd33, %rd34, %p13;
	shl.b64 	%rd36, %rd35, 1;
	sub.s64 	%rd37, %rd36, %rd2;
	mov.b64 	%fd25, %rd37;
	{
	.reg .b32 %temp; 
	mov.b64 	{%temp, %r53}, %fd25;
	}
	setp.lt.s32 	%p14, %r53, 0;
	selp.b64 	%rd52, %rd36, %rd37, %p14;
	shl.b64 	%rd49, %rd52, 1;
	add.s32 	%r19, %r68, -4;
	setp.gt.s32 	%p15, %r68, 3;
	mov.u32 	%r68, %r19;
	@%p15 bra 	$L__BB49_15;
$L__BB49_16:
	and.b64  	%rd12, %rd52, 9223372036854775807;
	setp.eq.s64 	%p16, %rd12, 0;
	mov.b64 	%rd53, 0;
	@%p16 bra 	$L__BB49_20;
	mov.b64 	%fd26, %rd12;
	mul.f64 	%fd27, %fd26, 0d4350000000000000;
	{
	.reg .b32 %temp; 
	mov.b64 	{%temp, %r54}, %fd27;
	}
	shr.u32 	%r55, %r54, 20;
	sub.s32 	%r56, 55, %r55;
	sub.s32 	%r20, %r65, %r56;
	shl.b64 	%rd13, %rd12, %r56;
	setp.gt.s32 	%p17, %r20, 0;
	@%p17 bra 	$L__BB49_19;
	sub.s32 	%r58, 1, %r20;
	shr.u64 	%rd53, %rd13, %r58;
	bra.uni 	$L__BB49_20;
$L__BB49_19:
	add.s32 	%r57, %r20, -1;
	cvt.u64.u32 	%rd39, %r57;
	shl.b64 	%rd40, %rd39, 52;
	add.s64 	%rd53, %rd40, %rd13;
$L__BB49_20:
	mov.b64 	%fd28, %rd53;
	copysign.f64 	%fd59, %fd1, %fd28;
$L__BB49_21:
	setp.lt.f64 	%p22, %fd59, 0d0000000000000000;
	add.f64 	%fd30, %fd59, 0d401921FB54442D18;
	selp.f64 	%fd12, %fd30, %fd59, %p22;
	abs.f64 	%fd13, %fd12;
	setp.neu.f64 	%p23, %fd13, 0d7FF0000000000000;
	@%p23 bra 	$L__BB49_23;
	mov.f64 	%fd36, 0d0000000000000000;
	mul.rn.f64 	%fd61, %fd12, %fd36;
	mov.b32 	%r71, 1;
	bra.uni 	$L__BB49_26;
$L__BB49_23:
	mul.f64 	%fd31, %fd12, 0d3FE45F306DC9C883;
	cvt.rni.s32.f64 	%r70, %fd31;
	cvt.rn.f64.s32 	%fd32, %r70;
	fma.rn.f64 	%fd33, %fd32, 0dBFF921FB54442D18, %fd12;
	fma.rn.f64 	%fd34, %fd32, 0dBC91A62633145C00, %fd33;
	fma.rn.f64 	%fd61, %fd32, 0dB97B839A252049C0, %fd34;
	setp.ltu.f64 	%p24, %fd13, 0d41E0000000000000;
	@%p24 bra 	$L__BB49_25;
	{ // callseq 4, 0
	.param .b64 param0;
	st.param.f64 	[param0], %fd12;
	.param .align 16 .b8 retval0[16];
	call.uni (retval0), 
	__internal_trig_reduction_slowpathd, 
	(
	param0
	);
	ld.param.f64 	%fd61, [retval0];
	ld.param.b32 	%r70, [retval0+8];
	} // callseq 4
$L__BB49_25:
	add.s32 	%r71, %r70, 1;
$L__BB49_26:
	shl.b32 	%r61, %r71, 6;
	cvt.u64.u32 	%rd41, %r61;
	and.b64  	%rd42, %rd41, 64;
	mov.u64 	%rd43, __cudart_sin_cos_coeffs;
	add.s64 	%rd44, %rd43, %rd42;
	mul.rn.f64 	%fd37, %fd61, %fd61;
	and.b32  	%r62, %r71, 1;
	setp.eq.b32 	%p25, %r62, 1;
	selp.f64 	%fd38, 0dBDA8FF8320FD8164, 0d3DE5DB65F9785EBA, %p25;
	ld.global.nc.v2.f64 	{%fd39, %fd40}, [%rd44];
	fma.rn.f64 	%fd41, %fd38, %fd37, %fd39;
	fma.rn.f64 	%fd42, %fd41, %fd37, %fd40;
	ld.global.nc.v2.f64 	{%fd43, %fd44}, [%rd44+16];
	fma.rn.f64 	%fd45, %fd42, %fd37, %fd43;
	fma.rn.f64 	%fd46, %fd45, %fd37, %fd44;
	ld.global.nc.v2.f64 	{%fd47, %fd48}, [%rd44+32];
	fma.rn.f64 	%fd49, %fd46, %fd37, %fd47;
	fma.rn.f64 	%fd50, %fd49, %fd37, %fd48;
	fma.rn.f64 	%fd51, %fd50, %fd61, %fd61;
	fma.rn.f64 	%fd52, %fd50, %fd37, 0d3FF0000000000000;
	selp.f64 	%fd53, %fd52, %fd51, %p25;
	and.b32  	%r63, %r71, 2;
	setp.eq.s32 	%p26, %r63, 0;
	mov.f64 	%fd54, 0d0000000000000000;
	sub.f64 	%fd55, %fd54, %fd53;
	selp.f64 	%fd56, %fd53, %fd55, %p26;
	cvta.to.global.u64 	%rd45, %rd17;
	add.s64 	%rd47, %rd45, %rd20;
	st.global.f64 	[%rd47], %fd56;
$L__BB49_27:
	ret;

}
	// .globl	cos_toroidal_f32
.visible .entry cos_toroidal_f32(
	.param .u64 .ptr .align 1 cos_toroidal_f32_param_0,
	.param .u64 .ptr .align 1 cos_toroidal_f32_param_1,
	.param .u32 cos_toroidal_f32_param_2
)
{
	.local .align 4 .b8 	__local_depot50[28];
	.reg .b64 	%SP;
	.reg .b64 	%SPL;
	.reg .pred 	%p<24>;
	.reg .b32 	%r<60>;
	.reg .b32 	%f<67>;
	.reg .b64 	%rd<29>;
	.reg .b64 	%fd<5>;

	mov.u64 	%SPL, __local_depot50;
	ld.param.u64 	%rd9, [cos_toroidal_f32_param_0];
	ld.param.u64 	%rd10, [cos_toroidal_f32_param_1];
	ld.param.u32 	%r24, [cos_toroidal_f32_param_2];
	add.u64 	%rd1, %SPL, 0;
	mov.u32 	%r25, %ctaid.x;
	mov.u32 	%r26, %ntid.x;
	mov.u32 	%r27, %tid.x;
	mad.lo.s32 	%r1, %r25, %r26, %r27;
	setp.ge.s32 	%p1, %r1, %r24;
	@%p1 bra 	$L__BB50_21;
	cvta.to.global.u64 	%rd12, %rd10;
	mul.wide.s32 	%rd13, %r1, 4;
	add.s64 	%rd14, %rd12, %rd13;
	ld.global.f32 	%f1, [%rd14];
	abs.f32 	%f65, %f1;
	setp.lt.f32 	%p2, %f65, 0f40C90FDB;
	@%p2 bra 	$L__BB50_12;
	setp.gtu.f32 	%p3, %f65, 0f4C490FDB;
	@%p3 bra 	$L__BB50_9;
	mov.f32 	%f21, 0f40C90FDB;
	div.approx.f32 	%f22, %f65, %f21;
	cvt.rzi.f32.f32 	%f63, %f22;
	fma.rn.f32 	%f4, %f63, 0fC0C90FDB, %f65;
	mov.b32 	%r2, %f4;
	setp.lt.u32 	%p4, %r2, 1086918619;
	@%p4 bra 	$L__BB50_8;
	setp.lt.u32 	%p5, %r2, -2147483647;
	@%p5 bra 	$L__BB50_6;
	add.f32 	%f26, %f63, 0fBF800000;
	setp.lt.f32 	%p8, %f4, 0fC0C90FDB;
	add.f32 	%f27, %f26, 0fBF800000;
	selp.f32 	%f63, %f27, %f26, %p8;
	bra.uni 	$L__BB50_8;
$L__BB50_6:
	add.f32 	%f63, %f63, 0f3F800000;
	setp.ltu.f32 	%p6, %f4, 0f41490FDB;
	@%p6 bra 	$L__BB50_8;
	add.f32 	%f23, %f63, 0f3F800000;
	fma.rn.f32 	%f24, 0f40C90FDB, 0fC0400000, %f4;
	setp.ge.f32 	%p7, %f24, 0f00000000;
	add.f32 	%f25, %f23, 0f3F800000;
	selp.f32 	%f63, %f25, %f23, %p7;
$L__BB50_8:
	fma.rn.f32 	%f65, %f63, 0fC0C90FDB, %f65;
	bra.uni 	$L__BB50_12;
$L__BB50_9:
	mov.b32 	%r3, %f65;
	and.b32  	%r28, %r3, 8388607;
	or.b32  	%r54, %r28, 1065353216;
	mov.b32 	%f64, %r54;
	and.b32  	%r29, %r3, -8388608;
	add.s32 	%r55, %r29, -1082130432;
	setp.eq.s32 	%p9, %r55, 0;
	@%p9 bra 	$L__BB50_11;
$L__BB50_10:
	min.u32 	%r30, %r55, 192937984;
	add.s32 	%r31, %r54, %r30;
	mov.b32 	%f28, %r31;
	mul.f32 	%f29, %f28, 0f3F22F983;
	fma.rn.f32 	%f30, %f29, 0fBFC90FDB, %f28;
	fma.rn.f32 	%f31, %f30, 0f3F22F983, %f29;
	fma.rn.f32 	%f32, %f31, 0fBFC90FDB, %f28;
	mov.f32 	%f33, 0f3F22F983;
	fma.rz.f32 	%f34, %f32, %f33, %f31;
	cvt.rzi.f32.f32 	%f35, %f34;
	fma.rn.f32 	%f64, %f35, 0fBFC90FDB, %f28;
	sub.s32 	%r55, %r55, %r30;
	mov.b32 	%r54, %f64;
	setp.ne.s32 	%p10, %r55, 0;
	setp.ne.s32 	%p11, %r54, 0;
	and.pred  	%p12, %p10, %p11;
	@%p12 bra 	$L__BB50_10;
$L__BB50_11:
	setp.gt.u32 	%p13, %r3, 2139095039;
	selp.f32 	%f37, 0f7FFFFFFF, 0f4C000000, %p13;
	mul.f32 	%f38, %f64, 0f34000000;
	mul.f32 	%f65, %f37, %f38;
$L__BB50_12:
	abs.f32 	%f39, %f65;
	setp.nan.f32 	%p14, %f39, %f39;
	copysign.f32 	%f40, %f1, %f65;
	selp.f32 	%f41, %f65, %f40, %p14;
	setp.lt.f32 	%p15, %f41, 0f00000000;
	cvt.f64.f32 	%fd1, %f41;
	add.f64 	%fd2, %fd1, 0d401921FB54442D18;
	cvt.rn.f32.f64 	%f42, %fd2;
	selp.f32 	%f15, %f42, %f41, %p15;
	mul.f32 	%f43, %f15, 0f3F22F983;
	cvt.rni.s32.f32 	%r59, %f43;
	cvt.rn.f32.s32 	%f44, %r59;
	fma.rn.f32 	%f45, %f44, 0fBFC90FDA, %f15;
	fma.rn.f32 	%f46, %f44, 0fB3A22168, %f45;
	fma.rn.f32 	%f66, %f44, 0fA7C234C5, %f46;
	abs.f32 	%f17, %f15;
	setp.ltu.f32 	%p16, %f17, 0f47CE4780;
	@%p16 bra 	$L__BB50_20;
	setp.neu.f32 	%p17, %f17, 0f7F800000;
	@%p17 bra 	$L__BB50_15;
	mov.f32 	%f49, 0f00000000;
	mul.rn.f32 	%f66, %f15, %f49;
	mov.b32 	%r59, 0;
	bra.uni 	$L__BB50_20;
$L__BB50_15:
	mov.b32 	%r11, %f15;
	shl.b32 	%r33, %r11, 8;
	or.b32  	%r12, %r33, -2147483648;
	mov.b64 	%rd28, 0;
	mov.b32 	%r56, 0;
	mov.u64 	%rd26, __cudart_i2opi_f;
	mov.u64 	%rd27, %rd1;
$L__BB50_16:
	.pragma "nounroll";
	ld.global.nc.u32 	%r34, [%rd26];
	mad.wide.u32 	%rd17, %r34, %r12, %rd28;
	shr.u64 	%rd28, %rd17, 32;
	st.local.u32 	[%rd27], %rd17;
	add.s32 	%r56, %r56, 1;
	add.s64 	%rd27, %rd27, 4;
	add.s64 	%rd26, %rd26, 4;
	setp.ne.s32 	%p18, %r56, 6;
	@%p18 bra 	$L__BB50_16;
	shr.u32 	%r35, %r11, 23;
	st.local.u32 	[%rd1+24], %rd28;
	and.b32  	%r15, %r35, 31;
	and.b32  	%r36, %r35, 224;
	add.s32 	%r37, %r36, -128;
	shr.u32 	%r38, %r37, 5;
	mul.wide.u32 	%rd18, %r38, 4;
	sub.s64 	%rd8, %rd1, %rd18;
	ld.local.u32 	%r57, [%rd8+24];
	ld.local.u32 	%r58, [%rd8+20];
	setp.eq.s32 	%p19, %r15, 0;
	@%p19 bra 	$L__BB50_19;
	shf.l.wrap.b32 	%r57, %r58, %r57, %r15;
	ld.local.u32 	%r39, [%rd8+16];
	shf.l.wrap.b32 	%r58, %r39, %r58, %r15;
$L__BB50_19:
	shr.u32 	%r40, %r57, 30;
	shf.l.wrap.b32 	%r41, %r58, %r57, 2;
	shl.b32 	%r42, %r58, 2;
	shr.u32 	%r43, %r41, 31;
	add.s32 	%r44, %r43, %r40;
	neg.s32 	%r45, %r44;
	setp.lt.s32 	%p20, %r11, 0;
	selp.b32 	%r59, %r45, %r44, %p20;
	xor.b32  	%r46, %r41, %r11;
	shr.s32 	%r47, %r41, 31;
	xor.b32  	%r48, %r47, %r41;
	xor.b32  	%r49, %r47, %r42;
	cvt.u64.u32 	%rd19, %r48;
	shl.b64 	%rd20, %rd19, 32;
	cvt.u64.u32 	%rd21, %r49;
	or.b64  	%rd22, %rd20, %rd21;
	cvt.rn.f64.s64 	%fd3, %rd22;
	mul.f64 	%fd4, %fd3, 0d3BF921FB54442D19;
	cvt.rn.f32.f64 	%f47, %fd4;
	neg.f32 	%f48, %f47;
	setp.lt.s32 	%p21, %r46, 0;
	selp.f32 	%f66, %f48, %f47, %p21;
$L__BB50_20:
	add.s32 	%r51, %r59, 1;
	mul.rn.f32 	%f50, %f66, %f66;
	and.b32  	%r52, %r59, 1;
	setp.eq.b32 	%p22, %r52, 1;
	selp.f32 	%f51, %f66, 0f3F800000, %p22;
	fma.rn.f32 	%f52, %f50, %f51, 0f00000000;
	fma.rn.f32 	%f53, %f50, 0f37CBAC00, 0fBAB607ED;
	selp.f32 	%f54, 0fB94D4153, %f53, %p22;
	selp.f32 	%f55, 0f3C0885E4, 0f3D2AAABB, %p22;
	fma.rn.f32 	%f56, %f54, %f50, %f55;
	selp.f32 	%f57, 0fBE2AAAA8, 0fBEFFFFFF, %p22;
	fma.rn.f32 	%f58, %f56, %f50, %f57;
	fma.rn.f32 	%f59, %f58, %f52, %f51;
	and.b32  	%r53, %r51, 2;
	setp.eq.s32 	%p23, %r53, 0;
	mov.f32 	%f60, 0f00000000;
	sub.f32 	%f61, %f60, %f59;
	selp.f32 	%f62, %f59, %f61, %p23;
	cvta.to.global.u64 	%rd23, %rd9;
	add.s64 	%rd25, %rd23, %rd13;
	st.global.f32 	[%rd25], %f62;
$L__BB50_21:
	ret;

}
	// .globl	atan2_toroidal_f64
.visible .entry atan2_toroidal_f64(
	.param .u64 .ptr .align 1 atan2_toroidal_f64_param_0,
	.param .u64 .ptr .align 1 atan2_toroidal_f64_param_1,
	.param .u64 .ptr .align 1 atan2_toroidal_f64_param_2,
	.param .u32 atan2_toroidal_f64_param_3
)
{
	.reg .pred 	%p<12>;
	.reg .b32 	%r<10>;
	.reg .b64 	%rd<12>;
	.reg .b64 	%fd<47>;

	ld.param.u64 	%rd1, [atan2_toroidal_f64_param_0];
	ld.param.u64 	%rd2, [atan2_toroidal_f64_param_1];
	ld.param.u64 	%rd3, [atan2_toroidal_f64_param_2];
	ld.param.u32 	%r2, [atan2_toroidal_f64_param_3];
	mov.u32 	%r3, %ctaid.x;
	mov.u32 	%r4, %ntid.x;
	mov.u32 	%r5, %tid.x;
	mad.lo.s32 	%r1, %r3, %r4, %r5;
	setp.ge.s32 	%p1, %r1, %r2;
	@%p1 bra 	$L__BB51_8;
	cvta.to.global.u64 	%rd4, %rd2;
	cvta.to.global.u64 	%rd5, %rd3;
	mul.wide.s32 	%rd6, %r1, 8;
	add.s64 	%rd7, %rd4, %rd6;
	ld.global.f64 	%fd1, [%rd7];
	add.s64 	%rd8, %rd5, %rd6;
	ld.global.f64 	%fd2, [%rd8];
	abs.f64 	%fd3, %fd2;
	abs.f64 	%fd4, %fd1;
	setp.leu.f64 	%p2, %fd4, %fd3;
	setp.gt.f64 	%p3, %fd4, %fd3;
	selp.f64 	%fd5, %fd4, %fd3, %p3;
	selp.f64 	%fd13, %fd3, %fd4, %p3;
	div.rn.f64 	%fd14, %fd13, %fd5;
	mul.f64 	%fd15, %fd14, %fd14;
	fma.rn.f64 	%fd16, %fd15, 0dBEF53E1D2A25FF7E, 0d3F2D3B63DBB65B49;
	fma.rn.f64 	%fd17, %fd16, %fd15, 0dBF5312788DDE082E;
	fma.rn.f64 	%fd18, %fd17, %fd15, 0d3F6F9690C8249315;
	fma.rn.f64 	%fd19, %fd18, %fd15, 0dBF82CF5AABC7CF0D;
	fma.rn.f64 	%fd20, %fd19, %fd15, 0d3F9162B0B2A3BFDE;
	fma.rn.f64 	%fd21, %fd20, %fd15, 0dBF9A7256FEB6FC6B;
	fma.rn.f64 	%fd22, %fd21, %fd15, 0d3FA171560CE4A489;
	fma.rn.f64 	%fd23, %fd22, %fd15, 0dBFA4F44D841450E4;
	fma.rn.f64 	%fd24, %fd23, %fd15, 0d3FA7EE3D3F36BB95;
	fma.rn.f64 	%fd25, %fd24, %fd15, 0dBFAAD32AE04A9FD1;
	fma.rn.f64 	%fd26, %fd25, %fd15, 0d3FAE17813D66954F;
	fma.rn.f64 	%fd27, %fd26, %fd15, 0dBFB11089CA9A5BCD;
	fma.rn.f64 	%fd28, %fd27, %fd15, 0d3FB3B12B2DB51738;
	fma.rn.f64 	%fd29, %fd28, %fd15, 0dBFB745D022F8DC5C;
	fma.rn.f64 	%fd30, %fd29, %fd15, 0d3FBC71C709DFE927;
	fma.rn.f64 	%fd31, %fd30, %fd15, 0dBFC2492491FA1744;
	fma.rn.f64 	%fd32, %fd31, %fd15, 0d3FC99999999840D2;
	fma.rn.f64 	%fd33, %fd32, %fd15, 0dBFD555555555544C;
	mul.f64 	%fd34, %fd15, %fd33;
	fma.rn.f64 	%fd6, %fd34, %fd14, %fd14;
	@%p2 bra 	$L__BB51_3;
	{
	.reg .b32 %temp; 
	mov.b64 	{%temp, %r7}, %fd2;
	}
	setp.lt.s32 	%p5, %r7, 0;
	neg.f64 	%fd37, %fd6;
	selp.f64 	%fd38, %fd6, %fd37, %p5;
	add.f64 	%fd45, %fd38, 0d3FF921FB54442D18;
	bra.uni 	$L__BB51_4;
$L__BB51_3:
	{
	.reg .b32 %temp; 
	mov.b64 	{%temp, %r6}, %fd2;
	}
	setp.lt.s32 	%p4, %r6, 0;
	mov.f64 	%fd35, 0d400921FB54442D18;
	sub.f64 	%fd36, %fd35, %fd6;
	selp.f64 	%fd45, %fd36, %fd6, %p4;
$L__BB51_4:
	setp.neu.f64 	%p6, %fd5, 0d0000000000000000;
	@%p6 bra 	$L__BB51_6;
	{
	.reg .b32 %temp; 
	mov.b64 	{%temp, %r9}, %fd2;
	}
	setp.lt.s32 	%p9, %r9, 0;
	selp.f64 	%fd46, 0d400921FB54442D18, 0d0000000000000000, %p9;
	bra.uni 	$L__BB51_7;
$L__BB51_6:
	setp.eq.f64 	%p7, %fd3, %fd4;
	{
	.reg .b32 %temp; 
	mov.b64 	{%temp, %r8}, %fd2;
	}
	setp.lt.s32 	%p8, %r8, 0;
	selp.f64 	%fd39, 0d4002D97C7F3321D2, 0d3FE921FB54442D18, %p8;
	selp.f64 	%fd46, %fd39, %fd45, %p7;
$L__BB51_7:
	add.rn.f64 	%fd40, %fd3, %fd4;
	setp.nan.f64 	%p10, %fd40, %fd40;
	copysign.f64 	%fd41, %fd1, %fd46;
	selp.f64 	%fd42, %fd40, %fd41, %p10;
	setp.lt.f64 	%p11, %fd42, 0d0000000000000000;
	add.f64 	%fd43, %fd42, 0d401921FB54442D18;
	selp.f64 	%fd44, %fd43, %fd42, %p11;
	cvta.to.global.u64 	%rd9, %rd1;
	add.s64 	%rd11, %rd9, %rd6;
	st.global.f64 	[%rd11], %fd44;
$L__BB51_8:
	ret;

}
	// .globl	atan2_toroidal_f32
.visible .entry atan2_toroidal_f32(
	.param .u64 .ptr .align 1 atan2_toroidal_f32_param_0,
	.param .u64 .ptr .align 1 atan2_toroidal_f32_param_1,
	.param .u64 .ptr .align 1 atan2_toroidal_f32_param_2,
	.param .u32 atan2_toroidal_f32_param_3
)
{
	.reg .pred 	%p<8>;
	.reg .b32 	%r<7>;
	.reg .b32 	%f<35>;
	.reg .b64 	%rd<11>;
	.reg .b64 	%fd<3>;

	ld.param.u64 	%rd1, [atan2_toroidal_f32_param_0];
	ld.param.u64 	%rd2, [atan2_toroidal_f32_param_1];
	ld.param.u64 	%rd3, [atan2_toroidal_f32_param_2];
	ld.param.u32 	%r2, [atan2_toroidal_f32_param_3];
	mov.u32 	%r3, %ctaid.x;
	mov.u32 	%r4, %ntid.x;
	mov.u32 	%r5, %tid.x;
	mad.lo.s32 	%r1, %r3, %r4, %r5;
	setp.ge.s32 	%p1, %r1, %r2;
	@%p1 bra 	$L__BB52_2;
	cvta.to.global.u64 	%rd4, %rd2;
	cvta.to.global.u64 	%rd5, %rd3;
	cvta.to.global.u64 	%rd6, %rd1;
	mul.wide.s32 	%rd7, %r1, 4;
	add.s64 	%rd8, %rd4, %rd7;
	ld.global.f32 	%f1, [%rd8];
	add.s64 	%rd9, %rd5, %rd7;
	ld.global.f32 	%f2, [%rd9];
	abs.f32 	%f3, %f2;
	abs.f32 	%f4, %f1;
	setp.gt.f32 	%p2, %f4, %f3;
	selp.f32 	%f5, %f4, %f3, %p2;
	selp.f32 	%f6, %f3, %f4, %p2;
	div.rn.f32 	%f7, %f6, %f5;
	mul.f32 	%f8, %f7, %f7;
	fma.rn.f32 	%f9, %f8, 0f3B33710B, 0fBC807748;
	fma.rn.f32 	%f10, %f9, %f8, 0f3D2CDAB2;
	fma.rn.f32 	%f11, %f10, %f8, 0fBD992D10;
	fma.rn.f32 	%f12, %f11, %f8, 0f3DD9EA6C;
	fma.rn.f32 	%f13, %f12, %f8, 0fBE117CB1;
	fma.rn.f32 	%f14, %f13, %f8, 0f3E4CBCE0;
	fma.rn.f32 	%f15, %f14, %f8, 0fBEAAAA7D;
	mul.f32 	%f16, %f8, %f15;
	fma.rn.f32 	%f17, %f16, %f7, %f7;
	neg.f32 	%f18, %f17;
	fma.rn.f32 	%f19, 0f3F6EE581, 0f3FD774EB, %f18;
	selp.f32 	%f20, %f19, %f17, %p2;
	selp.f32 	%f21, 0f3F6EE581, 0f3FEEE581, %p2;
	selp.f32 	%f22, %f17, %f18, %p2;
	mov.b32 	%r6, %f2;
	fma.rn.f32 	%f23, %f21, 0f3FD774EB, %f22;
	setp.lt.s32 	%p3, %r6, 0;
	selp.f32 	%f24, %f23, %f20, %p3;
	add.f32 	%f25, %f4, %f3;
	setp.eq.f32 	%p4, %f5, 0f00000000;
	selp.f32 	%f26, 0f40490FDB, 0f00000000, %p3;
	setp.eq.f32 	%p5, %f3, %f4;
	selp.f32 	%f27, 0f4016CBE4, 0f3F490FDB, %p3;
	selp.f32 	%f28, %f27, %f24, %p5;
	selp.f32 	%f29, %f26, %f28, %p4;
	abs.f32 	%f30, %f25;
	setp.nan.f32 	%p6, %f30, %f30;
	copysign.f32 	%f31, %f1, %f29;
	selp.f32 	%f32, %f25, %f31, %p6;
	setp.lt.f32 	%p7, %f32, 0f00000000;
	cvt.f64.f32 	%fd1, %f32;
	add.f64 	%fd2, %fd1, 0d401921FB54442D18;
	cvt.rn.f32.f64 	%f33, %fd2;
	selp.f32 	%f34, %f33, %f32, %p7;
	add.s64 	%rd10, %rd6, %rd7;
	st.global.f32 	[%rd10], %f34;
$L__BB52_2:
	ret;

}
	// .globl	phi_exp_f64
.visible .entry phi_exp_f64(
	.param .u64 .ptr .align 1 phi_exp_f64_param_0,
	.param .u64 .ptr .align 1 phi_exp_f64_param_1,
	.param .u32 phi_exp_f64_param_2
)
{
	.reg .pred 	%p<10>;
	.reg .b32 	%r<15>;
	.reg .b64 	%rd<12>;
	.reg .b64 	%fd<21>;

	ld.param.u64 	%rd1, [phi_exp_f64_param_0];
	ld.param.u64 	%rd2, [phi_exp_f64_param_1];
	ld.param.u32 	%r3, [phi_exp_f64_param_2];
	mov.u32 	%r4, %ctaid.x;
	mov.u32 	%r5, %ntid.x;
	mov.u32 	%r6, %tid.x;
	mad.lo.s32 	%r1, %r4, %r5, %r6;
	setp.ge.s32 	%p1, %r1, %r3;
	@%p1 bra 	$L__BB53_7;
	cvta.to.global.u64 	%rd3, %rd2;
	mul.wide.s32 	%rd4, %r1, 8;
	add.s64 	%rd5, %rd3, %rd4;
	ld.global.f64 	%fd6, [%rd5];
	mov.f64 	%fd7, 0d3FF9E3779B97F4A8;
	{
	.reg .b32 %temp; 
	mov.b64 	{%temp, %r7}, %fd7;
	}
	{
	.reg .b32 %temp; 
	mov.b64 	{%temp, %r2}, %fd6;
	}
	shr.u32 	%r8, %r2, 20;
	and.b32  	%r9, %r8, 2047;
	add.s32 	%r10, %r9, -1012;
	mov.b64 	%rd6, %fd6;
	shl.b64 	%rd7, %rd6, %r10;
	setp.eq.s64 	%p2, %rd7, -9223372036854775808;
	{ // callseq 5, 0
	.param .b64 param0;
	st.param.f64 	[param0], %fd6;
	.param .b64 retval0;
	call.uni (retval0), 
	__internal_accurate_pow, 
	(
	param0
	);
	ld.param.f64 	%fd8, [retval0];
	} // callseq 5
	setp.lt.s32 	%p3, %r7, 0;
	neg.f64 	%fd10, %fd8;
	selp.f64 	%fd11, %fd10, %fd8, %p2;
	selp.f64 	%fd12, %fd11, %fd8, %p3;
	cvt.rzi.f64.f64 	%fd13, %fd6;
	setp.neu.f64 	%p4, %fd6, %fd13;
	selp.f64 	%fd15, 0dFFF8000000000000, %fd12, %p4;
	selp.f64 	%fd20, %fd15, %fd12, %p3;
	add.f64 	%fd16, %fd6, 0d3FF9E3779B97F4A8;
	{
	.reg .b32 %temp; 
	mov.b64 	{%temp, %r11}, %fd16;
	}
	and.b32  	%r12, %r11, 2146435072;
	setp.ne.s32 	%p5, %r12, 2146435072;
	@%p5 bra 	$L__BB53_6;
	setp.num.f64 	%p6, %fd6, %fd6;
	@%p6 bra 	$L__BB53_4;
	mov.f64 	%fd18, 0d3FF9E3779B97F4A8;
	add.rn.f64 	%fd20, %fd18, %fd6;
	bra.uni 	$L__BB53_6;
$L__BB53_4:
	abs.f64 	%fd17, %fd6;
	setp.neu.f64 	%p7, %fd17, 0d7FF0000000000000;
	@%p7 bra 	$L__BB53_6;
	setp.lt.s32 	%p8, %r2, 0;
	selp.b32 	%r13, 0, 2146435072, %p8;
	mov.b32 	%r14, 0;
	mov.b64 	%fd20, {%r14, %r13};
$L__BB53_6:
	setp.eq.f64 	%p9, %fd6, 0d0000000000000000;
	selp.f64 	%fd19, 0d3FF0000000000000, %fd20, %p9;
	cvta.to.global.u64 	%rd9, %rd1;
	add.s64 	%rd11, %rd9, %rd4;
	st.global.f64 	[%rd11], %fd19;
$L__BB53_7:
	ret;

}
	// .globl	phi_exp_f32
.visible .entry phi_exp_f32(
	.param .u64 .ptr .align 1 phi_exp_f32_param_0,
	.param .u64 .ptr .align 1 phi_exp_f32_param_1,
	.param .u32 phi_exp_f32_param_2
)
{
	.reg .pred 	%p<7>;
	.reg .b32 	%r<11>;
	.reg .b32 	%f<45>;
	.reg .b64 	%rd<9>;

	ld.param.u64 	%rd1, [phi_exp_f32_param_0];
	ld.param.u64 	%rd2, [phi_exp_f32_param_1];
	ld.param.u32 	%r2, [phi_exp_f32_param_2];
	mov.u32 	%r3, %ctaid.x;
	mov.u32 	%r4, %ntid.x;
	mov.u32 	%r5, %tid.x;
	mad.lo.s32 	%r1, %r3, %r4, %r5;
	setp.ge.s32 	%p1, %r1, %r2;
	@%p1 bra 	$L__BB54_5;
	cvta.to.global.u64 	%rd3, %rd2;
	mul.wide.s32 	%rd4, %r1, 4;
	add.s64 	%rd5, %rd3, %rd4;
	ld.global.f32 	%f1, [%rd5];
	setp.eq.f32 	%p2, %f1, 0f00000000;
	mov.f32 	%f44, 0f3F800000;
	@%p2 bra 	$L__BB54_4;
	mov.f32 	%f6, 0f314D0358;
	mov.f32 	%f7, 0f3F0D8369;
	mul.rn.f32 	%f8, %f7, %f6;
	mov.f32 	%f9, 0f3D369C1B;
	mov.f32 	%f10, 0f3DF7E137;
	mul.rn.f32 	%f11, %f10, %f9;
	mul.f32 	%f12, %f11, 0f40400000;
	fma.rn.f32 	%f13, %f8, 0f3FB8AA3B, 0fB176F5D0;
	fma.rn.f32 	%f14, 0fBE58368E, 0f32A55E34, %f13;
	fma.rn.f32 	%f15, %f12, %f8, %f14;
	fma.rn.f32 	%f16, %f11, 0fBE58368E, %f15;
	mov.f32 	%f17, 0f3F320482;
	add.rn.f32 	%f18, %f17, %f16;
	mul.rn.f32 	%f19, %f18, %f1;
	cvt.rni.f32.f32 	%f20, %f19;
	sub.f32 	%f21, %f19, %f20;
	neg.f32 	%f22, %f19;
	fma.rn.f32 	%f23, %f18, %f1, %f22;
	mov.f32 	%f24, 0fBF320482;
	add.rn.f32 	%f25, %f18, %f24;
	neg.f32 	%f26, %f25;
	add.rn.f32 	%f27, %f16, %f26;
	fma.rn.f32 	%f28, %f27, %f1, %f23;
	add.f32 	%f29, %f21, %f28;
	setp.gt.f32 	%p3, %f20, 0f00000000;
	selp.b32 	%r6, 0, -2097152000, %p3;
	abs.f32 	%f30, %f1;
	setp.num.f32 	%p4, %f30, %f30;
	setp.lt.f32 	%p5, %f19, 0f00000000;
	selp.f32 	%f31, 0f00000000, 0f7F800000, %p5;
	abs.f32 	%f32, %f19;
	setp.gt.f32 	%p6, %f32, 0f43180000;
	cvt.rzi.s32.f32 	%r7, %f20;
	shl.b32 	%r8, %r7, 23;
	sub.s32 	%r9, %r8, %r6;
	mov.b32 	%f33, %r9;
	add.s32 	%r10, %r6, 2130706432;
	mov.b32 	%f34, %r10;
	fma.rn.f32 	%f35, %f29, 0f391FCB8E, 0f3AAF85ED;
	fma.rn.f32 	%f36, %f35, %f29, 0f3C1D9856;
	fma.rn.f32 	%f37, %f36, %f29, 0f3D6357BB;
	fma.rn.f32 	%f38, %f37, %f29, 0f3E75FDEC;
	fma.rn.f32 	%f39, %f38, %f29, 0f3F317218;
	fma.rn.f32 	%f40, %f39, %f29, 0f3F800000;
	mul.f32 	%f41, %f40, %f34;
	mul.f32 	%f42, %f41, %f33;
	selp.f32 	%f44, %f31, %f42, %p6;
	@%p4 bra 	$L__BB54_4;
	mov.f32 	%f43, 0f3FCF1BBD;
	add.rn.f32 	%f44, %f43, %f1;
$L__BB54_4:
	cvta.to.global.u64 	%rd6, %rd1;
	add.s64 	%rd8, %rd6, %rd4;
	st.global.f32 	[%rd8], %f44;
$L__BB54_5:
	ret;

}
	// .globl	phi_exp_inv_f64
.visible .entry phi_exp_inv_f64(
	.param .u64 .ptr .align 1 phi_exp_inv_f64_param_0,
	.param .u64 .ptr .align 1 phi_exp_inv_f64_param_1,
	.param .u32 phi_exp_inv_f64_param_2
)
{
	.reg .pred 	%p<10>;
	.reg .b32 	%r<15>;
	.reg .b64 	%rd<12>;
	.reg .b64 	%fd<22>;

	ld.param.u64 	%rd1, [phi_exp_inv_f64_param_0];
	ld.param.u64 	%rd2, [phi_exp_inv_f64_param_1];
	ld.param.u32 	%r3, [phi_exp_inv_f64_param_2];
	mov.u32 	%r4, %ctaid.x;
	mov.u32 	%r5, %ntid.x;
	mov.u32 	%r6, %tid.x;
	mad.lo.s32 	%r1, %r4, %r5, %r6;
	setp.ge.s32 	%p1, %r1, %r3;
	@%p1 bra 	$L__BB55_7;
	cvta.to.global.u64 	%rd3, %rd2;
	mul.wide.s32 	%rd4, %r1, 8;
	add.s64 	%rd5, %rd3, %rd4;
	ld.global.f64 	%fd1, [%rd5];
	neg.f64 	%fd7, %fd1;
	mov.f64 	%fd8, 0d3FF9E3779B97F4A8;
	{
	.reg .b32 %temp; 
	mov.b64 	{%temp, %r7}, %fd8;
	}
	{
	.reg .b32 %temp; 
	mov.b64 	{%temp, %r2}, %fd7;
	}
	shr.u32 	%r8, %r2, 20;
	and.b32  	%r9, %r8, 2047;
	add.s32 	%r10, %r9, -1012;
	mov.b64 	%rd6, %fd7;
	shl.b64 	%rd7, %rd6, %r10;
	setp.eq.s64 	%p2, %rd7, -9223372036854775808;
	{ // callseq 6, 0
	.param .b64 param0;
	st.param.f64 	[param0], %fd7;
	.param .b64 retval0;
	call.uni (retval0), 
	__internal_accurate_pow, 
	(
	param0
	);
	ld.param.f64 	%fd9, [retval0];
	} // callseq 6
	setp.lt.s32 	%p3, %r7, 0;
	neg.f64 	%fd11, %fd9;
	selp.f64 	%fd12, %fd11, %fd9, %p2;
	selp.f64 	%fd13, %fd12, %fd9, %p3;
	cvt.rzi.f64.f64 	%fd14, %fd7;
	setp.neu.f64 	%p4, %fd14, %fd7;
	selp.f64 	%fd16, 0dFFF8000000000000, %fd13, %p4;
	selp.f64 	%fd21, %fd16, %fd13, %p3;
	sub.f64 	%fd17, %fd8, %fd1;
	{
	.reg .b32 %temp; 
	mov.b64 	{%temp, %r11}, %fd17;
	}
	and.b32  	%r12, %r11, 2146435072;
	setp.ne.s32 	%p5, %r12, 2146435072;
	@%p5 bra 	$L__BB55_6;
	setp.num.f64 	%p6, %fd1, %fd1;
	@%p6 bra 	$L__BB55_4;
	mov.f64 	%fd19, 0d3FF9E3779B97F4A8;
	add.rn.f64 	%fd21, %fd19, %fd7;
	bra.uni 	$L__BB55_6;
$L__BB55_4:
	abs.f64 	%fd18, %fd1;
	setp.neu.f64 	%p7, %fd18, 0d7FF0000000000000;
	@%p7 bra 	$L__BB55_6;
	setp.lt.s32 	%p8, %r2, 0;
	selp.b32 	%r13, 0, 2146435072, %p8;
	mov.b32 	%r14, 0;
	mov.b64 	%fd21, {%r14, %r13};
$L__BB55_6:
	setp.eq.f64 	%p9, %fd1, 0d0000000000000000;
	selp.f64 	%fd20, 0d3FF0000000000000, %fd21, %p9;
	cvta.to.global.u64 	%rd9, %rd1;
	add.s64 	%rd11, %rd9, %rd4;
	st.global.f64 	[%rd11], %fd20;
$L__BB55_7:
	ret;

}
	// .globl	phi_exp_inv_f32
.visible .entry phi_exp_inv_f32(
	.param .u64 .ptr .align 1 phi_exp_inv_f32_param_0,
	.param .u64 .ptr .align 1 phi_exp_inv_f32_param_1,
	.param .u32 phi_exp_inv_f32_param_2
)
{
	.reg .pred 	%p<7>;
	.reg .b32 	%r<11>;
	.reg .b32 	%f<46>;
	.reg .b64 	%rd<9>;

	ld.param.u64 	%rd1, [phi_exp_inv_f32_param_0];
	ld.param.u64 	%rd2, [phi_exp_inv_f32_param_1];
	ld.param.u32 	%r2, [phi_exp_inv_f32_param_2];
	mov.u32 	%r3, %ctaid.x;
	mov.u32 	%r4, %ntid.x;
	mov.u32 	%r5, %tid.x;
	mad.lo.s32 	%r1, %r3, %r4, %r5;
	setp.ge.s32 	%p1, %r1, %r2;
	@%p1 bra 	$L__BB56_5;
	cvta.to.global.u64 	%rd3, %rd2;
	mul.wide.s32 	%rd4, %r1, 4;
	add.s64 	%rd5, %rd3, %rd4;
	ld.global.f32 	%f6, [%rd5];
	neg.f32 	%f1, %f6;
	setp.eq.f32 	%p2, %f6, 0f00000000;
	mov.f32 	%f45, 0f3F800000;
	@%p2 bra 	$L__BB56_4;
	mov.f32 	%f7, 0f314D0358;
	mov.f32 	%f8, 0f3F0D8369;
	mul.rn.f32 	%f9, %f8, %f7;
	mov.f32 	%f10, 0f3D369C1B;
	mov.f32 	%f11, 0f3DF7E137;
	mul.rn.f32 	%f12, %f11, %f10;
	mul.f32 	%f13, %f12, 0f40400000;
	fma.rn.f32 	%f14, %f9, 0f3FB8AA3B, 0fB176F5D0;
	fma.rn.f32 	%f15, 0fBE58368E, 0f32A55E34, %f14;
	fma.rn.f32 	%f16, %f13, %f9, %f15;
	fma.rn.f32 	%f17, %f12, 0fBE58368E, %f16;
	mov.f32 	%f18, 0f3F320482;
	add.rn.f32 	%f19, %f18, %f17;
	mul.rn.f32 	%f20, %f19, %f1;
	cvt.rni.f32.f32 	%f21, %f20;
	sub.f32 	%f22, %f20, %f21;
	neg.f32 	%f23, %f20;
	fma.rn.f32 	%f24, %f19, %f1, %f23;
	mov.f32 	%f25, 0fBF320482;
	add.rn.f32 	%f26, %f19, %f25;
	neg.f32 	%f27, %f26;
	add.rn.f32 	%f28, %f17, %f27;
	fma.rn.f32 	%f29, %f28, %f1, %f24;
	add.f32 	%f30, %f22, %f29;
	setp.gt.f32 	%p3, %f21, 0f00000000;
	selp.b32 	%r6, 0, -2097152000, %p3;
	abs.f32 	%f31, %f1;
	setp.num.f32 	%p4, %f31, %f31;
	setp.lt.f32 	%p5, %f20, 0f00000000;
	selp.f32 	%f32, 0f00000000, 0f7F800000, %p5;
	abs.f32 	%f33, %f20;
	setp.gt.f32 	%p6, %f33, 0f43180000;
	cvt.rzi.s32.f32 	%r7, %f21;
	shl.b32 	%r8, %r7, 23;
	sub.s32 	%r9, %r8, %r6;
	mov.b32 	%f34, %r9;
	add.s32 	%r10, %r6, 2130706432;
	mov.b32 	%f35, %r10;
	fma.rn.f32 	%f36, %f30, 0f391FCB8E, 0f3AAF85ED;
	fma.rn.f32 	%f37, %f36, %f30, 0f3C1D9856;
	fma.rn.f32 	%f38, %f37, %f30, 0f3D6357BB;
	fma.rn.f32 	%f39, %f38, %f30, 0f3E75FDEC;
	fma.rn.f32 	%f40, %f39, %f30, 0f3F317218;
	fma.rn.f32 	%f41, %f40, %f30, 0f3F800000;
	mul.f32 	%f42, %f41, %f35;
	mul.f32 	%f43, %f42, %f34;
	selp.f32 	%f45, %f32, %f43, %p6;
	@%p4 bra 	$L__BB56_4;
	mov.f32 	%f44, 0f3FCF1BBD;
	add.rn.f32 	%f45, %f44, %f1;
$L__BB56_4:
	cvta.to.global.u64 	%rd6, %rd1;
	add.s64 	%rd8, %rd6, %rd4;
	st.global.f32 	[%rd8], %f45;
$L__BB56_5:
	ret;

}
.func  (.param .align 16 .b8 func_retval0[16]) __internal_trig_reduction_slowpathd(
	.param .b64 __internal_trig_reduction_slowpathd_param_0
)
{
	.local .align 8 .b8 	__local_depot57[40];
	.reg .b64 	%SP;
	.reg .b64 	%SPL;
	.reg .pred 	%p<10>;
	.reg .b32 	%r<47>;
	.reg .b64 	%rd<74>;
	.reg .b64 	%fd<5>;

	mov.u64 	%SPL, __local_depot57;
	ld.param.f64 	%fd4, [__internal_trig_reduction_slowpathd_param_0];
	add.u64 	%rd1, %SPL, 0;
	{
	.reg .b32 %temp; 
	mov.b64 	{%temp, %r1}, %fd4;
	}
	shr.u32 	%r2, %r1, 20;
	and.b32  	%r3, %r2, 2047;
	setp.eq.s32 	%p1, %r3, 2047;
	mov.b32 	%r46, 0;
	@%p1 bra 	$L__BB57_9;
	add.s32 	%r20, %r3, -1024;
	mov.b64 	%rd20, %fd4;
	shl.b64 	%rd2, %rd20, 11;
	shr.u32 	%r4, %r20, 6;
	sub.s32 	%r45, 15, %r4;
	sub.s32 	%r21, 19, %r4;
	setp.lt.u32 	%p2, %r20, 128;
	selp.b32 	%r6, 18, %r21, %p2;
	setp.ge.s32 	%p3, %r45, %r6;
	mov.b64 	%rd70, 0;
	@%p3 bra 	$L__BB57_4;
	add.s32 	%r23, %r6, %r4;
	neg.s32 	%r43, %r23;
	or.b64  	%rd3, %rd2, -9223372036854775808;
	mov.b64 	%rd70, 0;
	mov.b32 	%r42, 0;
	mov.u64 	%rd25, __cudart_i2opi_d;
	mov.u32 	%r44, %r45;
$L__BB57_3:
	.pragma "nounroll";
	mul.wide.s32 	%rd22, %r42, 8;
	add.s64 	%rd23, %rd1, %rd22;
	mul.wide.s32 	%rd24, %r44, 8;
	add.s64 	%rd26, %rd25, %rd24;
	ld.global.nc.u64 	%rd27, [%rd26];
	{
	.reg .u32 %r0, %r1, %r2, %r3, %alo, %ahi, %blo, %bhi, %clo, %chi;
	mov.b64 	{%alo,%ahi}, %rd27;
	mov.b64 	{%blo,%bhi}, %rd3;
	mov.b64 	{%clo,%chi}, %rd70;
	mad.lo.cc.u32 	%r0, %alo, %blo, %clo;
	madc.hi.cc.u32 	%r1, %alo, %blo, %chi;
	madc.hi.u32 	%r2, %alo, %bhi, 0;
	mad.lo.cc.u32 	%r1, %alo, %bhi, %r1;
	madc.hi.cc.u32 	%r2, %ahi, %blo, %r2;
	madc.hi.u32 	%r3, %ahi, %bhi, 0;
	mad.lo.cc.u32 	%r1, %ahi, %blo, %r1;
	madc.lo.cc.u32 	%r2, %ahi, %bhi, %r2;
	addc.u32 	%r3, %r3, 0;
	mov.b64 	%rd28, {%r0,%r1};
	mov.b64 	%rd70, {%r2,%r3};
	}
	st.local.u64 	[%rd23], %rd28;
	add.s32 	%r44, %r44, 1;
	add.s32 	%r43, %r43, 1;
	add.s32 	%r42, %r42, 1;
	setp.ne.s32 	%p4, %r43, -15;
	mov.u32 	%r45, %r6;
	@%p4 bra 	$L__BB57_3;
$L__BB57_4:
	cvt.s64.s32 	%rd29, %r45;
	cvt.u64.u32 	%rd30, %r4;
	add.s64 	%rd31, %rd30, %rd29;
	shl.b64 	%rd32, %rd31, 3;
	add.s64 	%rd33, %rd1, %rd32;
	st.local.u64 	[%rd33+-120], %rd70;
	and.b32  	%r15, %r2, 63;
	ld.local.u64 	%rd72, [%rd1+16];
	ld.local.u64 	%rd71, [%rd1+24];
	setp.eq.s32 	%p5, %r15, 0;
	@%p5 bra 	$L__BB57_6;
	shl.b64 	%rd34, %rd71, %r15;
	shr.u64 	%rd35, %rd72, 1;
	xor.b32  	%r24, %r15, 63;
	shr.u64 	%rd36, %rd35, %r24;
	or.b64  	%rd71, %rd34, %rd36;
	ld.local.u64 	%rd37, [%rd1+8];
	shl.b64 	%rd38, %rd72, %r15;
	shr.u64 	%rd39, %rd37, 1;
	shr.u64 	%rd40, %rd39, %r24;
	or.b64  	%rd72, %rd38, %rd40;
$L__BB57_6:
	and.b32  	%r25, %r1, -2147483648;
	shr.u64 	%rd41, %rd71, 62;
	cvt.u32.u64 	%r26, %rd41;
	mov.b64 	{%r27, %r28}, %rd71;
	mov.b64 	{%r29, %r30}, %rd72;
	shf.l.wrap.b32 	%r31, %r30, %r27, 2;
	shf.l.wrap.b32 	%r32, %r27, %r28, 2;
	mov.b64 	%rd42, {%r31, %r32};
	shl.b64 	%rd43, %rd72, 2;
	shr.u64 	%rd44, %rd42, 63;
	cvt.u32.u64 	%r33, %rd44;
	add.s32 	%r34, %r33, %r26;
	setp.eq.s32 	%p6, %r25, 0;
	neg.s32 	%r35, %r34;
	selp.b32 	%r46, %r34, %r35, %p6;
	setp.gt.s64 	%p7, %rd42, -1;
	mov.b64 	%rd45, 0;
	{
	.reg .u32 %r0, %r1, %r2, %r3, %a0, %a1, %a2, %a3, %b0, %b1, %b2, %b3;
	mov.b64 	{%a0,%a1}, %rd45;
	mov.b64 	{%a2,%a3}, %rd45;
	mov.b64 	{%b0,%b1}, %rd43;
	mov.b64 	{%b2,%b3}, %rd42;
	sub.cc.u32 	%r0, %a0, %b0;
	subc.cc.u32 	%r1, %a1, %b1;
	subc.cc.u32 	%r2, %a2, %b2;
	subc.u32 	%r3, %a3, %b3;
	mov.b64 	%rd46, {%r0,%r1};
	mov.b64 	%rd47, {%r2,%r3};
	}
	xor.b32  	%r36, %r25, -2147483648;
	selp.b64 	%rd73, %rd42, %rd47, %p7;
	selp.b64 	%rd14, %rd43, %rd46, %p7;
	selp.b32 	%r17, %r25, %r36, %p7;
	clz.b64 	%r37, %rd73;
	cvt.u64.u32 	%rd15, %r37;
	setp.eq.s32 	%p8, %r37, 0;
	@%p8 bra 	$L__BB57_8;
	cvt.u32.u64 	%r38, %rd15;
	and.b32  	%r39, %r38, 63;
	shl.b64 	%rd48, %rd73, %r39;
	shr.u64 	%rd49, %rd14, 1;
	not.b32 	%r40, %r38;
	and.b32  	%r41, %r40, 63;
	shr.u64 	%rd50, %rd49, %r41;
	or.b64  	%rd73, %rd48, %rd50;
$L__BB57_8:
	mov.b64 	%rd51, -3958705157555305931;
	{
	.reg .u32 %r0, %r1, %r2, %r3, %alo, %ahi, %blo, %bhi;
	mov.b64 	{%alo,%ahi}, %rd73;
	mov.b64 	{%blo,%bhi}, %rd51;
	mul.lo.u32 	%r0, %alo, %blo;
	mul.hi.u32 	%r1, %alo, %blo;
	mad.lo.cc.u32 	%r1, %alo, %bhi, %r1;
	madc.hi.u32 	%r2, %alo, %bhi, 0;
	mad.lo.cc.u32 	%r1, %ahi, %blo, %r1;
	madc.hi.cc.u32 	%r2, %ahi, %blo, %r2;
	madc.hi.u32 	%r3, %ahi, %bhi, 0;
	mad.lo.cc.u32 	%r2, %ahi, %bhi, %r2;
	addc.u32 	%r3, %r3, 0;
	mov.b64 	%rd52, {%r0,%r1};
	mov.b64 	%rd53, {%r2,%r3};
	}
	setp.gt.s64 	%p9, %rd53, 0;
	{
	.reg .u32 %r0, %r1, %r2, %r3, %a0, %a1, %a2, %a3, %b0, %b1, %b2, %b3;
	mov.b64 	{%a0,%a1}, %rd52;
	mov.b64 	{%a2,%a3}, %rd53;
	mov.b64 	{%b0,%b1}, %rd52;
	mov.b64 	{%b2,%b3}, %rd53;
	add.cc.u32 	%r0, %a0, %b0;
	addc.cc.u32 	%r1, %a1, %b1;
	addc.cc.u32 	%r2, %a2, %b2;
	addc.u32 	%r3, %a3, %b3;
	mov.b64 	%rd54, {%r0,%r1};
	mov.b64 	%rd55, {%r2,%r3};
	}
	selp.b64 	%rd56, %rd55, %rd53, %p9;
	selp.s64 	%rd57, -1, 0, %p9;
	sub.s64 	%rd58, %rd57, %rd15;
	cvt.u64.u32 	%rd59, %r17;
	shl.b64 	%rd60, %rd59, 32;
	add.s64 	%rd61, %rd56, 1;
	shr.u64 	%rd62, %rd61, 10;
	add.s64 	%rd63, %rd62, 1;
	shr.u64 	%rd64, %rd63, 1;
	shl.b64 	%rd65, %rd58, 52;
	add.s64 	%rd66, %rd65, %rd64;
	add.s64 	%rd67, %rd66, 4602678819172646912;
	or.b64  	%rd68, %rd67, %rd60;
	mov.b64 	%fd4, %rd68;
$L__BB57_9:
	st.param.f64 	[func_retval0], %fd4;
	st.param.b32 	[func_retval0+8], %r46;
	ret;

}
.func  (.param .b64 func_retval0) __internal_accurate_pow(
	.param .b64 __internal_accurate_pow_param_0
)
{
	.reg .pred 	%p<8>;
	.reg .b32 	%r<46>;
	.reg .b32 	%f<3>;
	.reg .b64 	%fd<109>;

	ld.param.f64 	%fd10, [__internal_accurate_pow_param_0];
	mov.f64 	%fd11, 0d3FF9E3779B97F4A8;
	{
	.reg .b32 %temp; 
	mov.b64 	{%temp, %r8}, %fd11;
	}
	{
	.reg .b32 %temp; 
	mov.b64 	{%r9, %temp}, %fd11;
	}
	shr.u32 	%r10, %r8, 20;
	setp.lt.u32 	%p1, %r8, 1048576;
	mov.f64 	%fd12, 0d4359E3779B97F4A8;
	{
	.reg .b32 %temp; 
	mov.b64 	{%temp, %r11}, %fd12;
	}
	{
	.reg .b32 %temp; 
	mov.b64 	{%r12, %temp}, %fd12;
	}
	shr.u32 	%r13, %r11, 20;
	add.s32 	%r14, %r13, -54;
	selp.b32 	%r15, %r12, %r9, %p1;
	selp.b32 	%r16, %r11, %r8, %p1;
	selp.b32 	%r1, %r14, %r10, %p1;
	add.s32 	%r45, %r1, -1023;
	and.b32  	%r17, %r16, -2146435073;
	or.b32  	%r18, %r17, 1072693248;
	mov.b64 	%fd107, {%r15, %r18};
	setp.lt.u32 	%p2, %r18, 1073127583;
	@%p2 bra 	$L__BB58_2;
	{
	.reg .b32 %temp; 
	mov.b64 	{%r19, %temp}, %fd107;
	}
	{
	.reg .b32 %temp; 
	mov.b64 	{%temp, %r20}, %fd107;
	}
	add.s32 	%r21, %r20, -1048576;
	mov.b64 	%fd107, {%r19, %r21};
	add.s32 	%r45, %r1, -1022;
$L__BB58_2:
	add.f64 	%fd13, %fd107, 0dBFF0000000000000;
	add.f64 	%fd14, %fd107, 0d3FF0000000000000;
	rcp.approx.ftz.f64 	%fd15, %fd14;
	neg.f64 	%fd16, %fd14;
	fma.rn.f64 	%fd17, %fd16, %fd15, 0d3FF0000000000000;
	fma.rn.f64 	%fd18, %fd17, %fd17, %fd17;
	fma.rn.f64 	%fd19, %fd18, %fd15, %fd15;
	mul.f64 	%fd20, %fd13, %fd19;
	fma.rn.f64 	%fd21, %fd13, %fd19, %fd20;
	mul.f64 	%fd22, %fd21, %fd21;
	fma.rn.f64 	%fd23, %fd22, 0d3EB0F5FF7D2CAFE2, 0d3ED0F5D241AD3B5A;
	fma.rn.f64 	%fd24, %fd23, %fd22, 0d3EF3B20A75488A3F;
	fma.rn.f64 	%fd25, %fd24, %fd22, 0d3F1745CDE4FAECD5;
	fma.rn.f64 	%fd26, %fd25, %fd22, 0d3F3C71C7258A578B;
	fma.rn.f64 	%fd27, %fd26, %fd22, 0d3F6249249242B910;
	fma.rn.f64 	%fd28, %fd27, %fd22, 0d3F89999999999DFB;
	sub.f64 	%fd29, %fd13, %fd21;
	add.f64 	%fd30, %fd29, %fd29;
	neg.f64 	%fd31, %fd21;
	fma.rn.f64 	%fd32, %fd31, %fd13, %fd30;
	mul.f64 	%fd33, %fd19, %fd32;
	fma.rn.f64 	%fd34, %fd22, %fd28, 0d3FB5555555555555;
	mov.f64 	%fd35, 0d3FB5555555555555;
	sub.f64 	%fd36, %fd35, %fd34;
	fma.rn.f64 	%fd37, %fd22, %fd28, %fd36;
	add.f64 	%fd38, %fd37, 0dBC46A4CB00B9E7B0;
	add.f64 	%fd39, %fd34, %fd38;
	sub.f64 	%fd40, %fd34, %fd39;
	add.f64 	%fd41, %fd38, %fd40;
	mul.rn.f64 	%fd42, %fd21, %fd21;
	neg.f64 	%fd43, %fd42;
	fma.rn.f64 	%fd44, %fd21, %fd21, %fd43;
	{
	.reg .b32 %temp; 
	mov.b64 	{%r22, %temp}, %fd33;
	}
	{
	.reg .b32 %temp; 
	mov.b64 	{%temp, %r23}, %fd33;
	}
	add.s32 	%r24, %r23, 1048576;
	mov.b64 	%fd45, {%r22, %r24};
	fma.rn.f64 	%fd46, %fd21, %fd45, %fd44;
	mul.rn.f64 	%fd47, %fd42, %fd21;
	neg.f64 	%fd48, %fd47;
	fma.rn.f64 	%fd49, %fd42, %fd21, %fd48;
	fma.rn.f64 	%fd50, %fd42, %fd33, %fd49;
	fma.rn.f64 	%fd51, %fd46, %fd21, %fd50;
	mul.rn.f64 	%fd52, %fd39, %fd47;
	neg.f64 	%fd53, %fd52;
	fma.rn.f64 	%fd54, %fd39, %fd47, %fd53;
	fma.rn.f64 	%fd55, %fd39, %fd51, %fd54;
	fma.rn.f64 	%fd56, %fd41, %fd47, %fd55;
	add.f64 	%fd57, %fd52, %fd56;
	sub.f64 	%fd58, %fd52, %fd57;
	add.f64 	%fd59, %fd56, %fd58;
	add.f64 	%fd60, %fd21, %fd57;
	sub.f64 	%fd61, %fd21, %fd60;
	add.f64 	%fd62, %fd57, %fd61;
	add.f64 	%fd63, %fd59, %fd62;
	add.f64 	%fd64, %fd33, %fd63;
	add.f64 	%fd65, %fd60, %fd64;
	sub.f64 	%fd66, %fd60, %fd65;
	add.f64 	%fd67, %fd64, %fd66;
	xor.b32  	%r25, %r45, -2147483648;
	mov.b32 	%r26, 1127219200;
	mov.b64 	%fd68, {%r25, %r26};
	mov.b32 	%r27, -2147483648;
	mov.b64 	%fd69, {%r27, %r26};
	sub.f64 	%fd70, %fd68, %fd69;
	fma.rn.f64 	%fd71, %fd70, 0d3FE62E42FEFA39EF, %fd65;
	fma.rn.f64 	%fd72, %fd70, 0dBFE62E42FEFA39EF, %fd71;
	sub.f64 	%fd73, %fd72, %fd65;
	sub.f64 	%fd74, %fd67, %fd73;
	fma.rn.f64 	%fd75, %fd70, 0d3C7ABC9E3B39803F, %fd74;
	add.f64 	%fd76, %fd71, %fd75;
	sub.f64 	%fd77, %fd71, %fd76;
	add.f64 	%fd78, %fd75, %fd77;
	{
	.reg .b32 %temp; 
	mov.b64 	{%temp, %r28}, %fd10;
	}
	{
	.reg .b32 %temp; 
	mov.b64 	{%r29, %temp}, %fd10;
	}
	shl.b32 	%r30, %r28, 1;
	setp.gt.u32 	%p3, %r30, -33554433;
	and.b32  	%r31, %r28, -15728641;
	selp.b32 	%r32, %r31, %r28, %p3;
	mov.b64 	%fd79, {%r29, %r32};
	mul.rn.f64 	%fd80, %fd76, %fd79;
	neg.f64 	%fd81, %fd80;
	fma.rn.f64 	%fd82, %fd76, %fd79, %fd81;
	fma.rn.f64 	%fd83, %fd78, %fd79, %fd82;
	add.f64 	%fd4, %fd80, %fd83;
	sub.f64 	%fd84, %fd80, %fd4;
	add.f64 	%fd5, %fd83, %fd84;
	fma.rn.f64 	%fd85, %fd4, 0d3FF71547652B82FE, 0d4338000000000000;
	{
	.reg .b32 %temp; 
	mov.b64 	{%r5, %temp}, %fd85;
	}
	mov.f64 	%fd86, 0dC338000000000000;
	add.rn.f64 	%fd87, %fd85, %fd86;
	fma.rn.f64 	%fd88, %fd87, 0dBFE62E42FEFA39EF, %fd4;
	fma.rn.f64 	%fd89, %fd87, 0dBC7ABC9E3B39803F, %fd88;
	fma.rn.f64 	%fd90, %fd89, 0d3E5ADE1569CE2BDF, 0d3E928AF3FCA213EA;
	fma.rn.f64 	%fd91, %fd90, %fd89, 0d3EC71DEE62401315;
	fma.rn.f64 	%fd92, %fd91, %fd89, 0d3EFA01997C89EB71;
	fma.rn.f64 	%fd93, %fd92, %fd89, 0d3F2A01A014761F65;
	fma.rn.f64 	%fd94, %fd93, %fd89, 0d3F56C16C1852B7AF;
	fma.rn.f64 	%fd95, %fd94, %fd89, 0d3F81111111122322;
	fma.rn.f64 	%fd96, %fd95, %fd89, 0d3FA55555555502A1;
	fma.rn.f64 	%fd97, %fd96, %fd89, 0d3FC5555555555511;
	fma.rn.f64 	%fd98, %fd97, %fd89, 0d3FE000000000000B;
	fma.rn.f64 	%fd99, %fd98, %fd89, 0d3FF0000000000000;
	fma.rn.f64 	%fd100, %fd99, %fd89, 0d3FF0000000000000;
	{
	.reg .b32 %temp; 
	mov.b64 	{%r6, %temp}, %fd100;
	}
	{
	.reg .b32 %temp; 
	mov.b64 	{%temp, %r7}, %fd100;
	}
	shl.b32 	%r33, %r5, 20;
	add.s32 	%r34, %r33, %r7;
	mov.b64 	%fd108, {%r6, %r34};
	{
	.reg .b32 %temp; 
	mov.b64 	{%temp, %r35}, %fd4;
	}
	mov.b32 	%f2, %r35;
	abs.f32 	%f1, %f2;
	setp.lt.f32 	%p4, %f1, 0f4086232B;
	@%p4 bra 	$L__BB58_5;
	setp.lt.f64 	%p5, %fd4, 0d0000000000000000;
	add.f64 	%fd101, %fd4, 0d7FF0000000000000;
	selp.f64 	%fd108, 0d0000000000000000, %fd101, %p5;
	setp.geu.f32 	%p6, %f1, 0f40874800;
	@%p6 bra 	$L__BB58_5;
	shr.u32 	%r36, %r5, 31;
	add.s32 	%r37, %r5, %r36;
	shr.s32 	%r38, %r37, 1;
	shl.b32 	%r39, %r38, 20;
	add.s32 	%r40, %r7, %r39;
	mov.b64 	%fd102, {%r6, %r40};
	sub.s32 	%r41, %r5, %r38;
	shl.b32 	%r42, %r41, 20;
	add.s32 	%r43, %r42, 1072693248;
	mov.b32 	%r44, 0;
	mov.b64 	%fd103, {%r44, %r43};
	mul.f64 	%fd108, %fd103, %fd102;
$L__BB58_5:
	abs.f64 	%fd104, %fd108;
	setp.eq.f64 	%p7, %fd104, 0d7FF0000000000000;
	fma.rn.f64 	%fd105, %fd108, %fd5, %fd108;
	selp.f64 	%fd106, %fd108, %fd105, %p7;
	st.param.f64 	[func_retval0], %fd106;
	ret;

}


// ===== COMPILED SASS (sm_100) =====

	.target	sm_100

	.elftype	@"ET_EXEC"


//--------------------- .note.nv.tkinfo           --------------------------
	.section	.note.nv.tkinfo,"",@"SHT_NOTE"
	.sectionflags	@"SHF_NOTE_NV_TKINFO"
	.tkinfo
        /*0018*/ 	.word	0x00000002
        /*0030*/ 	.string	""
        /*0030*/ 	.string	"ptxas"
        /*0030*/ 	.string	"Cuda compilation tools, release 13.0, V13.0.88"
        /*0030*/ 	.string	"Build cuda_13.0.r13.0/compiler.36424714_0"
        /*0030*/ 	.string	"-arch sm_100 -m 64 "



//--------------------- .note.nv.cuinfo           --------------------------
	.section	.note.nv.cuinfo,"",@"SHT_NOTE"
	.sectionflags	@"SHF_NOTE_NV_CUINFO"
        /*0018*/ 	.short	0x0002
        /*001a*/ 	.short	0x0064
        /*001c*/ 	.short	0x0082
	.zero		2


//--------------------- .nv.info                  --------------------------
	.section	.nv.info,"",@"SHT_CUDA_INFO"
	.align	4


	//----- nvinfo : EIATTR_REGCOUNT
	.align		4
        /*0000*/ 	.byte	0x04, 0x2f
        /*0002*/ 	.short	(.L_4 - .L_3)
	.align		4
.L_3:
        /*0004*/ 	.word	index@(add_f64)
        /*0008*/ 	.word	0x0000000e


	//----- nvinfo : EIATTR_FRAME_SIZE
	.align		4
.L_4:
        /*000c*/ 	.byte	0x04, 0x11
        /*000e*/ 	.short	(.L_6 - .L_5)
	.align		4
.L_5:
        /*0010*/ 	.word	index@(add_f64)
        /*0014*/ 	.word	0x00000000


	//----- nvinfo : EIATTR_REGCOUNT
	.align		4
.L_6:
        /*0018*/ 	.byte	0x04, 0x2f
        /*001a*/ 	.short	(.L_8 - .L_7)
	.align		4
.L_7:
        /*001c*/ 	.word	index@(add_f32)
        /*0020*/ 	.word	0x0000000c


	//----- nvinfo : EIATTR_FRAME_SIZE
	.align		4
.L_8:
        /*0024*/ 	.byte	0x04, 0x11
        /*0026*/ 	.short	(.L_10 - .L_9)
	.align		4
.L_9:
        /*0028*/ 	.word	index@(add_f32)
        /*002c*/ 	.word	0x00000000


	//----- nvinfo : EIATTR_REGCOUNT
	.align		4
.L_10:
        /*0030*/ 	.byte	0x04, 0x2f
        /*0032*/ 	.short	(.L_12 - .L_11)
	.align		4
.L_11:
        /*0034*/ 	.word	index@(sub_f64)
        /*0038*/ 	.word	0x0000000e


	//----- nvinfo : EIATTR_FRAME_SIZE
	.align		4
.L_12:
        /*003c*/ 	.byte	0x04, 0x11
        /*003e*/ 	.short	(.L_14 - .L_13)
	.align		4
.L_13:
        /*0040*/ 	.word	index@(sub_f64)
        /*0044*/ 	.word	0x00000000


	//----- nvinfo : EIATTR_REGCOUNT
	.align		4
.L_14:
        /*0048*/ 	.byte	0x04, 0x2f
        /*004a*/ 	.short	(.L_16 - .L_15)
	.align		4
.L_15:
        /*004c*/ 	.word	index@(sub_f32)
        /*0050*/ 	.word	0x0000000c


	//----- nvinfo : EIATTR_FRAME_SIZE
	.align		4
.L_16:
        /*0054*/ 	.byte	0x04, 0x11
        /*0056*/ 	.short	(.L_18 - .L_17)
	.align		4
.L_17:
        /*0058*/ 	.word	index@(sub_f32)
        /*005c*/ 	.word	0x00000000


	//----- nvinfo : EIATTR_REGCOUNT
	.align		4
.L_18:
        /*0060*/ 	.byte	0x04, 0x2f
        /*0062*/ 	.short	(.L_20 - .L_19)
	.align		4
.L_19:
        /*0064*/ 	.word	index@(mul_f64)
        /*0068*/ 	.word	0x0000000e


	//----- nvinfo : EIATTR_FRAME_SIZE
	.align		4
.L_20:
        /*006c*/ 	.byte	0x04, 0x11
        /*006e*/ 	.short	(.L_22 - .L_21)
	.align		4
.L_21:
        /*0070*/ 	.word	index@(mul_f64)
        /*0074*/ 	.word	0x00000000


	//----- nvinfo : EIATTR_REGCOUNT
	.align		4
.L_22:
        /*0078*/ 	.byte	0x04, 0x2f
        /*007a*/ 	.short	(.L_24 - .L_23)
	.align		4
.L_23:
        /*007c*/ 	.word	index@(mul_f32)
        /*0080*/ 	.word	0x0000000c


	//----- nvinfo : EIATTR_FRAME_SIZE
	.align		4
.L_24:
        /*0084*/ 	.byte	0x04, 0x11
        /*0086*/ 	.short	(.L_26 - .L_25)
	.align		4
.L_25:
        /*0088*/ 	.word	index@(mul_f32)
        /*008c*/ 	.word	0x00000000


	//----- nvinfo : EIATTR_REGCOUNT
	.align		4
.L_26:
        /*0090*/ 	.byte	0x04, 0x2f
        /*0092*/ 	.short	(.L_28 - .L_27)
	.align		4
.L_27:
        /*0094*/ 	.word	index@(div_f64)
        /*0098*/ 	.word	0x00000019


	//----- nvinfo : EIATTR_FRAME_SIZE
	.align		4
.L_28:
        /*009c*/ 	.byte	0x04, 0x11
        /*009e*/ 	.short	(.L_30 - .L_29)
	.align		4
.L_29:
        /*00a0*/ 	.word	index@($__internal_11_$__cuda_sm20_div_rn_f64_full)
        /*00a4*/ 	.word	0x00000000


	//----- nvinfo : EIATTR_FRAME_SIZE
	.align		4
.L_30:
        /*00a8*/ 	.byte	0x04, 0x11
        /*00aa*/ 	.short	(.L_32 - .L_31)
	.align		4
.L_31:
        /*00ac*/ 	.word	index@(div_f64)
        /*00b0*/ 	.word	0x00000000


	//----- nvinfo : EIATTR_REGCOUNT
	.align		4
.L_32:
        /*00b4*/ 	.byte	0x04, 0x2f
        /*00b6*/ 	.short	(.L_34 - .L_33)
	.align		4
.L_33:
        /*00b8*/ 	.word	index@(div_f32)
        /*00bc*/ 	.word	0x00000010


	//----- nvinfo : EIATTR_FRAME_SIZE
	.align		4
.L_34:
        /*00c0*/ 	.byte	0x04, 0x11
        /*00c2*/ 	.short	(.L_36 - .L_35)
	.align		4
.L_35:
        /*00c4*/ 	.word	index@($__internal_10_$__cuda_sm3x_div_rn_noftz_f32_slowpath)
        /*00c8*/ 	.word	0x00000000


	//----- nvinfo : EIATTR_FRAME_SIZE
	.align		4
.L_36:
        /*00cc*/ 	.byte	0x04, 0x11
        /*00ce*/ 	.short	(.L_38 - .L_37)
	.align		4
.L_37:
        /*00d0*/ 	.word	index@(div_f32)
        /*00d4*/ 	.word	0x00000000


	//----- nvinfo : EIATTR_REGCOUNT
	.align		4
.L_38:
        /*00d8*/ 	.byte	0x04, 0x2f
        /*00da*/ 	.short	(.L_40 - .L_39)
	.align		4
.L_39:
        /*00dc*/ 	.word	index@(neg_f64)
        /*00e0*/ 	.word	0x0000000c


	//----- nvinfo : EIATTR_FRAME_SIZE
	.align		4
.L_40:
        /*00e4*/ 	.byte	0x04, 0x11
        /*00e6*/ 	.short	(.L_42 - .L_41)
	.align		4
.L_41:
        /*00e8*/ 	.word	index@(neg_f64)
        /*00ec*/ 	.word	0x00000000


	//----- nvinfo : EIATTR_REGCOUNT
	.align		4
.L_42:
        /*00f0*/ 	.byte	0x04, 0x2f
        /*00f2*/ 	.short	(.L_44 - .L_43)
	.align		4
.L_43:
        /*00f4*/ 	.word	index@(neg_f32)
        /*00f8*/ 	.word	0x0000000a


	//----- nvinfo : EIATTR_FRAME_SIZE
	.align		4
.L_44:
        /*00fc*/ 	.byte	0x04, 0x11
        /*00fe*/ 	.short	(.L_46 - .L_45)
	.align		4
.L_45:
        /*0100*/ 	.word	index@(neg_f32)
        /*0104*/ 	.word	0x00000000


	//----- nvinfo : EIATTR_REGCOUNT
	.align		4
.L_46:
        /*0108*/ 	.byte	0x04, 0x2f
        /*010a*/ 	.short	(.L_48 - .L_47)
	.align		4
.L_47:
        /*010c*/ 	.word	index@(abs_f64)
        /*0110*/ 	.word	0x0000000c


	//----- nvinfo : EIATTR_FRAME_SIZE
	.align		4
.L_48:
        /*0114*/ 	.byte	0x04, 0x11
        /*0116*/ 	.short	(.L_50 - .L_49)
	.align		4
.L_49:
        /*0118*/ 	.word	index@(abs_f64)
        /*011c*/ 	.word	0x00000000


	//----- nvinfo : EIATTR_REGCOUNT
	.align		4
.L_50:
        /*0120*/ 	.byte	0x04, 0x2f
        /*0122*/ 	.short	(.L_52 - .L_51)
	.align		4
.L_51:
        /*0124*/ 	.word	index@(abs_f32)
        /*0128*/ 	.word	0x0000000a


	//----- nvinfo : EIATTR_FRAME_SIZE
	.align		4
.L_52:
        /*012c*/ 	.byte	0x04, 0x11
        /*012e*/ 	.short	(.L_54 - .L_53)
	.align		4
.L_53:
        /*0130*/ 	.word	index@(abs_f32)
        /*0134*/ 	.word	0x00000000


	//----- nvinfo : EIATTR_REGCOUNT
	.align		4
.L_54:
        /*0138*/ 	.byte	0x04, 0x2f
        /*013a*/ 	.short	(.L_56 - .L_55)
	.align		4
.L_55:
        /*013c*/ 	.word	index@(scalar_add_f64)
        /*0140*/ 	.word	0x0000000c


	//----- nvinfo : EIATTR_FRAME_SIZE
	.align		4
.L_56:
        /*0144*/ 	.byte	0x04, 0x11
        /*0146*/ 	.short	(.L_58 - .L_57)
	.align		4
.L_57:
        /*0148*/ 	.word	index@(scalar_add_f64)
        /*014c*/ 	.word	0x00000000


	//----- nvinfo : EIATTR_REGCOUNT
	.align		4
.L_58:
        /*0150*/ 	.byte	0x04, 0x2f
        /*0152*/ 	.short	(.L_60 - .L_59)
	.align		4
.L_59:
        /*0154*/ 	.word	index@(scalar_mul_f64)
        /*0158*/ 	.word	0x0000000c


	//----- nvinfo : EIATTR_FRAME_SIZE
	.align		4
.L_60:
        /*015c*/ 	.byte	0x04, 0x11
        /*015e*/ 	.short	(.L_62 - .L_61)
	.align		4
.L_61:
        /*0160*/ 	.word	index@(scalar_mul_f64)
        /*0164*/ 	.word	0x00000000


	//----- nvinfo : EIATTR_REGCOUNT
	.align		4
.L_62:
        /*0168*/ 	.byte	0x04, 0x2f
        /*016a*/ 	.short	(.L_64 - .L_63)
	.align		4
.L_63:
        /*016c*/ 	.word	index@(exp_f64)
        /*0170*/ 	.word	0x0000000e


	//----- nvinfo : EIATTR_FRAME_SIZE
	.align		4
.L_64:
        /*0174*/ 	.byte	0x04, 0x11
        /*0176*/ 	.short	(.L_66 - .L_65)
	.align		4
.L_65:
        /*0178*/ 	.word	index@(exp_f64)
        /*017c*/ 	.word	0x00000000


	//----- nvinfo : EIATTR_REGCOUNT
	.align		4
.L_66:
        /*0180*/ 	.byte	0x04, 0x2f
        /*0182*/ 	.short	(.L_68 - .L_67)
	.align		4
.L_67:
        /*0184*/ 	.word	index@(exp_f32)
        /*0188*/ 	.word	0x0000000c


	//----- nvinfo : EIATTR_FRAME_SIZE
	.align		4
.L_68:
        /*018c*/ 	.byte	0x04, 0x11
        /*018e*/ 	.short	(.L_70 - .L_69)
	.align		4
.L_69:
        /*0190*/ 	.word	index@(exp_f32)
        /*0194*/ 	.word	0x00000000


	//----- nvinfo : EIATTR_REGCOUNT
	.align		4
.L_70:
        /*0198*/ 	.byte	0x04, 0x2f
        /*019a*/ 	.short	(.L_72 - .L_71)
	.align		4
.L_71:
        /*019c*/ 	.word	index@(log_f64)
        /*01a0*/ 	.word	0x00000014


	//----- nvinfo : EIATTR_FRAME_SIZE
	.align		4
.L_72:
        /*01a4*/ 	.byte	0x04, 0x11
        /*01a6*/ 	.short	(.L_74 - .L_73)
	.align		4
.L_73:
        /*01a8*/ 	.word	index@(log_f64)
        /*01ac*/ 	.word	0x00000000


	//----- nvinfo : EIATTR_REGCOUNT
	.align		4
.L_74:
        /*01b0*/ 	.byte	0x04, 0x2f
        /*01b2*/ 	.short	(.L_76 - .L_75)
	.align		4
.L_75:
        /*01b4*/ 	.word	index@(log_f32)
        /*01b8*/ 	.word	0x0000000c


	//----- nvinfo : EIATTR_FRAME_SIZE
	.align		4
.L_76:
        /*01bc*/ 	.byte	0x04, 0x11
        /*01be*/ 	.short	(.L_78 - .L_77)
	.align		4
.L_77:
        /*01c0*/ 	.word	index@(log_f32)
        /*01c4*/ 	.word	0x00000000


	//----- nvinfo : EIATTR_REGCOUNT
	.align		4
.L_78:
        /*01c8*/ 	.byte	0x04, 0x2f
        /*01ca*/ 	.short	(.L_80 - .L_79)
	.align		4
.L_79:
        /*01cc*/ 	.word	index@(sin_f64)
        /*01d0*/ 	.word	0x0000001c


	//----- nvinfo : EIATTR_FRAME_SIZE
	.align		4
.L_80:
        /*01d4*/ 	.byte	0x04, 0x11
        /*01d6*/ 	.short	(.L_82 - .L_81)
	.align		4
.L_81:
        /*01d8*/ 	.word	index@($sin_f64$__internal_trig_reduction_slowpathd)
        /*01dc*/ 	.word	0x00000028


	//----- nvinfo : EIATTR_FRAME_SIZE
	.align		4
.L_82:
        /*01e0*/ 	.byte	0x04, 0x11
        /*01e2*/ 	.short	(.L_84 - .L_83)
	.align		4
.L_83:
        /*01e4*/ 	.word	index@(sin_f64)
        /*01e8*/ 	.word	0x00000028


	//----- nvinfo : EIATTR_REGCOUNT
	.align		4
.L_84:
        /*01ec*/ 	.byte	0x04, 0x2f
        /*01ee*/ 	.short	(.L_86 - .L_85)
	.align		4
.L_85:
        /*01f0*/ 	.word	index@(sin_f32)
        /*01f4*/ 	.word	0x00000012


	//----- nvinfo : EIATTR_FRAME_SIZE
	.align		4
.L_86:
        /*01f8*/ 	.byte	0x04, 0x11
        /*01fa*/ 	.short	(.L_88 - .L_87)
	.align		4
.L_87:
        /*01fc*/ 	.word	index@(sin_f32)
        /*0200*/ 	.word	0x00000000


	//----- nvinfo : EIATTR_REGCOUNT
	.align		4
.L_88:
        /*0204*/ 	.byte	0x04, 0x2f
        /*0206*/ 	.short	(.L_90 - .L_89)
	.align		4
.L_89:
        /*0208*/ 	.word	index@(cos_f64)
        /*020c*/ 	.word	0x0000001c


	//----- nvinfo : EIATTR_FRAME_SIZE
	.align		4
.L_90:
        /*0210*/ 	.byte	0x04, 0x11
        /*0212*/ 	.short	(.L_92 - .L_91)
	.align		4
.L_91:
        /*0214*/ 	.word	index@($cos_f64$__internal_trig_reduction_slowpathd)
        /*0218*/ 	.word	0x00000028


	//----- nvinfo : EIATTR_FRAME_SIZE
	.align		4
.L_92:
        /*021c*/ 	.byte	0x04, 0x11
        /*021e*/ 	.short	(.L_94 - .L_93)
	.align		4
.L_93:
        /*0220*/ 	.word	index@(cos_f64)
        /*0224*/ 	.word	0x00000028


	//----- nvinfo : EIATTR_REGCOUNT
	.align		4
.L_94:
        /*0228*/ 	.byte	0x04, 0x2f
        /*022a*/ 	.short	(.L_96 - .L_95)
	.align		4
.L_95:
        /*022c*/ 	.word	index@(cos_f32)
        /*0230*/ 	.word	0x00000012


	//----- nvinfo : EIATTR_FRAME_SIZE
	.align		4
.L_96:
        /*0234*/ 	.byte	0x04, 0x11
        /*0236*/ 	.short	(.L_98 - .L_97)
	.align		4
.L_97:
        /*0238*/ 	.word	index@(cos_f32)
        /*023c*/ 	.word	0x00000000


	//----- nvinfo : EIATTR_REGCOUNT
	.align		4
.L_98:
        /*0240*/ 	.byte	0x04, 0x2f
        /*0242*/ 	.short	(.L_100 - .L_99)
	.align		4
.L_99:
        /*0244*/ 	.word	index@(sqrt_f64)
        /*0248*/ 	.word	0x00000012


	//----- nvinfo : EIATTR_FRAME_SIZE
	.align		4
.L_100:
        /*024c*/ 	.byte	0x04, 0x11
        /*024e*/ 	.short	(.L_102 - .L_101)
	.align		4
.L_101:
        /*0250*/ 	.word	index@($__internal_9_$__cuda_sm20_dsqrt_rn_f64_mediumpath_v1)
        /*0254*/ 	.word	0x00000000


	//----- nvinfo : EIATTR_FRAME_SIZE
	.align		4
.L_102:
        /*0258*/ 	.byte	0x04, 0x11
        /*025a*/ 	.short	(.L_104 - .L_103)
	.align		4
.L_103:
        /*025c*/ 	.word	index@(sqrt_f64)
        /*0260*/ 	.word	0x00000000


	//----- nvinfo : EIATTR_REGCOUNT
	.align		4
.L_104:
        /*0264*/ 	.byte	0x04, 0x2f
        /*0266*/ 	.short	(.L_106 - .L_105)
	.align		4
.L_105:
        /*0268*/ 	.word	index@(sqrt_f32)
        /*026c*/ 	.word	0x0000000c


	//----- nvinfo : EIATTR_FRAME_SIZE
	.align		4
.L_106:
        /*0270*/ 	.byte	0x04, 0x11
        /*0272*/ 	.short	(.L_108 - .L_107)
	.align		4
.L_107:
        /*0274*/ 	.word	index@($__internal_8_$__cuda_sm20_sqrt_rn_f32_slowpath)
        /*0278*/ 	.word	0x00000000


	//----- nvinfo : EIATTR_FRAME_SIZE
	.align		4
.L_108:
        /*027c*/ 	.byte	0x04, 0x11
        /*027e*/ 	.short	(.L_110 - .L_109)
	.align		4
.L_109:
        /*0280*/ 	.word	index@(sqrt_f32)
        /*0284*/ 	.word	0x00000000


	//----- nvinfo : EIATTR_REGCOUNT
	.align		4
.L_110:
        /*0288*/ 	.byte	0x04, 0x2f
        /*028a*/ 	.short	(.L_112 - .L_111)
	.align		4
.L_111:
        /*028c*/ 	.word	index@(tanh_f64)
        /*0290*/ 	.word	0x00000010


	//----- nvinfo : EIATTR_FRAME_SIZE
	.align		4
.L_112:
        /*0294*/ 	.byte	0x04, 0x11
        /*0296*/ 	.short	(.L_114 - .L_113)
	.align		4
.L_113:
        /*0298*/ 	.word	index@(tanh_f64)
        /*029c*/ 	.word	0x00000000


	//----- nvinfo : EIATTR_REGCOUNT
	.align		4
.L_114:
        /*02a0*/ 	.byte	0x04, 0x2f
        /*02a2*/ 	.short	(.L_116 - .L_115)
	.align		4
.L_115:
        /*02a4*/ 	.word	index@(tanh_f32)
        /*02a8*/ 	.word	0x0000000e


	//----- nvinfo : EIATTR_FRAME_SIZE
	.align		4
.L_116:
        /*02ac*/ 	.byte	0x04, 0x11
        /*02ae*/ 	.short	(.L_118 - .L_117)
	.align		4
.L_117:
        /*02b0*/ 	.word	index@(tanh_f32)
        /*02b4*/ 	.word	0x00000000


	//----- nvinfo : EIATTR_REGCOUNT
	.align		4
.L_118:
        /*02b8*/ 	.byte	0x04, 0x2f
        /*02ba*/ 	.short	(.L_120 - .L_119)
	.align		4
.L_119:
        /*02bc*/ 	.word	index@(sigmoid_f64)
        /*02c0*/ 	.word	0x0000000e


	//----- nvinfo : EIATTR_FRAME_SIZE
	.align		4
.L_120:
        /*02c4*/ 	.byte	0x04, 0x11
        /*02c6*/ 	.short	(.L_122 - .L_121)
	.align		4
.L_121:
        /*02c8*/ 	.word	index@($__internal_7_$__cuda_sm20_dblrcp_rn_slowpath_v3)
        /*02cc*/ 	.word	0x00000000


	//----- nvinfo : EIATTR_FRAME_SIZE
	.align		4
.L_122:
        /*02d0*/ 	.byte	0x04, 0x11
        /*02d2*/ 	.short	(.L_124 - .L_123)
	.align		4
.L_123:
        /*02d4*/ 	.word	index@(sigmoid_f64)
        /*02d8*/ 	.word	0x00000000


	//----- nvinfo : EIATTR_REGCOUNT
	.align		4
.L_124:
        /*02dc*/ 	.byte	0x04, 0x2f
        /*02de*/ 	.short	(.L_126 - .L_125)
	.align		4
.L_125:
        /*02e0*/ 	.word	index@(sigmoid_f32)
        /*02e4*/ 	.word	0x0000000e


	//----- nvinfo : EIATTR_FRAME_SIZE
	.align		4
.L_126:
        /*02e8*/ 	.byte	0x04, 0x11
        /*02ea*/ 	.short	(.L_128 - .L_127)
	.align		4
.L_127:
        /*02ec*/ 	.word	index@($__internal_6_$__cuda_sm20_rcp_rn_f32_slowpath)
        /*02f0*/ 	.word	0x00000000


	//----- nvinfo : EIATTR_FRAME_SIZE
	.align		4
.L_128:
        /*02f4*/ 	.byte	0x04, 0x11
        /*02f6*/ 	.short	(.L_130 - .L_129)
	.align		4
.L_129:
        /*02f8*/ 	.word	index@(sigmoid_f32)
        /*02fc*/ 	.word	0x00000000


	//----- nvinfo : EIATTR_REGCOUNT
	.align		4
.L_130:
        /*0300*/ 	.byte	0x04, 0x2f
        /*0302*/ 	.short	(.L_132 - .L_131)
	.align		4
.L_131:
        /*0304*/ 	.word	index@(relu_f64)
        /*0308*/ 	.word	0x00000010


	//----- nvinfo : EIATTR_FRAME_SIZE
	.align		4
.L_132:
        /*030c*/ 	.byte	0x04, 0x11
        /*030e*/ 	.short	(.L_134 - .L_133)
	.align		4
.L_133:
        /*0310*/ 	.word	index@(relu_f64)
        /*0314*/ 	.word	0x00000000


	//----- nvinfo : EIATTR_REGCOUNT
	.align		4
.L_134:
        /*0318*/ 	.byte	0x04, 0x2f
        /*031a*/ 	.short	(.L_136 - .L_135)
	.align		4
.L_135:
        /*031c*/ 	.word	index@(relu_f32)
        /*0320*/ 	.word	0x0000000a


	//----- nvinfo : EIATTR_FRAME_SIZE
	.align		4
.L_136:
        /*0324*/ 	.byte	0x04, 0x11
        /*0326*/ 	.short	(.L_138 - .L_137)
	.align		4
.L_137:
        /*0328*/ 	.word	index@(relu_f32)
        /*032c*/ 	.word	0x00000000


	//----- nvinfo : EIATTR_REGCOUNT
	.align		4
.L_138:
        /*0330*/ 	.byte	0x04, 0x2f
        /*0332*/ 	.short	(.L_140 - .L_139)
	.align		4
.L_139:
        /*0334*/ 	.word	index@(exp_golden_f64)
        /*0338*/ 	.word	0x0000000e


	//----- nvinfo : EIATTR_FRAME_SIZE
	.align		4
.L_140:
        /*033c*/ 	.byte	0x04, 0x11
        /*033e*/ 	.short	(.L_142 - .L_141)
	.align		4
.L_141:
        /*0340*/ 	.word	index@(exp_golden_f64)
        /*0344*/ 	.word	0x00000000


	//----- nvinfo : EIATTR_REGCOUNT
	.align		4
.L_142:
        /*0348*/ 	.byte	0x04, 0x2f
        /*034a*/ 	.short	(.L_144 - .L_143)
	.align		4
.L_143:
        /*034c*/ 	.word	index@(exp_golden_f32)
        /*0350*/ 	.word	0x0000000c


	//----- nvinfo : EIATTR_FRAME_SIZE
	.align		4
.L_144:
        /*0354*/ 	.byte	0x04, 0x11
        /*0356*/ 	.short	(.L_146 - .L_145)
	.align		4
.L_145:
        /*0358*/ 	.word	index@(exp_golden_f32)
        /*035c*/ 	.word	0x00000000


	//----- nvinfo : EIATTR_REGCOUNT
	.align		4
.L_146:
        /*0360*/ 	.byte	0x04, 0x2f
        /*0362*/ 	.short	(.L_148 - .L_147)
	.align		4
.L_147:
        /*0364*/ 	.word	index@(add_c128)
        /*0368*/ 	.word	0x00000010


	//----- nvinfo : EIATTR_FRAME_SIZE
	.align		4
.L_148:
        /*036c*/ 	.byte	0x04, 0x11
        /*036e*/ 	.short	(.L_150 - .L_149)
	.align		4
.L_149:
        /*0370*/ 	.word	index@(add_c128)
        /*0374*/ 	.word	0x00000000


	//----- nvinfo : EIATTR_REGCOUNT
	.align		4
.L_150:
        /*0378*/ 	.byte	0x04, 0x2f
        /*037a*/ 	.short	(.L_152 - .L_151)
	.align		4
.L_151:
        /*037c*/ 	.word	index@(sub_c128)
        /*0380*/ 	.word	0x00000010


	//----- nvinfo : EIATTR_FRAME_SIZE
	.align		4
.L_152:
        /*0384*/ 	.byte	0x04, 0x11
        /*0386*/ 	.short	(.L_154 - .L_153)
	.align		4
.L_153:
        /*0388*/ 	.word	index@(sub_c128)
        /*038c*/ 	.word	0x00000000


	//----- nvinfo : EIATTR_REGCOUNT
	.align		4
.L_154:
        /*0390*/ 	.byte	0x04, 0x2f
        /*0392*/ 	.short	(.L_156 - .L_155)
	.align		4
.L_155:
        /*0394*/ 	.word	index@(mul_c128)
        /*0398*/ 	.word	0x00000016


	//----- nvinfo : EIATTR_FRAME_SIZE
	.align		4
.L_156:
        /*039c*/ 	.byte	0x04, 0x11
        /*039e*/ 	.short	(.L_158 - .L_157)
	.align		4
.L_157:
        /*03a0*/ 	.word	index@(mul_c128)
        /*03a4*/ 	.word	0x00000000


	//----- nvinfo : EIATTR_REGCOUNT
	.align		4
.L_158:
        /*03a8*/ 	.byte	0x04, 0x2f
        /*03aa*/ 	.short	(.L_160 - .L_159)
	.align		4
.L_159:
        /*03ac*/ 	.word	index@(neg_c128)
        /*03b0*/ 	.word	0x0000000e


	//----- nvinfo : EIATTR_FRAME_SIZE
	.align		4
.L_160:
        /*03b4*/ 	.byte	0x04, 0x11
        /*03b6*/ 	.short	(.L_162 - .L_161)
	.align		4
.L_161:
        /*03b8*/ 	.word	index@(neg_c128)
        /*03bc*/ 	.word	0x00000000


	//----- nvinfo : EIATTR_REGCOUNT
	.align		4
.L_162:
        /*03c0*/ 	.byte	0x04, 0x2f
        /*03c2*/ 	.short	(.L_164 - .L_163)
	.align		4
.L_163:
        /*03c4*/ 	.word	index@(div_c128)
        /*03c8*/ 	.word	0x00000020


	//----- nvinfo : EIATTR_FRAME_SIZE
	.align		4
.L_164:
        /*03cc*/ 	.byte	0x04, 0x11
        /*03ce*/ 	.short	(.L_166 - .L_165)
	.align		4
.L_165:
        /*03d0*/ 	.word	index@($__internal_5_$__cuda_sm20_div_rn_f64_full)
        /*03d4*/ 	.word	0x00000000


	//----- nvinfo : EIATTR_FRAME_SIZE
	.align		4
.L_166:
        /*03d8*/ 	.byte	0x04, 0x11
        /*03da*/ 	.short	(.L_168 - .L_167)
	.align		4
.L_167:
        /*03dc*/ 	.word	index@(div_c128)
        /*03e0*/ 	.word	0x00000000


	//----- nvinfo : EIATTR_REGCOUNT
	.align		4
.L_168:
        /*03e4*/ 	.byte	0x04, 0x2f
        /*03e6*/ 	.short	(.L_170 - .L_169)
	.align		4
.L_169:
        /*03e8*/ 	.word	index@(abs_c128)
        /*03ec*/ 	.word	0x00000012


	//----- nvinfo : EIATTR_FRAME_SIZE
	.align		4
.L_170:
        /*03f0*/ 	.byte	0x04, 0x11
        /*03f2*/ 	.short	(.L_172 - .L_171)
	.align		4
.L_171:
        /*03f4*/ 	.word	index@($__internal_4_$__cuda_sm20_dsqrt_rn_f64_mediumpath_v1)
        /*03f8*/ 	.word	0x00000000


	//----- nvinfo : EIATTR_FRAME_SIZE
	.align		4
.L_172:
        /*03fc*/ 	.byte	0x04, 0x11
        /*03fe*/ 	.short	(.L_174 - .L_173)
	.align		4
.L_173:
        /*0400*/ 	.word	index@(abs_c128)
        /*0404*/ 	.word	0x00000000


	//----- nvinfo : EIATTR_REGCOUNT
	.align		4
.L_174:
        /*0408*/ 	.byte	0x04, 0x2f
        /*040a*/ 	.short	(.L_176 - .L_175)
	.align		4
.L_175:
        /*040c*/ 	.word	index@(exp_c128)
        /*0410*/ 	.word	0x0000001c


	//----- nvinfo : EIATTR_FRAME_SIZE
	.align		4
.L_176:
        /*0414*/ 	.byte	0x04, 0x11
        /*0416*/ 	.short	(.L_178 - .L_177)
	.align		4
.L_177:
        /*0418*/ 	.word	index@($exp_c128$__internal_trig_reduction_slowpathd)
        /*041c*/ 	.word	0x00000028


	//----- nvinfo : EIATTR_FRAME_SIZE
	.align		4
.L_178:
        /*0420*/ 	.byte	0x04, 0x11
        /*0422*/ 	.short	(.L_180 - .L_179)
	.align		4
.L_179:
        /*0424*/ 	.word	index@(exp_c128)
        /*0428*/ 	.word	0x00000028


	//----- nvinfo : EIATTR_REGCOUNT
	.align		4
.L_180:
        /*042c*/ 	.byte	0x04, 0x2f
        /*042e*/ 	.short	(.L_182 - .L_181)
	.align		4
.L_181:
        /*0430*/ 	.word	index@(add_broadcast_scalar_f64)
        /*0434*/ 	.word	0x0000000e


	//----- nvinfo : EIATTR_FRAME_SIZE
	.align		4
.L_182:
        /*0438*/ 	.byte	0x04, 0x11
        /*043a*/ 	.short	(.L_184 - .L_183)
	.align		4
.L_183:
        /*043c*/ 	.word	index@(add_broadcast_scalar_f64)
        /*0440*/ 	.word	0x00000000


	//----- nvinfo : EIATTR_REGCOUNT
	.align		4
.L_184:
        /*0444*/ 	.byte	0x04, 0x2f
        /*0446*/ 	.short	(.L_186 - .L_185)
	.align		4
.L_185:
        /*0448*/ 	.word	index@(add_broadcast_scalar_f32)
        /*044c*/ 	.word	0x0000000c


	//----- nvinfo : EIATTR_FRAME_SIZE
	.align		4
.L_186:
        /*0450*/ 	.byte	0x04, 0x11
        /*0452*/ 	.short	(.L_188 - .L_187)
	.align		4
.L_187:
        /*0454*/ 	.word	index@(add_broadcast_scalar_f32)
        /*0458*/ 	.word	0x00000000


	//----- nvinfo : EIATTR_REGCOUNT
	.align		4
.L_188:
        /*045c*/ 	.byte	0x04, 0x2f
        /*045e*/ 	.short	(.L_190 - .L_189)
	.align		4
.L_189:
        /*0460*/ 	.word	index@(sub_broadcast_scalar_f64)
        /*0464*/ 	.word	0x0000000e


	//----- nvinfo : EIATTR_FRAME_SIZE
	.align		4
.L_190:
        /*0468*/ 	.byte	0x04, 0x11
        /*046a*/ 	.short	(.L_192 - .L_191)
	.align		4
.L_191:
        /*046c*/ 	.word	index@(sub_broadcast_scalar_f64)
        /*0470*/ 	.word	0x00000000


	//----- nvinfo : EIATTR_REGCOUNT
	.align		4
.L_192:
        /*0474*/ 	.byte	0x04, 0x2f
        /*0476*/ 	.short	(.L_194 - .L_193)
	.align		4
.L_193:
        /*0478*/ 	.word	index@(sub_broadcast_scalar_f32)
        /*047c*/ 	.word	0x0000000c


	//----- nvinfo : EIATTR_FRAME_SIZE
	.align		4
.L_194:
        /*0480*/ 	.byte	0x04, 0x11
        /*0482*/ 	.short	(.L_196 - .L_195)
	.align		4
.L_195:
        /*0484*/ 	.word	index@(sub_broadcast_scalar_f32)
        /*0488*/ 	.word	0x00000000


	//----- nvinfo : EIATTR_REGCOUNT
	.align		4
.L_196:
        /*048c*/ 	.byte	0x04, 0x2f
        /*048e*/ 	.short	(.L_198 - .L_197)
	.align		4
.L_197:
        /*0490*/ 	.word	index@(mul_broadcast_scalar_f64)
        /*0494*/ 	.word	0x0000000e


	//----- nvinfo : EIATTR_FRAME_SIZE
	.align		4
.L_198:
        /*0498*/ 	.byte	0x04, 0x11
        /*049a*/ 	.short	(.L_200 - .L_199)
	.align		4
.L_199:
        /*049c*/ 	.word	index@(mul_broadcast_scalar_f64)
        /*04a0*/ 	.word	0x00000000


	//----- nvinfo : EIATTR_REGCOUNT
	.align		4
.L_200:
        /*04a4*/ 	.byte	0x04, 0x2f
        /*04a6*/ 	.short	(.L_202 - .L_201)
	.align		4
.L_201:
        /*04a8*/ 	.word	index@(mul_broadcast_scalar_f32)
        /*04ac*/ 	.word	0x0000000c


	//----- nvinfo : EIATTR_FRAME_SIZE
	.align		4
.L_202:
        /*04b0*/ 	.byte	0x04, 0x11
        /*04b2*/ 	.short	(.L_204 - .L_203)
	.align		4
.L_203:
        /*04b4*/ 	.word	index@(mul_broadcast_scalar_f32)
        /*04b8*/ 	.word	0x00000000


	//----- nvinfo : EIATTR_REGCOUNT
	.align		4
.L_204:
        /*04bc*/ 	.byte	0x04, 0x2f
        /*04be*/ 	.short	(.L_206 - .L_205)
	.align		4
.L_205:
        /*04c0*/ 	.word	index@(div_broadcast_scalar_f64)
        /*04c4*/ 	.word	0x00000019


	//----- nvinfo : EIATTR_FRAME_SIZE
	.align		4
.L_206:
        /*04c8*/ 	.byte	0x04, 0x11
        /*04ca*/ 	.short	(.L_208 - .L_207)
	.align		4
.L_207:
        /*04cc*/ 	.word	index@($__internal_3_$__cuda_sm20_div_rn_f64_full)
        /*04d0*/ 	.word	0x00000000


	//----- nvinfo : EIATTR_FRAME_SIZE
	.align		4
.L_208:
        /*04d4*/ 	.byte	0x04, 0x11
        /*04d6*/ 	.short	(.L_210 - .L_209)
	.align		4
.L_209:
        /*04d8*/ 	.word	index@(div_broadcast_scalar_f64)
        /*04dc*/ 	.word	0x00000000


	//----- nvinfo : EIATTR_REGCOUNT
	.align		4
.L_210:
        /*04e0*/ 	.byte	0x04, 0x2f
        /*04e2*/ 	.short	(.L_212 - .L_211)
	.align		4
.L_211:
        /*04e4*/ 	.word	index@(div_broadcast_scalar_f32)
        /*04e8*/ 	.word	0x00000010


	//----- nvinfo : EIATTR_FRAME_SIZE
	.align		4
.L_212:
        /*04ec*/ 	.byte	0x04, 0x11
        /*04ee*/ 	.short	(.L_214 - .L_213)
	.align		4
.L_213:
        /*04f0*/ 	.word	index@($__internal_2_$__cuda_sm3x_div_rn_noftz_f32_slowpath)
        /*04f4*/ 	.word	0x00000000


	//----- nvinfo : EIATTR_FRAME_SIZE
	.align		4
.L_214:
        /*04f8*/ 	.byte	0x04, 0x11
        /*04fa*/ 	.short	(.L_216 - .L_215)
	.align		4
.L_215:
        /*04fc*/ 	.word	index@(div_broadcast_scalar_f32)
        /*0500*/ 	.word	0x00000000


	//----- nvinfo : EIATTR_REGCOUNT
	.align		4
.L_216:
        /*0504*/ 	.byte	0x04, 0x2f
        /*0506*/ 	.short	(.L_218 - .L_217)
	.align		4
.L_217:
        /*0508*/ 	.word	index@(sin_toroidal_f64)
        /*050c*/ 	.word	0x0000001c


	//----- nvinfo : EIATTR_FRAME_SIZE
	.align		4
.L_218:
        /*0510*/ 	.byte	0x04, 0x11
        /*0512*/ 	.short	(.L_220 - .L_219)
	.align		4
.L_219:
        /*0514*/ 	.word	index@($sin_toroidal_f64$__internal_trig_reduction_slowpathd)
        /*0518*/ 	.word	0x00000028


	//----- nvinfo : EIATTR_FRAME_SIZE
	.align		4
.L_220:
        /*051c*/ 	.byte	0x04, 0x11
        /*051e*/ 	.short	(.L_222 - .L_221)
	.align		4
.L_221:
        /*0520*/ 	.word	index@(sin_toroidal_f64)
        /*0524*/ 	.word	0x00000028


	//----- nvinfo : EIATTR_REGCOUNT
	.align		4
.L_222:
        /*0528*/ 	.byte	0x04, 0x2f
        /*052a*/ 	.short	(.L_224 - .L_223)
	.align		4
.L_223:
        /*052c*/ 	.word	index@(sin_toroidal_f32)
        /*0530*/ 	.word	0x00000013


	//----- nvinfo : EIATTR_FRAME_SIZE
	.align		4
.L_224:
        /*0534*/ 	.byte	0x04, 0x11
        /*0536*/ 	.short	(.L_226 - .L_225)
	.align		4
.L_225:
        /*0538*/ 	.word	index@(sin_toroidal_f32)
        /*053c*/ 	.word	0x00000000


	//----- nvinfo : EIATTR_REGCOUNT
	.align		4
.L_226:
        /*0540*/ 	.byte	0x04, 0x2f
        /*0542*/ 	.short	(.L_228 - .L_227)
	.align		4
.L_227:
        /*0544*/ 	.word	index@(cos_toroidal_f64)
        /*0548*/ 	.word	0x0000001c


	//----- nvinfo : EIATTR_FRAME_SIZE
	.align		4
.L_228:
        /*054c*/ 	.byte	0x04, 0x11
        /*054e*/ 	.short	(.L_230 - .L_229)
	.align		4
.L_229:
        /*0550*/ 	.word	index@($cos_toroidal_f64$__internal_trig_reduction_slowpathd)
        /*0554*/ 	.word	0x00000028


	//----- nvinfo : EIATTR_FRAME_SIZE
	.align		4
.L_230:
        /*0558*/ 	.byte	0x04, 0x11
        /*055a*/ 	.short	(.L_232 - .L_231)
	.align		4
.L_231:
        /*055c*/ 	.word	index@(cos_toroidal_f64)
        /*0560*/ 	.word	0x00000028


	//----- nvinfo : EIATTR_REGCOUNT
	.align		4
.L_232:
        /*0564*/ 	.byte	0x04, 0x2f
        /*0566*/ 	.short	(.L_234 - .L_233)
	.align		4
.L_233:
        /*0568*/ 	.word	index@(cos_toroidal_f32)
        /*056c*/ 	.word	0x00000013


	//----- nvinfo : EIATTR_FRAME_SIZE
	.align		4
.L_234:
        /*0570*/ 	.byte	0x04, 0x11
        /*0572*/ 	.short	(.L_236 - .L_235)
	.align		4
.L_235:
        /*0574*/ 	.word	index@(cos_toroidal_f32)
        /*0578*/ 	.word	0x00000000


	//----- nvinfo : EIATTR_REGCOUNT
	.align		4
.L_236:
        /*057c*/ 	.byte	0x04, 0x2f
        /*057e*/ 	.short	(.L_238 - .L_237)
	.align		4
.L_237:
        /*0580*/ 	.word	index@(atan2_toroidal_f64)
        /*0584*/ 	.word	0x0000001c


	//----- nvinfo : EIATTR_FRAME_SIZE
	.align		4
.L_238:
        /*0588*/ 	.byte	0x04, 0x11
        /*058a*/ 	.short	(.L_240 - .L_239)
	.align		4
.L_239:
        /*058c*/ 	.word	index@($__internal_1_$__cuda_sm20_div_rn_f64_full)
        /*0590*/ 	.word	0x00000000


	//----- nvinfo : EIATTR_FRAME_SIZE
	.align		4
.L_240:
        /*0594*/ 	.byte	0x04, 0x11
        /*0596*/ 	.short	(.L_242 - .L_241)
	.align		4
.L_241:
        /*0598*/ 	.word	index@(atan2_toroidal_f64)
        /*059c*/ 	.word	0x00000000


	//----- nvinfo : EIATTR_REGCOUNT
	.align		4
.L_242:
        /*05a0*/ 	.byte	0x04, 0x2f
        /*05a2*/ 	.short	(.L_244 - .L_243)
	.align		4
.L_243:
        /*05a4*/ 	.word	index@(atan2_toroidal_f32)
        /*05a8*/ 	.word	0x00000014


	//----- nvinfo : EIATTR_FRAME_SIZE
	.align		4
.L_244:
        /*05ac*/ 	.byte	0x04, 0x11
        /*05ae*/ 	.short	(.L_246 - .L_245)
	.align		4
.L_245:
        /*05b0*/ 	.word	index@($__internal_0_$__cuda_sm3x_div_rn_noftz_f32_slowpath)
        /*05b4*/ 	.word	0x00000000


	//----- nvinfo : EIATTR_FRAME_SIZE
	.align		4
.L_246:
        /*05b8*/ 	.byte	0x04, 0x11
        /*05ba*/ 	.short	(.L_248 - .L_247)
	.align		4
.L_247:
        /*05bc*/ 	.word	index@(atan2_toroidal_f32)
        /*05c0*/ 	.word	0x00000000


	//----- nvinfo : EIATTR_REGCOUNT
	.align		4
.L_248:
        /*05c4*/ 	.byte	0x04, 0x2f
        /*05c6*/ 	.short	(.L_250 - .L_249)
	.align		4
.L_249:
        /*05c8*/ 	.word	index@(phi_exp_f64)
        /*05cc*/ 	.word	0x0000001c


	//----- nvinfo : EIATTR_FRAME_SIZE
	.align		4
.L_250:
        /*05d0*/ 	.byte	0x04, 0x11
        /*05d2*/ 	.short	(.L_252 - .L_251)
	.align		4
.L_251:
        /*05d4*/ 	.word	index@($phi_exp_f64$__internal_accurate_pow)
        /*05d8*/ 	.word	0x00000000


	//----- nvinfo : EIATTR_FRAME_SIZE
	.align		4
.L_252:
        /*05dc*/ 	.byte	0x04, 0x11
        /*05de*/ 	.short	(.L_254 - .L_253)
	.align		4
.L_253:
        /*05e0*/ 	.word	index@(phi_exp_f64)
        /*05e4*/ 	.word	0x00000000


	//----- nvinfo : EIATTR_REGCOUNT
	.align		4
.L_254:
        /*05e8*/ 	.byte	0x04, 0x2f
        /*05ea*/ 	.short	(.L_256 - .L_255)
	.align		4
.L_255:
        /*05ec*/ 	.word	index@(phi_exp_f32)
        /*05f0*/ 	.word	0x0000000c


	//----- nvinfo : EIATTR_FRAME_SIZE
	.align		4
.L_256:
        /*05f4*/ 	.byte	0x04, 0x11
        /*05f6*/ 	.short	(.L_258 - .L_257)
	.align		4
.L_257:
        /*05f8*/ 	.word	index@(phi_exp_f32)
        /*05fc*/ 	.word	0x00000000


	//----- nvinfo : EIATTR_REGCOUNT
	.align		4
.L_258:
        /*0600*/ 	.byte	0x04, 0x2f
        /*0602*/ 	.short	(.L_260 - .L_259)
	.align		4
.L_259:
        /*0604*/ 	.word	index@(phi_exp_inv_f64)
        /*0608*/ 	.word	0x0000001c


	//----- nvinfo : EIATTR_FRAME_SIZE
	.align		4
.L_260:
        /*060c*/ 	.byte	0x04, 0x11
        /*060e*/ 	.short	(.L_262 - .L_261)
	.align		4
.L_261:
        /*0610*/ 	.word	index@($phi_exp_inv_f64$__internal_accurate_pow)
        /*0614*/ 	.word	0x00000000


	//----- nvinfo : EIATTR_FRAME_SIZE
	.align		4
.L_262:
        /*0618*/ 	.byte	0x04, 0x11
        /*061a*/ 	.short	(.L_264 - .L_263)
	.align		4
.L_263:
        /*061c*/ 	.word	index@(phi_exp_inv_f64)
        /*0620*/ 	.word	0x00000000


	//----- nvinfo : EIATTR_REGCOUNT
	.align		4
.L_264:
        /*0624*/ 	.byte	0x04, 0x2f
        /*0626*/ 	.short	(.L_266 - .L_265)
	.align		4
.L_265:
        /*0628*/ 	.word	index@(phi_exp_inv_f32)
        /*062c*/ 	.word	0x0000000c


	//----- nvinfo : EIATTR_FRAME_SIZE
	.align		4
.L_266:
        /*0630*/ 	.byte	0x04, 0x11
        /*0632*/ 	.short	(.L_268 - .L_267)
	.align		4
.L_267:
        /*0634*/ 	.word	index@(phi_exp_inv_f32)
        /*0638*/ 	.word	0x00000000


	//----- nvinfo : EIATTR_MIN_STACK_SIZE
	.align		4
.L_268:
        /*063c*/ 	.byte	0x04, 0x12
        /*063e*/ 	.short	(.L_270 - .L_269)
	.align		4
.L_269:
        /*0640*/ 	.word	index@(phi_exp_inv_f32)
        /*0644*/ 	.word	0x00000000


	//----- nvinfo : EIATTR_MIN_STACK_SIZE
	.align		4
.L_270:
        /*0648*/ 	.byte	0x04, 0x12
        /*064a*/ 	.short	(.L_272 - .L_271)
	.align		4
.L_271:
        /*064c*/ 	.word	index@(phi_exp_inv_f64)
        /*0650*/ 	.word	0x00000000


	//----- nvinfo : EIATTR_MIN_STACK_SIZE
	.align		4
.L_272:
        /*0654*/ 	.byte	0x04, 0x12
        /*0656*/ 	.short	(.L_274 - .L_273)
	.align		4
.L_273:
        /*0658*/ 	.word	index@(phi_exp_f32)
        /*065c*/ 	.word	0x00000000


	//----- nvinfo : EIATTR_MIN_STACK_SIZE
	.align		4
.L_274:
        /*0660*/ 	.byte	0x04, 0x12
        /*0662*/ 	.short	(.L_276 - .L_275)
	.align		4
.L_275:
        /*0664*/ 	.word	index@(phi_exp_f64)
        /*0668*/ 	.word	0x00000000


	//----- nvinfo : EIATTR_MIN_STACK_SIZE
	.align		4
.L_276:
        /*066c*/ 	.byte	0x04, 0x12
        /*066e*/ 	.short	(.L_278 - .L_277)
	.align		4
.L_277:
        /*0670*/ 	.word	index@(atan2_toroidal_f32)
        /*0674*/ 	.word	0x00000000


	//----- nvinfo : EIATTR_MIN_STACK_SIZE
	.align		4
.L_278:
        /*0678*/ 	.byte	0x04, 0x12
        /*067a*/ 	.short	(.L_280 - .L_279)
	.align		4
.L_279:
        /*067c*/ 	.word	index@(atan2_toroidal_f64)
        /*0680*/ 	.word	0x00000000


	//----- nvinfo : EIATTR_MIN_STACK_SIZE
	.align		4
.L_280:
        /*0684*/ 	.byte	0x04, 0x12
        /*0686*/ 	.short	(.L_282 - .L_281)
	.align		4
.L_281:
        /*0688*/ 	.word	index@(cos_toroidal_f32)
        /*068c*/ 	.word	0x00000000


	//----- nvinfo : EIATTR_MIN_STACK_SIZE
	.align		4
.L_282:
        /*0690*/ 	.byte	0x04, 0x12
        /*0692*/ 	.short	(.L_284 - .L_283)
	.align		4
.L_283:
        /*0694*/ 	.word	index@(cos_toroidal_f64)
        /*0698*/ 	.word	0x00000028


	//----- nvinfo : EIATTR_MIN_STACK_SIZE
	.align		4
.L_284:
        /*069c*/ 	.byte	0x04, 0x12
        /*069e*/ 	.short	(.L_286 - .L_285)
	.align		4
.L_285:
        /*06a0*/ 	.word	index@(sin_toroidal_f32)
        /*06a4*/ 	.word	0x00000000


	//----- nvinfo : EIATTR_MIN_STACK_SIZE
	.align		4
.L_286:
        /*06a8*/ 	.byte	0x04, 0x12
        /*06aa*/ 	.short	(.L_288 - .L_287)
	.align		4
.L_287:
        /*06ac*/ 	.word	index@(sin_toroidal_f64)
        /*06b0*/ 	.word	0x00000028


	//----- nvinfo : EIATTR_MIN_STACK_SIZE
	.align		4
.L_288:
        /*06b4*/ 	.byte	0x04, 0x12
        /*06b6*/ 	.short	(.L_290 - .L_289)
	.align		4
.L_289:
        /*06b8*/ 	.word	index@(div_broadcast_scalar_f32)
        /*06bc*/ 	.word	0x00000000


	//----- nvinfo : EIATTR_MIN_STACK_SIZE
	.align		4
.L_290:
        /*06c0*/ 	.byte	0x04, 0x12
        /*06c2*/ 	.short	(.L_292 - .L_291)
	.align		4
.L_291:
        /*06c4*/ 	.word	index@(div_broadcast_scalar_f64)
        /*06c8*/ 	.word	0x00000000


	//----- nvinfo : EIATTR_MIN_STACK_SIZE
	.align		4
.L_292:
        /*06cc*/ 	.byte	0x04, 0x12
        /*06ce*/ 	.short	(.L_294 - .L_293)
	.align		4
.L_293:
        /*06d0*/ 	.word	index@(mul_broadcast_scalar_f32)
        /*06d4*/ 	.word	0x00000000


	//----- nvinfo : EIATTR_MIN_STACK_SIZE
	.align		4
.L_294:
        /*06d8*/ 	.byte	0x04, 0x12
        /*06da*/ 	.short	(.L_296 - .L_295)
	.align		4
.L_295:
        /*06dc*/ 	.word	index@(mul_broadcast_scalar_f64)
        /*06e0*/ 	.word	0x00000000


	//----- nvinfo : EIATTR_MIN_STACK_SIZE
	.align		4
.L_296:
        /*06e4*/ 	.byte	0x04, 0x12
        /*06e6*/ 	.short	(.L_298 - .L_297)
	.align		4
.L_297:
        /*06e8*/ 	.word	index@(sub_broadcast_scalar_f32)
        /*06ec*/ 	.word	0x00000000


	//----- nvinfo : EIATTR_MIN_STACK_SIZE
	.align		4
.L_298:
        /*06f0*/ 	.byte	0x04, 0x12
        /*06f2*/ 	.short	(.L_300 - .L_299)
	.align		4
.L_299:
        /*06f4*/ 	.word	index@(sub_broadcast_scalar_f64)
        /*06f8*/ 	.word	0x00000000


	//----- nvinfo : EIATTR_MIN_STACK_SIZE
	.align		4
.L_300:
        /*06fc*/ 	.byte	0x04, 0x12
        /*06fe*/ 	.short	(.L_302 - .L_301)
	.align		4
.L_301:
        /*0700*/ 	.word	index@(add_broadcast_scalar_f32)
        /*0704*/ 	.word	0x00000000


	//----- nvinfo : EIATTR_MIN_STACK_SIZE
	.align		4
.L_302:
        /*0708*/ 	.byte	0x04, 0x12
        /*070a*/ 	.short	(.L_304 - .L_303)
	.align		4
.L_303:
        /*070c*/ 	.word	index@(add_broadcast_scalar_f64)
        /*0710*/ 	.word	0x00000000


	//----- nvinfo : EIATTR_MIN_STACK_SIZE
	.align		4
.L_304:
        /*0714*/ 	.byte	0x04, 0x12
        /*0716*/ 	.short	(.L_306 - .L_305)
	.align		4
.L_305:
        /*0718*/ 	.word	index@(exp_c128)
        /*071c*/ 	.word	0x00000028


	//----- nvinfo : EIATTR_MIN_STACK_SIZE
	.align		4
.L_306:
        /*0720*/ 	.byte	0x04, 0x12
        /*0722*/ 	.short	(.L_308 - .L_307)
	.align		4
.L_307:
        /*0724*/ 	.word	index@(abs_c128)
        /*0728*/ 	.word	0x00000000


	//----- nvinfo : EIATTR_MIN_STACK_SIZE
	.align		4
.L_308:
        /*072c*/ 	.byte	0x04, 0x12
        /*072e*/ 	.short	(.L_310 - .L_309)
	.align		4
.L_309:
        /*0730*/ 	.word	index@(div_c128)
        /*0734*/ 	.word	0x00000000


	//----- nvinfo : EIATTR_MIN_STACK_SIZE
	.align		4
.L_310:
        /*0738*/ 	.byte	0x04, 0x12
        /*073a*/ 	.short	(.L_312 - .L_311)
	.align		4
.L_311:
        /*073c*/ 	.word	index@(neg_c128)
        /*0740*/ 	.word	0x00000000


	//----- nvinfo : EIATTR_MIN_STACK_SIZE
	.align		4
.L_312:
        /*0744*/ 	.byte	0x04, 0x12
        /*0746*/ 	.short	(.L_314 - .L_313)
	.align		4
.L_313:
        /*0748*/ 	.word	index@(mul_c128)
        /*074c*/ 	.word	0x00000000


	//----- nvinfo : EIATTR_MIN_STACK_SIZE
	.align		4
.L_314:
        /*0750*/ 	.byte	0x04, 0x12
        /*0752*/ 	.short	(.L_316 - .L_315)
	.align		4
.L_315:
        /*0754*/ 	.word	index@(sub_c128)
        /*0758*/ 	.word	0x00000000


	//----- nvinfo : EIATTR_MIN_STACK_SIZE
	.align		4
.L_316:
        /*075c*/ 	.byte	0x04, 0x12
        /*075e*/ 	.short	(.L_318 - .L_317)
	.align		4
.L_317:
        /*0760*/ 	.word	index@(add_c128)
        /*0764*/ 	.word	0x00000000


	//----- nvinfo : EIATTR_MIN_STACK_SIZE
	.align		4
.L_318:
        /*0768*/ 	.byte	0x04, 0x12
        /*076a*/ 	.short	(.L_320 - .L_319)
	.align		4
.L_319:
        /*076c*/ 	.word	index@(exp_golden_f32)
        /*0770*/ 	.word	0x00000000


	//----- nvinfo : EIATTR_MIN_STACK_SIZE
	.align		4
.L_320:
        /*0774*/ 	.byte	0x04, 0x12
        /*0776*/ 	.short	(.L_322 - .L_321)
	.align		4
.L_321:
        /*0778*/ 	.word	index@(exp_golden_f64)
        /*077c*/ 	.word	0x00000000


	//----- nvinfo : EIATTR_MIN_STACK_SIZE
	.align		4
.L_322:
        /*0780*/ 	.byte	0x04, 0x12
        /*0782*/ 	.short	(.L_324 - .L_323)
	.align		4
.L_323:
        /*0784*/ 	.word	index@(relu_f32)
        /*0788*/ 	.word	0x00000000


	//----- nvinfo : EIATTR_MIN_STACK_SIZE
	.align		4
.L_324:
        /*078c*/ 	.byte	0x04, 0x12
        /*078e*/ 	.short	(.L_326 - .L_325)
	.align		4
.L_325:
        /*0790*/ 	.word	index@(relu_f64)
        /*0794*/ 	.word	0x00000000


	//----- nvinfo : EIATTR_MIN_STACK_SIZE
	.align		4
.L_326:
        /*0798*/ 	.byte	0x04, 0x12
        /*079a*/ 	.short	(.L_328 - .L_327)
	.align		4
.L_327:
        /*079c*/ 	.word	index@(sigmoid_f32)
        /*07a0*/ 	.word	0x00000000


	//----- nvinfo : EIATTR_MIN_STACK_SIZE
	.align		4
.L_328:
        /*07a4*/ 	.byte	0x04, 0x12
        /*07a6*/ 	.short	(.L_330 - .L_329)
	.align		4
.L_329:
        /*07a8*/ 	.word	index@(sigmoid_f64)
        /*07ac*/ 	.word	0x00000000


	//----- nvinfo : EIATTR_MIN_STACK_SIZE
	.align		4
.L_330:
        /*07b0*/ 	.byte	0x04, 0x12
        /*07b2*/ 	.short	(.L_332 - .L_331)
	.align		4
.L_331:
        /*07b4*/ 	.word	index@(tanh_f32)
        /*07b8*/ 	.word	0x00000000


	//----- nvinfo : EIATTR_MIN_STACK_SIZE
	.align		4
.L_332:
        /*07bc*/ 	.byte	0x04, 0x12
        /*07be*/ 	.short	(.L_334 - .L_333)
	.align		4
.L_333:
        /*07c0*/ 	.word	index@(tanh_f64)
        /*07c4*/ 	.word	0x00000000


	//----- nvinfo : EIATTR_MIN_STACK_SIZE
	.align		4
.L_334:
        /*07c8*/ 	.byte	0x04, 0x12
        /*07ca*/ 	.short	(.L_336 - .L_335)
	.align		4
.L_335:
        /*07cc*/ 	.word	index@(sqrt_f32)
        /*07d0*/ 	.word	0x00000000


	//----- nvinfo : EIATTR_MIN_STACK_SIZE
	.align		4
.L_336:
        /*07d4*/ 	.byte	0x04, 0x12
        /*07d6*/ 	.short	(.L_338 - .L_337)
	.align		4
.L_337:
        /*07d8*/ 	.word	index@(sqrt_f64)
        /*07dc*/ 	.word	0x00000000


	//----- nvinfo : EIATTR_MIN_STACK_SIZE
	.align		4
.L_338:
        /*07e0*/ 	.byte	0x04, 0x12
        /*07e2*/ 	.short	(.L_340 - .L_339)
	.align		4
.L_339:
        /*07e4*/ 	.word	index@(cos_f32)
        /*07e8*/ 	.word	0x00000000


	//----- nvinfo : EIATTR_MIN_STACK_SIZE
	.align		4
.L_340:
        /*07ec*/ 	.byte	0x04, 0x12
        /*07ee*/ 	.short	(.L_342 - .L_341)
	.align		4
.L_341:
        /*07f0*/ 	.word	index@(cos_f64)
        /*07f4*/ 	.word	0x00000028


	//----- nvinfo : EIATTR_MIN_STACK_SIZE
	.align		4
.L_342:
        /*07f8*/ 	.byte	0x04, 0x12
        /*07fa*/ 	.short	(.L_344 - .L_343)
	.align		4
.L_343:
        /*07fc*/ 	.word	index@(sin_f32)
        /*0800*/ 	.word	0x00000000


	//----- nvinfo : EIATTR_MIN_STACK_SIZE
	.align		4
.L_344:
        /*0804*/ 	.byte	0x04, 0x12
        /*0806*/ 	.short	(.L_346 - .L_345)
	.align		4
.L_345:
        /*0808*/ 	.word	index@(sin_f64)
        /*080c*/ 	.word	0x00000028


	//----- nvinfo : EIATTR_MIN_STACK_SIZE
	.align		4
.L_346:
        /*0810*/ 	.byte	0x04, 0x12
        /*0812*/ 	.short	(.L_348 - .L_347)
	.align		4
.L_347:
        /*0814*/ 	.word	index@(log_f32)
        /*0818*/ 	.word	0x00000000


	//----- nvinfo : EIATTR_MIN_STACK_SIZE
	.align		4
.L_348:
        /*081c*/ 	.byte	0x04, 0x12
        /*081e*/ 	.short	(.L_350 - .L_349)
	.align		4
.L_349:
        /*0820*/ 	.word	index@(log_f64)
        /*0824*/ 	.word	0x00000000


	//----- nvinfo : EIATTR_MIN_STACK_SIZE
	.align		4
.L_350:
        /*0828*/ 	.byte	0x04, 0x12
        /*082a*/ 	.short	(.L_352 - .L_351)
	.align		4
.L_351:
        /*082c*/ 	.word	index@(exp_f32)
        /*0830*/ 	.word	0x00000000


	//----- nvinfo : EIATTR_MIN_STACK_SIZE
	.align		4
.L_352:
        /*0834*/ 	.byte	0x04, 0x12
        /*0836*/ 	.short	(.L_354 - .L_353)
	.align		4
.L_353:
        /*0838*/ 	.word	index@(exp_f64)
        /*083c*/ 	.word	0x00000000


	//----- nvinfo : EIATTR_MIN_STACK_SIZE
	.align		4
.L_354:
        /*0840*/ 	.byte	0x04, 0x12
        /*0842*/ 	.short	(.L_356 - .L_355)
	.align		4
.L_355:
        /*0844*/ 	.word	index@(scalar_mul_f64)
        /*0848*/ 	.word	0x00000000


	//----- nvinfo : EIATTR_MIN_STACK_SIZE
	.align		4
.L_356:
        /*084c*/ 	.byte	0x04, 0x12
        /*084e*/ 	.short	(.L_358 - .L_357)
	.align		4
.L_357:
        /*0850*/ 	.word	index@(scalar_add_f64)
        /*0854*/ 	.word	0x00000000


	//----- nvinfo : EIATTR_MIN_STACK_SIZE
	.align		4
.L_358:
        /*0858*/ 	.byte	0x04, 0x12
        /*085a*/ 	.short	(.L_360 - .L_359)
	.align		4
.L_359:
        /*085c*/ 	.word	index@(abs_f32)
        /*0860*/ 	.word	0x00000000


	//----- nvinfo : EIATTR_MIN_STACK_SIZE
	.align		4
.L_360:
        /*0864*/ 	.byte	0x04, 0x12
        /*0866*/ 	.short	(.L_362 - .L_361)
	.align		4
.L_361:
        /*0868*/ 	.word	index@(abs_f64)
        /*086c*/ 	.word	0x00000000


	//----- nvinfo : EIATTR_MIN_STACK_SIZE
	.align		4
.L_362:
        /*0870*/ 	.byte	0x04, 0x12
        /*0872*/ 	.short	(.L_364 - .L_363)
	.align		4
.L_363:
        /*0874*/ 	.word	index@(neg_f32)
        /*0878*/ 	.word	0x00000000


	//----- nvinfo : EIATTR_MIN_STACK_SIZE
	.align		4
.L_364:
        /*087c*/ 	.byte	0x04, 0x12
        /*087e*/ 	.short	(.L_366 - .L_365)
	.align		4
.L_365:
        /*0880*/ 	.word	index@(neg_f64)
        /*0884*/ 	.word	0x00000000


	//----- nvinfo : EIATTR_MIN_STACK_SIZE
	.align		4
.L_366:
        /*0888*/ 	.byte	0x04, 0x12
        /*088a*/ 	.short	(.L_368 - .L_367)
	.align		4
.L_367:
        /*088c*/ 	.word	index@(div_f32)
        /*0890*/ 	.word	0x00000000


	//----- nvinfo : EIATTR_MIN_STACK_SIZE
	.align		4
.L_368:
        /*0894*/ 	.byte	0x04, 0x12
        /*0896*/ 	.short	(.L_370 - .L_369)
	.align		4
.L_369:
        /*0898*/ 	.word	index@(div_f64)
        /*089c*/ 	.word	0x00000000


	//----- nvinfo : EIATTR_MIN_STACK_SIZE
	.align		4
.L_370:
        /*08a0*/ 	.byte	0x04, 0x12
        /*08a2*/ 	.short	(.L_372 - .L_371)
	.align		4
.L_371:
        /*08a4*/ 	.word	index@(mul_f32)
        /*08a8*/ 	.word	0x00000000


	//----- nvinfo : EIATTR_MIN_STACK_SIZE
	.align		4
.L_372:
        /*08ac*/ 	.byte	0x04, 0x12
        /*08ae*/ 	.short	(.L_374 - .L_373)
	.align		4
.L_373:
        /*08b0*/ 	.word	index@(mul_f64)
        /*08b4*/ 	.word	0x00000000


	//----- nvinfo : EIATTR_MIN_STACK_SIZE
	.align		4
.L_374:
        /*08b8*/ 	.byte	0x04, 0x12
        /*08ba*/ 	.short	(.L_376 - .L_375)
	.align		4
.L_375:
        /*08bc*/ 	.word	index@(sub_f32)
        /*08c0*/ 	.word	0x00000000


	//----- nvinfo : EIATTR_MIN_STACK_SIZE
	.align		4
.L_376:
        /*08c4*/ 	.byte	0x04, 0x12
        /*08c6*/ 	.short	(.L_378 - .L_377)
	.align		4
.L_377:
        /*08c8*/ 	.word	index@(sub_f64)
        /*08cc*/ 	.word	0x00000000


	//----- nvinfo : EIATTR_MIN_STACK_SIZE
	.align		4
.L_378:
        /*08d0*/ 	.byte	0x04, 0x12
        /*08d2*/ 	.short	(.L_380 - .L_379)
	.align		4
.L_379:
        /*08d4*/ 	.word	index@(add_f32)
        /*08d8*/ 	.word	0x00000000


	//----- nvinfo : EIATTR_MIN_STACK_SIZE
	.align		4
.L_380:
        /*08dc*/ 	.byte	0x04, 0x12
        /*08de*/ 	.short	(.L_382 - .L_381)
	.align		4
.L_381:
        /*08e0*/ 	.word	index@(add_f64)
        /*08e4*/ 	.word	0x00000000
.L_382:


//--------------------- .nv.compat                --------------------------
	.section	.nv.compat,"",@"SHT_CUDA_COMPAT_INFO"
	.align	4
        /*0000*/ 	.byte	0x02, 0x09, 0x00, 0x00, 0x02, 0x02, 0x01, 0x00, 0x02, 0x05, 0x05, 0x00, 0x03, 0x07, 0x01, 0x01
        /*0010*/ 	.byte	0x02, 0x03, 0x00, 0x00, 0x02, 0x06, 0x01, 0x00, 0x04, 0x0b, 0x08, 0x00, 0x01, 0x00, 0x00, 0x00
        /*0020*/ 	.byte	0x00, 0x00, 0x00, 0x00


//--------------------- .nv.info.phi_exp_inv_f32  --------------------------
	.section	.nv.info.phi_exp_inv_f32,"",@"SHT_CUDA_INFO"
	.sectionflags	@""
	.align	4


	//----- nvinfo : EIATTR_CUDA_API_VERSION
	.align		4
        /*0000*/ 	.byte	0x04, 0x37
        /*0002*/ 	.short	(.L_384 - .L_383)
.L_383:
        /*0004*/ 	.word	0x00000082


	//----- nvinfo : EIATTR_KPARAM_INFO
	.align		4
.L_384:
        /*0008*/ 	.byte	0x04, 0x17
        /*000a*/ 	.short	(.L_386 - .L_385)
.L_385:
        /*000c*/ 	.word	0x00000000
        /*0010*/ 	.short	0x0002
        /*0012*/ 	.short	0x0010
        /*0014*/ 	.byte	0x00, 0xf0, 0x11, 0x00


	//----- nvinfo : EIATTR_KPARAM_INFO
	.align		4
.L_386:
        /*0018*/ 	.byte	0x04, 0x17
        /*001a*/ 	.short	(.L_388 - .L_387)
.L_387:
        /*001c*/ 	.word	0x00000000
        /*0020*/ 	.short	0x0001
        /*0022*/ 	.short	0x0008
        /*0024*/ 	.byte	0x00, 0xf5, 0x21, 0x00


	//----- nvinfo : EIATTR_KPARAM_INFO
	.align		4
.L_388:
        /*0028*/ 	.byte	0x04, 0x17
        /*002a*/ 	.short	(.L_390 - .L_389)
.L_389:
        /*002c*/ 	.word	0x00000000
        /*0030*/ 	.short	0x0000
        /*0032*/ 	.short	0x0000
        /*0034*/ 	.byte	0x00, 0xf5, 0x21, 0x00


	//----- nvinfo : EIATTR_SPARSE_MMA_MASK
	.align		4
.L_390:
        /*0038*/ 	.byte	0x03, 0x50
        /*003a*/ 	.short	0x0000


	//----- nvinfo : EIATTR_MAXREG_COUNT
	.align		4
        /*003c*/ 	.byte	0x03, 0x1b
        /*003e*/ 	.short	0x00ff


	//----- nvinfo : EIATTR_MERCURY_ISA_VERSION
	.align		4
        /*0040*/ 	.byte	0x03, 0x5f
        /*0042*/ 	.short	0x0101


	//----- nvinfo : EIATTR_VRC_CTA_INIT_COUNT
	.align		4
        /*0044*/ 	.byte	0x02, 0x4a
	.zero		1
	.zero		1


	//----- nvinfo : EIATTR_EXIT_INSTR_OFFSETS
	.align		4
        /*0048*/ 	.byte	0x04, 0x1c
        /*004a*/ 	.short	(.L_392 - .L_391)


	//   ....[0]....
.L_391:
        /*004c*/ 	.word	0x00000070


	//   ....[1]....
        /*0050*/ 	.word	0x00000370


	//----- nvinfo : EIATTR_CRS_STACK_SIZE
	.align		4
.L_392:
        /*0054*/ 	.byte	0x04, 0x1e
        /*0056*/ 	.short	(.L_394 - .L_393)
.L_393:
        /*0058*/ 	.word	0x00000000


	//----- nvinfo : EIATTR_CBANK_PARAM_SIZE
	.align		4
.L_394:
        /*005c*/ 	.byte	0x03, 0x19
        /*005e*/ 	.short	0x0014


	//----- nvinfo : EIATTR_PARAM_CBANK
	.align		4
        /*0060*/ 	.byte	0x04, 0x0a
        /*0062*/ 	.short	(.L_396 - .L_395)
	.align		4
.L_395:
        /*0064*/ 	.word	index@(.nv.constant0.phi_exp_inv_f32)
        /*0068*/ 	.short	0x0380
        /*006a*/ 	.short	0x0014


	//----- nvinfo : EIATTR_SW_WAR
	.align		4
.L_396:
        /*006c*/ 	.byte	0x04, 0x36
        /*006e*/ 	.short	(.L_398 - .L_397)
.L_397:
        /*0070*/ 	.word	0x00000008
.L_398:


//--------------------- .nv.info.phi_exp_inv_f64  --------------------------
	.section	.nv.info.phi_exp_inv_f64,"",@"SHT_CUDA_INFO"
	.sectionflags	@""
	.align	4


	//----- nvinfo : EIATTR_CUDA_API_VERSION
	.align		4
        /*0000*/ 	.byte	0x04, 0x37
        /*0002*/ 	.short	(.L_400 - .L_399)
.L_399:
        /*0004*/ 	.word	0x00000082


	//----- nvinfo : EIATTR_KPARAM_INFO
	.align		4
.L_400:
        /*0008*/ 	.byte	0x04, 0x17
        /*000a*/ 	.short	(.L_402 - .L_401)
.L_401:
        /*000c*/ 	.word	0x00000000
        /*0010*/ 	.short	0x0002
        /*0012*/ 	.short	0x0010
        /*0014*/ 	.byte	0x00, 0xf0, 0x11, 0x00


	//----- nvinfo : EIATTR_KPARAM_INFO
	.align		4
.L_402:
        /*0018*/ 	.byte	0x04, 0x17
        /*001a*/ 	.short	(.L_404 - .L_403)
.L_403:
        /*001c*/ 	.word	0x00000000
        /*0020*/ 	.short	0x0001
        /*0022*/ 	.short	0x0008
        /*0024*/ 	.byte	0x00, 0xf5, 0x21, 0x00


	//----- nvinfo : EIATTR_KPARAM_INFO
	.align		4
.L_404:
        /*0028*/ 	.byte	0x04, 0x17
        /*002a*/ 	.short	(.L_406 - .L_405)
.L_405:
        /*002c*/ 	.word	0x00000000
        /*0030*/ 	.short	0x0000
        /*0032*/ 	.short	0x0000
        /*0034*/ 	.byte	0x00, 0xf5, 0x21, 0x00


	//----- nvinfo : EIATTR_SPARSE_MMA_MASK
	.align		4
.L_406:
        /*0038*/ 	.byte	0x03, 0x50
        /*003a*/ 	.short	0x0000


	//----- nvinfo : EIATTR_MAXREG_COUNT
	.align		4
        /*003c*/ 	.byte	0x03, 0x1b
        /*003e*/ 	.short	0x00ff


	//----- nvinfo : EIATTR_MERCURY_ISA_VERSION
	.align		4
        /*0040*/ 	.byte	0x03, 0x5f
        /*0042*/ 	.short	0x0101


	//----- nvinfo : EIATTR_VRC_CTA_INIT_COUNT
	.align		4
        /*0044*/ 	.byte	0x02, 0x4a
	.zero		1
	.zero		1


	//----- nvinfo : EIATTR_EXIT_INSTR_OFFSETS
	.align		4
        /*0048*/ 	.byte	0x04, 0x1c
        /*004a*/ 	.short	(.L_408 - .L_407)


	//   ....[0]....
.L_407:
        /*004c*/ 	.word	0x00000070


	//   ....[1]....
        /*0050*/ 	.word	0x00000290


	//----- nvinfo : EIATTR_CRS_STACK_SIZE
	.align		4
.L_408:
        /*0054*/ 	.byte	0x04, 0x1e
        /*0056*/ 	.short	(.L_410 - .L_409)
.L_409:
        /*0058*/ 	.word	0x00000000


	//----- nvinfo : EIATTR_CBANK_PARAM_SIZE
	.align		4
.L_410:
        /*005c*/ 	.byte	0x03, 0x19
        /*005e*/ 	.short	0x0014


	//----- nvinfo : EIATTR_PARAM_CBANK
	.align		4
        /*0060*/ 	.byte	0x04, 0x0a
        /*0062*/ 	.short	(.L_412 - .L_411)
	.align		4
.L_411:
        /*0064*/ 	.word	index@(.nv.constant0.phi_exp_inv_f64)
        /*0068*/ 	.short	0x0380
        /*006a*/ 	.short	0x0014


	//----- nvinfo : EIATTR_SW_WAR
	.align		4
.L_412:
        /*006c*/ 	.byte	0x04, 0x36
        /*006e*/ 	.short	(.L_414 - .L_413)
.L_413:
        /*0070*/ 	.word	0x00000008
.L_414:


//--------------------- .nv.info.phi_exp_f32      --------------------------
	.section	.nv.info.phi_exp_f32,"",@"SHT_CUDA_INFO"
	.sectionflags	@""
	.align	4


	//----- nvinfo : EIATTR_CUDA_API_VERSION
	.align		4
        /*0000*/ 	.byte	0x04, 0x37
        /*0002*/ 	.short	(.L_416 - .L_415)
.L_415:
        /*0004*/ 	.word	0x00000082


	//----- nvinfo : EIATTR_KPARAM_INFO
	.align		4
.L_416:
        /*0008*/ 	.byte	0x04, 0x17
        /*000a*/ 	.short	(.L_418 - .L_417)
.L_417:
        /*000c*/ 	.word	0x00000000
        /*0010*/ 	.short	0x0002
        /*0012*/ 	.short	0x0010
        /*0014*/ 	.byte	0x00, 0xf0, 0x11, 0x00


	//----- nvinfo : EIATTR_KPARAM_INFO
	.align		4
.L_418:
        /*0018*/ 	.byte	0x04, 0x17
        /*001a*/ 	.short	(.L_420 - .L_419)
.L_419:
        /*001c*/ 	.word	0x00000000
        /*0020*/ 	.short	0x0001
        /*0022*/ 	.short	0x0008
        /*0024*/ 	.byte	0x00, 0xf5, 0x21, 0x00


	//----- nvinfo : EIATTR_KPARAM_INFO
	.align		4
.L_420:
        /*0028*/ 	.byte	0x04, 0x17
        /*002a*/ 	.short	(.L_422 - .L_421)
.L_421:
        /*002c*/ 	.word	0x00000000
        /*0030*/ 	.short	0x0000
        /*0032*/ 	.short	0x0000
        /*0034*/ 	.byte	0x00, 0xf5, 0x21, 0x00


	//----- nvinfo : EIATTR_SPARSE_MMA_MASK
	.align		4
.L_422:
        /*0038*/ 	.byte	0x03, 0x50
        /*003a*/ 	.short	0x0000


	//----- nvinfo : EIATTR_MAXREG_COUNT
	.align		4
        /*003c*/ 	.byte	0x03, 0x1b
        /*003e*/ 	.short	0x00ff


	//----- nvinfo : EIATTR_MERCURY_ISA_VERSION
	.align		4
        /*0040*/ 	.byte	0x03, 0x5f
        /*0042*/ 	.short	0x0101


	//----- nvinfo : EIATTR_VRC_CTA_INIT_COUNT
	.align		4
        /*0044*/ 	.byte	0x02, 0x4a
	.zero		1
	.zero		1


	//----- nvinfo : EIATTR_EXIT_INSTR_OFFSETS
	.align		4
        /*0048*/ 	.byte	0x04, 0x1c
        /*004a*/ 	.short	(.L_424 - .L_423)


	//   ....[0]....
.L_423:
        /*004c*/ 	.word	0x00000070


	//   ....[1]....
        /*0050*/ 	.word	0x00000370


	//----- nvinfo : EIATTR_CRS_STACK_SIZE
	.align		4
.L_424:
        /*0054*/ 	.byte	0x04, 0x1e
        /*0056*/ 	.short	(.L_426 - .L_425)
.L_425:
        /*0058*/ 	.word	0x00000000


	//----- nvinfo : EIATTR_CBANK_PARAM_SIZE
	.align		4
.L_426:
        /*005c*/ 	.byte	0x03, 0x19
        /*005e*/ 	.short	0x0014


	//----- nvinfo : EIATTR_PARAM_CBANK
	.align		4
        /*0060*/ 	.byte	0x04, 0x0a
        /*0062*/ 	.short	(.L_428 - .L_427)
	.align		4
.L_427:
        /*0064*/ 	.word	index@(.nv.constant0.phi_exp_f32)
        /*0068*/ 	.short	0x0380
        /*006a*/ 	.short	0x0014


	//----- nvinfo : EIATTR_SW_WAR
	.align		4
.L_428:
        /*006c*/ 	.byte	0x04, 0x36
        /*006e*/ 	.short	(.L_430 - .L_429)
.L_429:
        /*0070*/ 	.word	0x00000008
.L_430:


//--------------------- .nv.info.phi_exp_f64      --------------------------
	.section	.nv.info.phi_exp_f64,"",@"SHT_CUDA_INFO"
	.sectionflags	@""
	.align	4


	//----- nvinfo : EIATTR_CUDA_API_VERSION
	.align		4
        /*0000*/ 	.byte	0x04, 0x37
        /*0002*/ 	.short	(.L_432 - .L_431)
.L_431:
        /*0004*/ 	.word	0x00000082


	//----- nvinfo : EIATTR_KPARAM_INFO
	.align		4
.L_432:
        /*0008*/ 	.byte	0x04, 0x17
        /*000a*/ 	.short	(.L_434 - .L_433)
.L_433:
        /*000c*/ 	.word	0x00000000
        /*0010*/ 	.short	0x0002
        /*0012*/ 	.short	0x0010
        /*0014*/ 	.byte	0x00, 0xf0, 0x11, 0x00


	//----- nvinfo : EIATTR_KPARAM_INFO
	.align		4
.L_434:
        /*0018*/ 	.byte	0x04, 0x17
        /*001a*/ 	.short	(.L_436 - .L_435)
.L_435:
        /*001c*/ 	.word	0x00000000
        /*0020*/ 	.short	0x0001
        /*0022*/ 	.short	0x0008
        /*0024*/ 	.byte	0x00, 0xf5, 0x21, 0x00


	//----- nvinfo : EIATTR_KPARAM_INFO
	.align		4
.L_436:
        /*0028*/ 	.byte	0x04, 0x17
        /*002a*/ 	.short	(.L_438 - .L_437)
.L_437:
        /*002c*/ 	.word	0x00000000
        /*0030*/ 	.short	0x0000
        /*0032*/ 	.short	0x0000
        /*0034*/ 	.byte	0x00, 0xf5, 0x21, 0x00


	//----- nvinfo : EIATTR_SPARSE_MMA_MASK
	.align		4
.L_438:
        /*0038*/ 	.byte	0x03, 0x50
        /*003a*/ 	.short	0x0000


	//----- nvinfo : EIATTR_MAXREG_COUNT
	.align		4
        /*003c*/ 	.byte	0x03, 0x1b
        /*003e*/ 	.short	0x00ff


	//----- nvinfo : EIATTR_MERCURY_ISA_VERSION
	.align		4
        /*0040*/ 	.byte	0x03, 0x5f
        /*0042*/ 	.short	0x0101


	//----- nvinfo : EIATTR_VRC_CTA_INIT_COUNT
	.align		4
        /*0044*/ 	.byte	0x02, 0x4a
	.zero		1
	.zero		1


	//----- nvinfo : EIATTR_EXIT_INSTR_OFFSETS
	.align		4
        /*0048*/ 	.byte	0x04, 0x1c
        /*004a*/ 	.short	(.L_440 - .L_439)


	//   ....[0]....
.L_439:
        /*004c*/ 	.word	0x00000070


	//   ....[1]....
        /*0050*/ 	.word	0x00000270


	//----- nvinfo : EIATTR_CRS_STACK_SIZE
	.align		4
.L_440:
        /*0054*/ 	.byte	0x04, 0x1e
        /*0056*/ 	.short	(.L_442 - .L_441)
.L_441:
        /*0058*/ 	.word	0x00000000


	//----- nvinfo : EIATTR_CBANK_PARAM_SIZE
	.align		4
.L_442:
        /*005c*/ 	.byte	0x03, 0x19
        /*005e*/ 	.short	0x0014


	//----- nvinfo : EIATTR_PARAM_CBANK
	.align		4
        /*0060*/ 	.byte	0x04, 0x0a
        /*0062*/ 	.short	(.L_444 - .L_443)
	.align		4
.L_443:
        /*0064*/ 	.word	index@(.nv.constant0.phi_exp_f64)
        /*0068*/ 	.short	0x0380
        /*006a*/ 	.short	0x0014


	//----- nvinfo : EIATTR_SW_WAR
	.align		4
.L_444:
        /*006c*/ 	.byte	0x04, 0x36
        /*006e*/ 	.short	(.L_446 - .L_445)
.L_445:
        /*0070*/ 	.word	0x00000008
.L_446:


//--------------------- .nv.info.atan2_toroidal_f32 --------------------------
	.section	.nv.info.atan2_toroidal_f32,"",@"SHT_CUDA_INFO"
	.sectionflags	@""
	.align	4


	//----- nvinfo : EIATTR_CUDA_API_VERSION
	.align		4
        /*0000*/ 	.byte	0x04, 0x37
        /*0002*/ 	.short	(.L_448 - .L_447)
.L_447:
        /*0004*/ 	.word	0x00000082


	//----- nvinfo : EIATTR_KPARAM_INFO
	.align		4
.L_448:
        /*0008*/ 	.byte	0x04, 0x17
        /*000a*/ 	.short	(.L_450 - .L_449)
.L_449:
        /*000c*/ 	.word	0x00000000
        /*0010*/ 	.short	0x0003
        /*0012*/ 	.short	0x0018
        /*0014*/ 	.byte	0x00, 0xf0, 0x11, 0x00


	//----- nvinfo : EIATTR_KPARAM_INFO
	.align		4
.L_450:
        /*0018*/ 	.byte	0x04, 0x17
        /*001a*/ 	.short	(.L_452 - .L_451)
.L_451:
        /*001c*/ 	.word	0x00000000
        /*0020*/ 	.short	0x0002
        /*0022*/ 	.short	0x0010
        /*0024*/ 	.byte	0x00, 0xf5, 0x21, 0x00


	//----- nvinfo : EIATTR_KPARAM_INFO
	.align		4
.L_452:
        /*0028*/ 	.byte	0x04, 0x17
        /*002a*/ 	.short	(.L_454 - .L_453)
.L_453:
        /*002c*/ 	.word	0x00000000
        /*0030*/ 	.short	0x0001
        /*0032*/ 	.short	0x0008
        /*0034*/ 	.byte	0x00, 0xf5, 0x21, 0x00


	//----- nvinfo : EIATTR_KPARAM_INFO
	.align		4
.L_454:
        /*0038*/ 	.byte	0x04, 0x17
        /*003a*/ 	.short	(.L_456 - .L_455)
.L_455:
        /*003c*/ 	.word	0x00000000
        /*0040*/ 	.short	0x0000
        /*0042*/ 	.short	0x0000
        /*0044*/ 	.byte	0x00, 0xf5, 0x21, 0x00


	//----- nvinfo : EIATTR_SPARSE_MMA_MASK
	.align		4
.L_456:
        /*0048*/ 	.byte	0x03, 0x50
        /*004a*/ 	.short	0x0000


	//----- nvinfo : EIATTR_MAXREG_COUNT
	.align		4
        /*004c*/ 	.byte	0x03, 0x1b
        /*004e*/ 	.short	0x00ff


	//----- nvinfo : EIATTR_MERCURY_ISA_VERSION
	.align		4
        /*0050*/ 	.byte	0x03, 0x5f
        /*0052*/ 	.short	0x0101


	//----- nvinfo : EIATTR_VRC_CTA_INIT_COUNT
	.align		4
        /*0054*/ 	.byte	0x02, 0x4a
	.zero		1
	.zero		1


	//----- nvinfo : EIATTR_EXIT_INSTR_OFFSETS
	.align		4
        /*0058*/ 	.byte	0x04, 0x1c
        /*005a*/ 	.short	(.L_458 - .L_457)


	//   ....[0]....
.L_457:
        /*005c*/ 	.word	0x00000070


	//   ....[1]....
        /*0060*/ 	.word	0x00000430


	//----- nvinfo : EIATTR_CRS_STACK_SIZE
	.align		4
.L_458:
        /*0064*/ 	.byte	0x04, 0x1e
        /*0066*/ 	.short	(.L_460 - .L_459)
.L_459:
        /*0068*/ 	.word	0x00000000


	//----- nvinfo : EIATTR_CBANK_PARAM_SIZE
	.align		4
.L_460:
        /*006c*/ 	.byte	0x03, 0x19
        /*006e*/ 	.short	0x001c


	//----- nvinfo : EIATTR_PARAM_CBANK
	.align		4
        /*0070*/ 	.byte	0x04, 0x0a
        /*0072*/ 	.short	(.L_462 - .L_461)
	.align		4
.L_461:
        /*0074*/ 	.word	index@(.nv.constant0.atan2_toroidal_f32)
        /*0078*/ 	.short	0x0380
        /*007a*/ 	.short	0x001c


	//----- nvinfo : EIATTR_SW_WAR
	.align		4
.L_462:
        /*007c*/ 	.byte	0x04, 0x36
        /*007e*/ 	.short	(.L_464 - .L_463)
.L_463:
        /*0080*/ 	.word	0x00000008
.L_464:


//--------------------- .nv.info.atan2_toroidal_f64 --------------------------
	.section	.nv.info.atan2_toroidal_f64,"",@"SHT_CUDA_INFO"
	.sectionflags	@""
	.align	4


	//----- nvinfo : EIATTR_CUDA_API_VERSION
	.align		4
        /*0000*/ 	.byte	0x04, 0x37
        /*0002*/ 	.short	(.L_466 - .L_465)
.L_465:
        /*0004*/ 	.word	0x00000082


	//----- nvinfo : EIATTR_KPARAM_INFO
	.align		4
.L_466:
        /*0008*/ 	.byte	0x04, 0x17
        /*000a*/ 	.short	(.L_468 - .L_467)
.L_467:
        /*000c*/ 	.word	0x00000000
        /*0010*/ 	.short	0x0003
        /*0012*/ 	.short	0x0018
        /*0014*/ 	.byte	0x00, 0xf0, 0x11, 0x00


	//----- nvinfo : EIATTR_KPARAM_INFO
	.align		4
.L_468:
        /*0018*/ 	.byte	0x04, 0x17
        /*001a*/ 	.short	(.L_470 - .L_469)
.L_469:
        /*001c*/ 	.word	0x00000000
        /*0020*/ 	.short	0x0002
        /*0022*/ 	.short	0x0010
        /*0024*/ 	.byte	0x00, 0xf5, 0x21, 0x00


	//----- nvinfo : EIATTR_KPARAM_INFO
	.align		4
.L_470:
        /*0028*/ 	.byte	0x04, 0x17
        /*002a*/ 	.short	(.L_472 - .L_471)
.L_471:
        /*002c*/ 	.word	0x00000000
        /*0030*/ 	.short	0x0001
        /*0032*/ 	.short	0x0008
        /*0034*/ 	.byte	0x00, 0xf5, 0x21, 0x00


	//----- nvinfo : EIATTR_KPARAM_INFO
	.align		4
.L_472:
        /*0038*/ 	.byte	0x04, 0x17
        /*003a*/ 	.short	(.L_474 - .L_473)
.L_473:
        /*003c*/ 	.word	0x00000000
        /*0040*/ 	.short	0x0000
        /*0042*/ 	.short	0x0000
        /*0044*/ 	.byte	0x00, 0xf5, 0x21, 0x00


	//----- nvinfo : EIATTR_SPARSE_MMA_MASK
	.align		4
.L_474:
        /*0048*/ 	.byte	0x03, 0x50
        /*004a*/ 	.short	0x0000


	//----- nvinfo : EIATTR_MAXREG_COUNT
	.align		4
        /*004c*/ 	.byte	0x03, 0x1b
        /*004e*/ 	.short	0x00ff


	//----- nvinfo : EIATTR_MERCURY_ISA_VERSION
	.align		4
        /*0050*/ 	.byte	0x03, 0x5f
        /*0052*/ 	.short	0x0101


	//----- nvinfo : EIATTR_VRC_CTA_INIT_COUNT
	.align		4
        /*0054*/ 	.byte	0x02, 0x4a
	.zero		1
	.zero		1


	//----- nvinfo : EIATTR_EXIT_INSTR_OFFSETS
	.align		4
        /*0058*/ 	.byte	0x04, 0x1c
        /*005a*/ 	.short	(.L_476 - .L_475)


	//   ....[0]....
.L_475:
        /*005c*/ 	.word	0x00000070


	//   ....[1]....
        /*0060*/ 	.word	0x000008b0


	//----- nvinfo : EIATTR_CRS_STACK_SIZE
	.align		4
.L_476:
        /*0064*/ 	.byte	0x04, 0x1e
        /*0066*/ 	.short	(.L_478 - .L_477)
.L_477:
        /*0068*/ 	.word	0x00000000


	//----- nvinfo : EIATTR_CBANK_PARAM_SIZE
	.align		4
.L_478:
        /*006c*/ 	.byte	0x03, 0x19
        /*006e*/ 	.short	0x001c


	//----- nvinfo : EIATTR_PARAM_CBANK
	.align		4
        /*0070*/ 	.byte	0x04, 0x0a
        /*0072*/ 	.short	(.L_480 - .L_479)
	.align		4
.L_479:
        /*0074*/ 	.word	index@(.nv.constant0.atan2_toroidal_f64)
        /*0078*/ 	.short	0x0380
        /*007a*/ 	.short	0x001c


	//----- nvinfo : EIATTR_SW_WAR
	.align		4
.L_480:
        /*007c*/ 	.byte	0x04, 0x36
        /*007e*/ 	.short	(.L_482 - .L_481)
.L_481:
        /*0080*/ 	.word	0x00000008
.L_482:


//--------------------- .nv.info.cos_toroidal_f32 --------------------------
	.section	.nv.info.cos_toroidal_f32,"",@"SHT_CUDA_INFO"
	.sectionflags	@""
	.align	4


	//----- nvinfo : EIATTR_CUDA_API_VERSION
	.align		4
        /*0000*/ 	.byte	0x04, 0x37
        /*0002*/ 	.short	(.L_484 - .L_483)
.L_483:
        /*0004*/ 	.word	0x00000082


	//----- nvinfo : EIATTR_KPARAM_INFO
	.align		4
.L_484:
        /*0008*/ 	.byte	0x04, 0x17
        /*000a*/ 	.short	(.L_486 - .L_485)
.L_485:
        /*000c*/ 	.word	0x00000000
        /*0010*/ 	.short	0x0002
        /*0012*/ 	.short	0x0010
        /*0014*/ 	.byte	0x00, 0xf0, 0x11, 0x00


	//----- nvinfo : EIATTR_KPARAM_INFO
	.align		4
.L_486:
        /*0018*/ 	.byte	0x04, 0x17
        /*001a*/ 	.short	(.L_488 - .L_487)
.L_487:
        /*001c*/ 	.word	0x00000000
        /*0020*/ 	.short	0x0001
        /*0022*/ 	.short	0x0008
        /*0024*/ 	.byte	0x00, 0xf5, 0x21, 0x00


	//----- nvinfo : EIATTR_KPARAM_INFO
	.align		4
.L_488:
        /*0028*/ 	.byte	0x04, 0x17
        /*002a*/ 	.short	(.L_490 - .L_489)
.L_489:
        /*002c*/ 	.word	0x00000000
        /*0030*/ 	.short	0x0000
        /*0032*/ 	.short	0x0000
        /*0034*/ 	.byte	0x00, 0xf5, 0x21, 0x00


	//----- nvinfo : EIATTR_SPARSE_MMA_MASK
	.align		4
.L_490:
        /*0038*/ 	.byte	0x03, 0x50
        /*003a*/ 	.short	0x0000


	//----- nvinfo : EIATTR_MAXREG_COUNT
	.align		4
        /*003c*/ 	.byte	0x03, 0x1b
        /*003e*/ 	.short	0x00ff


	//----- nvinfo : EIATTR_MERCURY_ISA_VERSION
	.align		4
        /*0040*/ 	.byte	0x03, 0x5f
        /*0042*/ 	.short	0x0101


	//----- nvinfo : EIATTR_VRC_CTA_INIT_COUNT
	.align		4
        /*0044*/ 	.byte	0x02, 0x4a
	.zero		1
	.zero		1


	//----- nvinfo : EIATTR_EXIT_INSTR_OFFSETS
	.align		4
        /*0048*/ 	.byte	0x04, 0x1c
        /*004a*/ 	.short	(.L_492 - .L_491)


	//   ....[0]....
.L_491:
        /*004c*/ 	.word	0x00000070


	//   ....[1]....
        /*0050*/ 	.word	0x00000cc0


	//----- nvinfo : EIATTR_CRS_STACK_SIZE
	.align		4
.L_492:
        /*0054*/ 	.byte	0x04, 0x1e
        /*0056*/ 	.short	(.L_494 - .L_493)
.L_493:
        /*0058*/ 	.word	0x00000000


	//----- nvinfo : EIATTR_CBANK_PARAM_SIZE
	.align		4
.L_494:
        /*005c*/ 	.byte	0x03, 0x19
        /*005e*/ 	.short	0x0014


	//----- nvinfo : EIATTR_PARAM_CBANK
	.align		4
        /*0060*/ 	.byte	0x04, 0x0a
        /*0062*/ 	.short	(.L_496 - .L_495)
	.align		4
.L_495:
        /*0064*/ 	.word	index@(.nv.constant0.cos_toroidal_f32)
        /*0068*/ 	.short	0x0380
        /*006a*/ 	.short	0x0014


	//----- nvinfo : EIATTR_SW_WAR
	.align		4
.L_496:
        /*006c*/ 	.byte	0x04, 0x36
        /*006e*/ 	.short	(.L_498 - .L_497)
.L_497:
        /*0070*/ 	.word	0x00000008
.L_498:


//--------------------- .nv.info.cos_toroidal_f64 --------------------------
	.section	.nv.info.cos_toroidal_f64,"",@"SHT_CUDA_INFO"
	.sectionflags	@""
	.align	4


	//----- nvinfo : EIATTR_CUDA_API_VERSION
	.align		4
        /*0000*/ 	.byte	0x04, 0x37
        /*0002*/ 	.short	(.L_500 - .L_499)
.L_499:
        /*0004*/ 	.word	0x00000082


	//----- nvinfo : EIATTR_KPARAM_INFO
	.align		4
.L_500:
        /*0008*/ 	.byte	0x04, 0x17
        /*000a*/ 	.short	(.L_502 - .L_501)
.L_501:
        /*000c*/ 	.word	0x00000000
        /*0010*/ 	.short	0x0002
        /*0012*/ 	.short	0x0010
        /*0014*/ 	.byte	0x00, 0xf0, 0x11, 0x00


	//----- nvinfo : EIATTR_KPARAM_INFO
	.align		4
.L_502:
        /*0018*/ 	.byte	0x04, 0x17
        /*001a*/ 	.short	(.L_504 - .L_503)
.L_503:
        /*001c*/ 	.word	0x00000000
        /*0020*/ 	.short	0x0001
        /*0022*/ 	.short	0x0008
        /*0024*/ 	.byte	0x00, 0xf5, 0x21, 0x00


	//----- nvinfo : EIATTR_KPARAM_INFO
	.align		4
.L_504:
        /*0028*/ 	.byte	0x04, 0x17
        /*002a*/ 	.short	(.L_506 - .L_505)
.L_505:
        /*002c*/ 	.word	0x00000000
        /*0030*/ 	.short	0x0000
        /*0032*/ 	.short	0x0000
        /*0034*/ 	.byte	0x00, 0xf5, 0x21, 0x00


	//----- nvinfo : EIATTR_SPARSE_MMA_MASK
	.align		4
.L_506:
        /*0038*/ 	.byte	0x03, 0x50
        /*003a*/ 	.short	0x0000


	//----- nvinfo : EIATTR_MAXREG_COUNT
	.align		4
        /*003c*/ 	.byte	0x03, 0x1b
        /*003e*/ 	.short	0x00ff


	//----- nvinfo : EIATTR_MERCURY_ISA_VERSION
	.align		4
        /*0040*/ 	.byte	0x03, 0x5f
        /*0042*/ 	.short	0x0101


	//----- nvinfo : EIATTR_VRC_CTA_INIT_COUNT
	.align		4
        /*0044*/ 	.byte	0x02, 0x4a
	.zero		1
	.zero		1


	//----- nvinfo : EIATTR_EXIT_INSTR_OFFSETS
	.align		4
        /*0048*/ 	.byte	0x04, 0x1c
        /*004a*/ 	.short	(.L_508 - .L_507)


	//   ....[0]....
.L_507:
        /*004c*/ 	.word	0x00000080


	//   ....[1]....
        /*0050*/ 	.word	0x00000c10


	//----- nvinfo : EIATTR_CRS_STACK_SIZE
	.align		4
.L_508:
        /*0054*/ 	.byte	0x04, 0x1e
        /*0056*/ 	.short	(.L_510 - .L_509)
.L_509:
        /*0058*/ 	.word	0x00000000


	//----- nvinfo : EIATTR_CBANK_PARAM_SIZE
	.align		4
.L_510:
        /*005c*/ 	.byte	0x03, 0x19
        /*005e*/ 	.short	0x0014


	//----- nvinfo : EIATTR_PARAM_CBANK
	.align		4
        /*0060*/ 	.byte	0x04, 0x0a
        /*0062*/ 	.short	(.L_512 - .L_511)
	.align		4
.L_511:
        /*0064*/ 	.word	index@(.nv.constant0.cos_toroidal_f64)
        /*0068*/ 	.short	0x0380
        /*006a*/ 	.short	0x0014


	//----- nvinfo : EIATTR_SW_WAR
	.align		4
.L_512:
        /*006c*/ 	.byte	0x04, 0x36
        /*006e*/ 	.short	(.L_514 - .L_513)
.L_513:
        /*0070*/ 	.word	0x00000008
.L_514:


//--------------------- .nv.info.sin_toroidal_f32 --------------------------
	.section	.nv.info.sin_toroidal_f32,"",@"SHT_CUDA_INFO"
	.sectionflags	@""
	.align	4


	//----- nvinfo : EIATTR_CUDA_API_VERSION
	.align		4
        /*0000*/ 	.byte	0x04, 0x37
        /*0002*/ 	.short	(.L_516 - .L_515)
.L_515:
        /*0004*/ 	.word	0x00000082


	//----- nvinfo : EIATTR_KPARAM_INFO
	.align		4
.L_516:
        /*0008*/ 	.byte	0x04, 0x17
        /*000a*/ 	.short	(.L_518 - .L_517)
.L_517:
        /*000c*/ 	.word	0x00000000
        /*0010*/ 	.short	0x0002
        /*0012*/ 	.short	0x0010
        /*0014*/ 	.byte	0x00, 0xf0, 0x11, 0x00


	//----- nvinfo : EIATTR_KPARAM_INFO
	.align		4
.L_518:
        /*0018*/ 	.byte	0x04, 0x17
        /*001a*/ 	.short	(.L_520 - .L_519)
.L_519:
        /*001c*/ 	.word	0x00000000
        /*0020*/ 	.short	0x0001
        /*0022*/ 	.short	0x0008
        /*0024*/ 	.byte	0x00, 0xf5, 0x21, 0x00


	//----- nvinfo : EIATTR_KPARAM_INFO
	.align		4
.L_520:
        /*0028*/ 	.byte	0x04, 0x17
        /*002a*/ 	.short	(.L_522 - .L_521)
.L_521:
        /*002c*/ 	.word	0x00000000
        /*0030*/ 	.short	0x0000
        /*0032*/ 	.short	0x0000
        /*0034*/ 	.byte	0x00, 0xf5, 0x21, 0x00


	//----- nvinfo : EIATTR_SPARSE_MMA_MASK
	.align		4
.L_522:
        /*0038*/ 	.byte	0x03, 0x50
        /*003a*/ 	.short	0x0000


	//----- nvinfo : EIATTR_MAXREG_COUNT
	.align		4
        /*003c*/ 	.byte	0x03, 0x1b
        /*003e*/ 	.short	0x00ff


	//----- nvinfo : EIATTR_MERCURY_ISA_VERSION
	.align		4
        /*0040*/ 	.byte	0x03, 0x5f
        /*0042*/ 	.short	0x0101


	//----- nvinfo : EIATTR_VRC_CTA_INIT_COUNT
	.align		4
        /*0044*/ 	.byte	0x02, 0x4a
	.zero		1
	.zero		1


	//----- nvinfo : EIATTR_EXIT_INSTR_OFFSETS
	.align		4
        /*0048*/ 	.byte	0x04, 0x1c
        /*004a*/ 	.short	(.L_524 - .L_523)


	//   ....[0]....
.L_523:
        /*004c*/ 	.word	0x00000070


	//   ....[1]....
        /*0050*/ 	.word	0x00000cb0


	//----- nvinfo : EIATTR_CRS_STACK_SIZE
	.align		4
.L_524:
        /*0054*/ 	.byte	0x04, 0x1e
        /*0056*/ 	.short	(.L_526 - .L_525)
.L_525:
        /*0058*/ 	.word	0x00000000


	//----- nvinfo : EIATTR_CBANK_PARAM_SIZE
	.align		4
.L_526:
        /*005c*/ 	.byte	0x03, 0x19
        /*005e*/ 	.short	0x0014


	//----- nvinfo : EIATTR_PARAM_CBANK
	.align		4
        /*0060*/ 	.byte	0x04, 0x0a
        /*0062*/ 	.short	(.L_528 - .L_527)
	.align		4
.L_527:
        /*0064*/ 	.word	index@(.nv.constant0.sin_toroidal_f32)
        /*0068*/ 	.short	0x0380
        /*006a*/ 	.short	0x0014


	//----- nvinfo : EIATTR_SW_WAR
	.align		4
.L_528:
        /*006c*/ 	.byte	0x04, 0x36
        /*006e*/ 	.short	(.L_530 - .L_529)
.L_529:
        /*0070*/ 	.word	0x00000008
.L_530:


//--------------------- .nv.info.sin_toroidal_f64 --------------------------
	.section	.nv.info.sin_toroidal_f64,"",@"SHT_CUDA_INFO"
	.sectionflags	@""
	.align	4


	//----- nvinfo : EIATTR_CUDA_API_VERSION
	.align		4
        /*0000*/ 	.byte	0x04, 0x37
        /*0002*/ 	.short	(.L_532 - .L_531)
.L_531:
        /*0004*/ 	.word	0x00000082


	//----- nvinfo : EIATTR_KPARAM_INFO
	.align		4
.L_532:
        /*0008*/ 	.byte	0x04, 0x17
        /*000a*/ 	.short	(.L_534 - .L_533)
.L_533:
        /*000c*/ 	.word	0x00000000
        /*0010*/ 	.short	0x0002
        /*0012*/ 	.short	0x0010
        /*0014*/ 	.byte	0x00, 0xf0, 0x11, 0x00


	//----- nvinfo : EIATTR_KPARAM_INFO
	.align		4
.L_534:
        /*0018*/ 	.byte	0x04, 0x17
        /*001a*/ 	.short	(.L_536 - .L_535)
.L_535:
        /*001c*/ 	.word	0x00000000
        /*0020*/ 	.short	0x0001
        /*0022*/ 	.short	0x0008
        /*0024*/ 	.byte	0x00, 0xf5, 0x21, 0x00


	//----- nvinfo : EIATTR_KPARAM_INFO
	.align		4
.L_536:
        /*0028*/ 	.byte	0x04, 0x17
        /*002a*/ 	.short	(.L_538 - .L_537)
.L_537:
        /*002c*/ 	.word	0x00000000
        /*0030*/ 	.short	0x0000
        /*0032*/ 	.short	0x0000
        /*0034*/ 	.byte	0x00, 0xf5, 0x21, 0x00


	//----- nvinfo : EIATTR_SPARSE_MMA_MASK
	.align		4
.L_538:
        /*0038*/ 	.byte	0x03, 0x50
        /*003a*/ 	.short	0x0000


	//----- nvinfo : EIATTR_MAXREG_COUNT
	.align		4
        /*003c*/ 	.byte	0x03, 0x1b
        /*003e*/ 	.short	0x00ff


	//----- nvinfo : EIATTR_MERCURY_ISA_VERSION
	.align		4
        /*0040*/ 	.byte	0x03, 0x5f
        /*0042*/ 	.short	0x0101


	//----- nvinfo : EIATTR_VRC_CTA_INIT_COUNT
	.align		4
        /*0044*/ 	.byte	0x02, 0x4a
	.zero		1
	.zero		1


	//----- nvinfo : EIATTR_EXIT_INSTR_OFFSETS
	.align		4
        /*0048*/ 	.byte	0x04, 0x1c
        /*004a*/ 	.short	(.L_540 - .L_539)


	//   ....[0]....
.L_539:
        /*004c*/ 	.word	0x00000080


	//   ....[1]....
        /*0050*/ 	.word	0x00000be0


	//----- nvinfo : EIATTR_CRS_STACK_SIZE
	.align		4
.L_540:
        /*0054*/ 	.byte	0x04, 0x1e
        /*0056*/ 	.short	(.L_542 - .L_541)
.L_541:
        /*0058*/ 	.word	0x00000000


	//----- nvinfo : EIATTR_CBANK_PARAM_SIZE
	.align		4
.L_542:
        /*005c*/ 	.byte	0x03, 0x19
        /*005e*/ 	.short	0x0014


	//----- nvinfo : EIATTR_PARAM_CBANK
	.align		4
        /*0060*/ 	.byte	0x04, 0x0a
        /*0062*/ 	.short	(.L_544 - .L_543)
	.align		4
.L_543:
        /*0064*/ 	.word	index@(.nv.constant0.sin_toroidal_f64)
        /*0068*/ 	.short	0x0380
        /*006a*/ 	.short	0x0014


	//----- nvinfo : EIATTR_SW_WAR
	.align		4
.L_544:
        /*006c*/ 	.byte	0x04, 0x36
        /*006e*/ 	.short	(.L_546 - .L_545)
.L_545:
        /*0070*/ 	.word	0x00000008
.L_546:


//--------------------- .nv.info.div_broadcast_scalar_f32 --------------------------
	.section	.nv.info.div_broadcast_scalar_f32,"",@"SHT_CUDA_INFO"
	.sectionflags	@""
	.align	4


	//----- nvinfo : EIATTR_CUDA_API_VERSION
	.align		4
        /*0000*/ 	.byte	0x04, 0x37
        /*0002*/ 	.short	(.L_548 - .L_547)
.L_547:
        /*0004*/ 	.word	0x00000082


	//----- nvinfo : EIATTR_KPARAM_INFO
	.align		4
.L_548:
        /*0008*/ 	.byte	0x04, 0x17
        /*000a*/ 	.short	(.L_550 - .L_549)
.L_549:
        /*000c*/ 	.word	0x00000000
        /*0010*/ 	.short	0x0003
        /*0012*/ 	.short	0x0018
        /*0014*/ 	.byte	0x00, 0xf0, 0x11, 0x00


	//----- nvinfo : EIATTR_KPARAM_INFO
	.align		4
.L_550:
        /*0018*/ 	.byte	0x04, 0x17
        /*001a*/ 	.short	(.L_552 - .L_551)
.L_551:
        /*001c*/ 	.word	0x00000000
        /*0020*/ 	.short	0x0002
        /*0022*/ 	.short	0x0010
        /*0024*/ 	.byte	0x00, 0xf5, 0x21, 0x00


	//----- nvinfo : EIATTR_KPARAM_INFO
	.align		4
.L_552:
        /*0028*/ 	.byte	0x04, 0x17
        /*002a*/ 	.short	(.L_554 - .L_553)
.L_553:
        /*002c*/ 	.word	0x00000000
        /*0030*/ 	.short	0x0001
        /*0032*/ 	.short	0x0008
        /*0034*/ 	.byte	0x00, 0xf5, 0x21, 0x00


	//----- nvinfo : EIATTR_KPARAM_INFO
	.align		4
.L_554:
        /*0038*/ 	.byte	0x04, 0x17
        /*003a*/ 	.short	(.L_556 - .L_555)
.L_555:
        /*003c*/ 	.word	0x00000000
        /*0040*/ 	.short	0x0000
        /*0042*/ 	.short	0x0000
        /*0044*/ 	.byte	0x00, 0xf5, 0x21, 0x00


	//----- nvinfo : EIATTR_SPARSE_MMA_MASK
	.align		4
.L_556:
        /*0048*/ 	.byte	0x03, 0x50
        /*004a*/ 	.short	0x0000


	//----- nvinfo : EIATTR_MAXREG_COUNT
	.align		4
        /*004c*/ 	.byte	0x03, 0x1b
        /*004e*/ 	.short	0x00ff


	//----- nvinfo : EIATTR_MERCURY_ISA_VERSION
	.align		4
        /*0050*/ 	.byte	0x03, 0x5f
        /*0052*/ 	.short	0x0101


	//----- nvinfo : EIATTR_VRC_CTA_INIT_COUNT
	.align		4
        /*0054*/ 	.byte	0x02, 0x4a
	.zero		1
	.zero		1


	//----- nvinfo : EIATTR_EXIT_INSTR_OFFSETS
	.align		4
        /*0058*/ 	.byte	0x04, 0x1c
        /*005a*/ 	.short	(.L_558 - .L_557)


	//   ....[0]....
.L_557:
        /*005c*/ 	.word	0x00000070


	//   ....[1]....
        /*0060*/ 	.word	0x000001e0


	//----- nvinfo : EIATTR_CRS_STACK_SIZE
	.align		4
.L_558:
        /*0064*/ 	.byte	0x04, 0x1e
        /*0066*/ 	.short	(.L_560 - .L_559)
.L_559:
        /*0068*/ 	.word	0x00000000


	//----- nvinfo : EIATTR_CBANK_PARAM_SIZE
	.align		4
.L_560:
        /*006c*/ 	.byte	0x03, 0x19
        /*006e*/ 	.short	0x001c


	//----- nvinfo : EIATTR_PARAM_CBANK
	.align		4
        /*0070*/ 	.byte	0x04, 0x0a
        /*0072*/ 	.short	(.L_562 - .L_561)
	.align		4
.L_561:
        /*0074*/ 	.word	index@(.nv.constant0.div_broadcast_scalar_f32)
        /*0078*/ 	.short	0x0380
        /*007a*/ 	.short	0x001c


	//----- nvinfo : EIATTR_SW_WAR
	.align		4
.L_562:
        /*007c*/ 	.byte	0x04, 0x36
        /*007e*/ 	.short	(.L_564 - .L_563)
.L_563:
        /*0080*/ 	.word	0x00000008
.L_564:


//--------------------- .nv.info.div_broadcast_scalar_f64 --------------------------
	.section	.nv.info.div_broadcast_scalar_f64,"",@"SHT_CUDA_INFO"
	.sectionflags	@""
	.align	4


	//----- nvinfo : EIATTR_CUDA_API_VERSION
	.align		4
        /*0000*/ 	.byte	0x04, 0x37
        /*0002*/ 	.short	(.L_566 - .L_565)
.L_565:
        /*0004*/ 	.word	0x00000082


	//----- nvinfo : EIATTR_KPARAM_INFO
	.align		4
.L_566:
        /*0008*/ 	.byte	0x04, 0x17
        /*000a*/ 	.short	(.L_568 - .L_567)
.L_567:
        /*000c*/ 	.word	0x00000000
        /*0010*/ 	.short	0x0003
        /*0012*/ 	.short	0x0018
        /*0014*/ 	.byte	0x00, 0xf0, 0x11, 0x00


	//----- nvinfo : EIATTR_KPARAM_INFO
	.align		4
.L_568:
        /*0018*/ 	.byte	0x04, 0x17
        /*001a*/ 	.short	(.L_570 - .L_569)
.L_569:
        /*001c*/ 	.word	0x00000000
        /*0020*/ 	.short	0x0002
        /*0022*/ 	.short	0x0010
        /*0024*/ 	.byte	0x00, 0xf5, 0x21, 0x00


	//----- nvinfo : EIATTR_KPARAM_INFO
	.align		4
.L_570:
        /*0028*/ 	.byte	0x04, 0x17
        /*002a*/ 	.short	(.L_572 - .L_571)
.L_571:
        /*002c*/ 	.word	0x00000000
        /*0030*/ 	.short	0x0001
        /*0032*/ 	.short	0x0008
        /*0034*/ 	.byte	0x00, 0xf5, 0x21, 0x00


	//----- nvinfo : EIATTR_KPARAM_INFO
	.align		4
.L_572:
        /*0038*/ 	.byte	0x04, 0x17
        /*003a*/ 	.short	(.L_574 - .L_573)
.L_573:
        /*003c*/ 	.word	0x00000000
        /*0040*/ 	.short	0x0000
        /*0042*/ 	.short	0x0000
        /*0044*/ 	.byte	0x00, 0xf5, 0x21, 0x00


	//----- nvinfo : EIATTR_SPARSE_MMA_MASK
	.align		4
.L_574:
        /*0048*/ 	.byte	0x03, 0x50
        /*004a*/ 	.short	0x0000


	//----- nvinfo : EIATTR_MAXREG_COUNT
	.align		4
        /*004c*/ 	.byte	0x03, 0x1b
        /*004e*/ 	.short	0x00ff


	//----- nvinfo : EIATTR_MERCURY_ISA_VERSION
	.align		4
        /*0050*/ 	.byte	0x03, 0x5f
        /*0052*/ 	.short	0x0101


	//----- nvinfo : EIATTR_VRC_CTA_INIT_COUNT
	.align		4
        /*0054*/ 	.byte	0x02, 0x4a
	.zero		1
	.zero		1


	//----- nvinfo : EIATTR_EXIT_INSTR_OFFSETS
	.align		4
        /*0058*/ 	.byte	0x04, 0x1c
        /*005a*/ 	.short	(.L_576 - .L_575)


	//   ....[0]....
.L_575:
        /*005c*/ 	.word	0x00000070


	//   ....[1]....
        /*0060*/ 	.word	0x00000230


	//----- nvinfo : EIATTR_CRS_STACK_SIZE
	.align		4
.L_576:
        /*0064*/ 	.byte	0x04, 0x1e
        /*0066*/ 	.short	(.L_578 - .L_577)
.L_577:
        /*0068*/ 	.word	0x00000000


	//----- nvinfo : EIATTR_CBANK_PARAM_SIZE
	.align		4
.L_578:
        /*006c*/ 	.byte	0x03, 0x19
        /*006e*/ 	.short	0x001c


	//----- nvinfo : EIATTR_PARAM_CBANK
	.align		4
        /*0070*/ 	.byte	0x04, 0x0a
        /*0072*/ 	.short	(.L_580 - .L_579)
	.align		4
.L_579:
        /*0074*/ 	.word	index@(.nv.constant0.div_broadcast_scalar_f64)
        /*0078*/ 	.short	0x0380
        /*007a*/ 	.short	0x001c


	//----- nvinfo : EIATTR_SW_WAR
	.align		4
.L_580:
        /*007c*/ 	.byte	0x04, 0x36
        /*007e*/ 	.short	(.L_582 - .L_581)
.L_581:
        /*0080*/ 	.word	0x00000008
.L_582:


//--------------------- .nv.info.mul_broadcast_scalar_f32 --------------------------
	.section	.nv.info.mul_broadcast_scalar_f32,"",@"SHT_CUDA_INFO"
	.sectionflags	@""
	.align	4


	//----- nvinfo : EIATTR_CUDA_API_VERSION
	.align		4
        /*0000*/ 	.byte	0x04, 0x37
        /*0002*/ 	.short	(.L_584 - .L_583)
.L_583:
        /*0004*/ 	.word	0x00000082


	//----- nvinfo : EIATTR_KPARAM_INFO
	.align		4
.L_584:
        /*0008*/ 	.byte	0x04, 0x17
        /*000a*/ 	.short	(.L_586 - .L_585)
.L_585:
        /*000c*/ 	.word	0x00000000
        /*0010*/ 	.short	0x0003
        /*0012*/ 	.short	0x0018
        /*0014*/ 	.byte	0x00, 0xf0, 0x11, 0x00


	//----- nvinfo : EIATTR_KPARAM_INFO
	.align		4
.L_586:
        /*0018*/ 	.byte	0x04, 0x17
        /*001a*/ 	.short	(.L_588 - .L_587)
.L_587:
        /*001c*/ 	.word	0x00000000
        /*0020*/ 	.short	0x0002
        /*0022*/ 	.short	0x0010
        /*0024*/ 	.byte	0x00, 0xf5, 0x21, 0x00


	//----- nvinfo : EIATTR_KPARAM_INFO
	.align		4
.L_588:
        /*0028*/ 	.byte	0x04, 0x17
        /*002a*/ 	.short	(.L_590 - .L_589)
.L_589:
        /*002c*/ 	.word	0x00000000
        /*0030*/ 	.short	0x0001
        /*0032*/ 	.short	0x0008
        /*0034*/ 	.byte	0x00, 0xf5, 0x21, 0x00


	//----- nvinfo : EIATTR_KPARAM_INFO
	.align		4
.L_590:
        /*0038*/ 	.byte	0x04, 0x17
        /*003a*/ 	.short	(.L_592 - .L_591)
.L_591:
        /*003c*/ 	.word	0x00000000
        /*0040*/ 	.short	0x0000
        /*0042*/ 	.short	0x0000
        /*0044*/ 	.byte	0x00, 0xf5, 0x21, 0x00


	//----- nvinfo : EIATTR_SPARSE_MMA_MASK
	.align		4
.L_592:
        /*0048*/ 	.byte	0x03, 0x50
        /*004a*/ 	.short	0x0000


	//----- nvinfo : EIATTR_MAXREG_COUNT
	.align		4
        /*004c*/ 	.byte	0x03, 0x1b
        /*004e*/ 	.short	0x00ff


	//----- nvinfo : EIATTR_MERCURY_ISA_VERSION
	.align		4
        /*0050*/ 	.byte	0x03, 0x5f
        /*0052*/ 	.short	0x0101


	//----- nvinfo : EIATTR_VRC_CTA_INIT_COUNT
	.align		4
        /*0054*/ 	.byte	0x02, 0x4a
	.zero		1
	.zero		1


	//----- nvinfo : EIATTR_EXIT_INSTR_OFFSETS
	.align		4
        /*0058*/ 	.byte	0x04, 0x1c
        /*005a*/ 	.short	(.L_594 - .L_593)


	//   ....[0]....
.L_593:
        /*005c*/ 	.word	0x00000070


	//   ....[1]....
        /*0060*/ 	.word	0x00000120


	//----- nvinfo : EIATTR_CBANK_PARAM_SIZE
	.align		4
.L_594:
        /*0064*/ 	.byte	0x03, 0x19
        /*0066*/ 	.short	0x001c


	//----- nvinfo : EIATTR_PARAM_CBANK
	.align		4
        /*0068*/ 	.byte	0x04, 0x0a
        /*006a*/ 	.short	(.L_596 - .L_595)
	.align		4
.L_595:
        /*006c*/ 	.word	index@(.nv.constant0.mul_broadcast_scalar_f32)
        /*0070*/ 	.short	0x0380
        /*0072*/ 	.short	0x001c


	//----- nvinfo : EIATTR_SW_WAR
	.align		4
.L_596:
        /*0074*/ 	.byte	0x04, 0x36
        /*0076*/ 	.short	(.L_598 - .L_597)
.L_597:
        /*0078*/ 	.word	0x00000008
.L_598:


//--------------------- .nv.info.mul_broadcast_scalar_f64 --------------------------
	.section	.nv.info.mul_broadcast_scalar_f64,"",@"SHT_CUDA_INFO"
	.sectionflags	@""
	.align	4


	//----- nvinfo : EIATTR_CUDA_API_VERSION
	.align		4
        /*0000*/ 	.byte	0x04, 0x37
        /*0002*/ 	.short	(.L_600 - .L_599)
.L_599:
        /*0004*/ 	.word	0x00000082


	//----- nvinfo : EIATTR_KPARAM_INFO
	.align		4
.L_600:
        /*0008*/ 	.byte	0x04, 0x17
        /*000a*/ 	.short	(.L_602 - .L_601)
.L_601:
        /*000c*/ 	.word	0x00000000
        /*0010*/ 	.short	0x0003
        /*0012*/ 	.short	0x0018
        /*0014*/ 	.byte	0x00, 0xf0, 0x11, 0x00


	//----- nvinfo : EIATTR_KPARAM_INFO
	.align		4
.L_602:
        /*0018*/ 	.byte	0x04, 0x17
        /*001a*/ 	.short	(.L_604 - .L_603)
.L_603:
        /*001c*/ 	.word	0x00000000
        /*0020*/ 	.short	0x0002
        /*0022*/ 	.short	0x0010
        /*0024*/ 	.byte	0x00, 0xf5, 0x21, 0x00


	//----- nvinfo : EIATTR_KPARAM_INFO
	.align		4
.L_604:
        /*0028*/ 	.byte	0x04, 0x17
        /*002a*/ 	.short	(.L_606 - .L_605)
.L_605:
        /*002c*/ 	.word	0x00000000
        /*0030*/ 	.short	0x0001
        /*0032*/ 	.short	0x0008
        /*0034*/ 	.byte	0x00, 0xf5, 0x21, 0x00


	//----- nvinfo : EIATTR_KPARAM_INFO
	.align		4
.L_606:
        /*0038*/ 	.byte	0x04, 0x17
        /*003a*/ 	.short	(.L_608 - .L_607)
.L_607:
        /*003c*/ 	.word	0x00000000
        /*0040*/ 	.short	0x0000
        /*0042*/ 	.short	0x0000
        /*0044*/ 	.byte	0x00, 0xf5, 0x21, 0x00


	//----- nvinfo : EIATTR_SPARSE_MMA_MASK
	.align		4
.L_608:
        /*0048*/ 	.byte	0x03, 0x50
        /*004a*/ 	.short	0x0000


	//----- nvinfo : EIATTR_MAXREG_COUNT
	.align		4
        /*004c*/ 	.byte	0x03, 0x1b
        /*004e*/ 	.short	0x00ff


	//----- nvinfo : EIATTR_MERCURY_ISA_VERSION
	.align		4
        /*0050*/ 	.byte	0x03, 0x5f
        /*0052*/ 	.short	0x0101


	//----- nvinfo : EIATTR_VRC_CTA_INIT_COUNT
	.align		4
        /*0054*/ 	.byte	0x02, 0x4a
	.zero		1
	.zero		1


	//----- nvinfo : EIATTR_EXIT_INSTR_OFFSETS
	.align		4
        /*0058*/ 	.byte	0x04, 0x1c
        /*005a*/ 	.short	(.L_610 - .L_609)


	//   ....[0]....
.L_609:
        /*005c*/ 	.word	0x00000070


	//   ....[1]....
        /*0060*/ 	.word	0x00000120


	//----- nvinfo : EIATTR_CBANK_PARAM_SIZE
	.align		4
.L_610:
        /*0064*/ 	.byte	0x03, 0x19
        /*0066*/ 	.short	0x001c


	//----- nvinfo : EIATTR_PARAM_CBANK
	.align		4
        /*0068*/ 	.byte	0x04, 0x0a
        /*006a*/ 	.short	(.L_612 - .L_611)
	.align		4
.L_611:
        /*006c*/ 	.word	index@(.nv.constant0.mul_broadcast_scalar_f64)
        /*0070*/ 	.short	0x0380
        /*0072*/ 	.short	0x001c


	//----- nvinfo : EIATTR_SW_WAR
	.align		4
.L_612:
        /*0074*/ 	.byte	0x04, 0x36
        /*0076*/ 	.short	(.L_614 - .L_613)
.L_613:
        /*0078*/ 	.word	0x00000008
.L_614:


//--------------------- .nv.info.sub_broadcast_scalar_f32 --------------------------
	.section	.nv.info.sub_broadcast_scalar_f32,"",@"SHT_CUDA_INFO"
	.sectionflags	@""
	.align	4


	//----- nvinfo : EIATTR_CUDA_API_VERSION
	.align		4
        /*0000*/ 	.byte	0x04, 0x37
        /*0002*/ 	.short	(.L_616 - .L_615)
.L_615:
        /*0004*/ 	.word	0x00000082


	//----- nvinfo : EIATTR_KPARAM_INFO
	.align		4
.L_616:
        /*0008*/ 	.byte	0x04, 0x17
        /*000a*/ 	.short	(.L_618 - .L_617)
.L_617:
        /*000c*/ 	.word	0x00000000
        /*0010*/ 	.short	0x0003
        /*0012*/ 	.short	0x0018
        /*0014*/ 	.byte	0x00, 0xf0, 0x11, 0x00


	//----- nvinfo : EIATTR_KPARAM_INFO
	.align		4
.L_618:
        /*0018*/ 	.byte	0x04, 0x17
        /*001a*/ 	.short	(.L_620 - .L_619)
.L_619:
        /*001c*/ 	.word	0x00000000
        /*0020*/ 	.short	0x0002
        /*0022*/ 	.short	0x0010
        /*0024*/ 	.byte	0x00, 0xf5, 0x21, 0x00


	//----- nvinfo : EIATTR_KPARAM_INFO
	.align		4
.L_620:
        /*0028*/ 	.byte	0x04, 0x17
        /*002a*/ 	.short	(.L_622 - .L_621)
.L_621:
        /*002c*/ 	.word	0x00000000
        /*0030*/ 	.short	0x0001
        /*0032*/ 	.short	0x0008
        /*0034*/ 	.byte	0x00, 0xf5, 0x21, 0x00


	//----- nvinfo : EIATTR_KPARAM_INFO
	.align		4
.L_622:
        /*0038*/ 	.byte	0x04, 0x17
        /*003a*/ 	.short	(.L_624 - .L_623)
.L_623:
        /*003c*/ 	.word	0x00000000
        /*0040*/ 	.short	0x0000
        /*0042*/ 	.short	0x0000
        /*0044*/ 	.byte	0x00, 0xf5, 0x21, 0x00


	//----- nvinfo : EIATTR_SPARSE_MMA_MASK
	.align		4
.L_624:
        /*0048*/ 	.byte	0x03, 0x50
        /*004a*/ 	.short	0x0000


	//----- nvinfo : EIATTR_MAXREG_COUNT
	.align		4
        /*004c*/ 	.byte	0x03, 0x1b
        /*004e*/ 	.short	0x00ff


	//----- nvinfo : EIATTR_MERCURY_ISA_VERSION
	.align		4
        /*0050*/ 	.byte	0x03, 0x5f
        /*0052*/ 	.short	0x0101


	//----- nvinfo : EIATTR_VRC_CTA_INIT_COUNT
	.align		4
        /*0054*/ 	.byte	0x02, 0x4a
	.zero		1
	.zero		1


	//----- nvinfo : EIATTR_EXIT_INSTR_OFFSETS
	.align		4
        /*0058*/ 	.byte	0x04, 0x1c
        /*005a*/ 	.short	(.L_626 - .L_625)


	//   ....[0]....
.L_625:
        /*005c*/ 	.word	0x00000070


	//   ....[1]....
        /*0060*/ 	.word	0x00000120


	//----- nvinfo : EIATTR_CBANK_PARAM_SIZE
	.align		4
.L_626:
        /*0064*/ 	.byte	0x03, 0x19
        /*0066*/ 	.short	0x001c


	//----- nvinfo : EIATTR_PARAM_CBANK
	.align		4
        /*0068*/ 	.byte	0x04, 0x0a
        /*006a*/ 	.short	(.L_628 - .L_627)
	.align		4
.L_627:
        /*006c*/ 	.word	index@(.nv.constant0.sub_broadcast_scalar_f32)
        /*0070*/ 	.short	0x0380
        /*0072*/ 	.short	0x001c


	//----- nvinfo : EIATTR_SW_WAR
	.align		4
.L_628:
        /*0074*/ 	.byte	0x04, 0x36
        /*0076*/ 	.short	(.L_630 - .L_629)
.L_629:
        /*0078*/ 	.word	0x00000008
.L_630:


//--------------------- .nv.info.sub_broadcast_scalar_f64 --------------------------
	.section	.nv.info.sub_broadcast_scalar_f64,"",@"SHT_CUDA_INFO"
	.sectionflags	@""
	.align	4


	//----- nvinfo : EIATTR_CUDA_API_VERSION
	.align		4
        /*0000*/ 	.byte	0x04, 0x37
        /*0002*/ 	.short	(.L_632 - .L_631)
.L_631:
        /*0004*/ 	.word	0x00000082


	//----- nvinfo : EIATTR_KPARAM_INFO
	.align		4
.L_632:
        /*0008*/ 	.byte	0x04, 0x17
        /*000a*/ 	.short	(.L_634 - .L_633)
.L_633:
        /*000c*/ 	.word	0x00000000
        /*0010*/ 	.short	0x0003
        /*0012*/ 	.short	0x0018
        /*0014*/ 	.byte	0x00, 0xf0, 0x11, 0x00


	//----- nvinfo : EIATTR_KPARAM_INFO
	.align		4
.L_634:
        /*0018*/ 	.byte	0x04, 0x17
        /*001a*/ 	.short	(.L_636 - .L_635)
.L_635:
        /*001c*/ 	.word	0x00000000
        /*0020*/ 	.short	0x0002
        /*0022*/ 	.short	0x0010
        /*0024*/ 	.byte	0x00, 0xf5, 0x21, 0x00


	//----- nvinfo : EIATTR_KPARAM_INFO
	.align		4
.L_636:
        /*0028*/ 	.byte	0x04, 0x17
        /*002a*/ 	.short	(.L_638 - .L_637)
.L_637:
        /*002c*/ 	.word	0x00000000
        /*0030*/ 	.short	0x0001
        /*0032*/ 	.short	0x0008
        /*0034*/ 	.byte	0x00, 0xf5, 0x21, 0x00


	//----- nvinfo : EIATTR_KPARAM_INFO
	.align		4
.L_638:
        /*0038*/ 	.byte	0x04, 0x17
        /*003a*/ 	.short	(.L_640 - .L_639)
.L_639:
        /*003c*/ 	.word	0x00000000
        /*0040*/ 	.short	0x0000
        /*0042*/ 	.short	0x0000
        /*0044*/ 	.byte	0x00, 0xf5, 0x21, 0x00


	//----- nvinfo : EIATTR_SPARSE_MMA_MASK
	.align		4
.L_640:
        /*0048*/ 	.byte	0x03, 0x50
        /*004a*/ 	.short	0x0000


	//----- nvinfo : EIATTR_MAXREG_COUNT
	.align		4
        /*004c*/ 	.byte	0x03, 0x1b
        /*004e*/ 	.short	0x00ff


	//----- nvinfo : EIATTR_MERCURY_ISA_VERSION
	.align		4
        /*0050*/ 	.byte	0x03, 0x5f
        /*0052*/ 	.short	0x0101


	//----- nvinfo : EIATTR_VRC_CTA_INIT_COUNT
	.align		4
        /*0054*/ 	.byte	0x02, 0x4a
	.zero		1
	.zero		1


	//----- nvinfo : EIATTR_EXIT_INSTR_OFFSETS
	.align		4
        /*0058*/ 	.byte	0x04, 0x1c
        /*005a*/ 	.short	(.L_642 - .L_641)


	//   ....[0]....
.L_641:
        /*005c*/ 	.word	0x00000070


	//   ....[1]....
        /*0060*/ 	.word	0x00000120


	//----- nvinfo : EIATTR_CBANK_PARAM_SIZE
	.align		4
.L_642:
        /*0064*/ 	.byte	0x03, 0x19
        /*0066*/ 	.short	0x001c


	//----- nvinfo : EIATTR_PARAM_CBANK
	.align		4
        /*0068*/ 	.byte	0x04, 0x0a
        /*006a*/ 	.short	(.L_644 - .L_643)
	.align		4
.L_643:
        /*006c*/ 	.word	index@(.nv.constant0.sub_broadcast_scalar_f64)
        /*0070*/ 	.short	0x0380
        /*0072*/ 	.short	0x001c


	//----- nvinfo : EIATTR_SW_WAR
	.align		4
.L_644:
        /*0074*/ 	.byte	0x04, 0x36
        /*0076*/ 	.short	(.L_646 - .L_645)
.L_645:
        /*0078*/ 	.word	0x00000008
.L_646:


//--------------------- .nv.info.add_broadcast_scalar_f32 --------------------------
	.section	.nv.info.add_broadcast_scalar_f32,"",@"SHT_CUDA_INFO"
	.sectionflags	@""
	.align	4


	//----- nvinfo : EIATTR_CUDA_API_VERSION
	.align		4
        /*0000*/ 	.byte	0x04, 0x37
        /*0002*/ 	.short	(.L_648 - .L_647)
.L_647:
        /*0004*/ 	.word	0x00000082


	//----- nvinfo : EIATTR_KPARAM_INFO
	.align		4
.L_648:
        /*0008*/ 	.byte	0x04, 0x17
        /*000a*/ 	.short	(.L_650 - .L_649)
.L_649:
        /*000c*/ 	.word	0x00000000
        /*0010*/ 	.short	0x0003
        /*0012*/ 	.short	0x0018
        /*0014*/ 	.byte	0x00, 0xf0, 0x11, 0x00


	//----- nvinfo : EIATTR_KPARAM_INFO
	.align		4
.L_650:
        /*0018*/ 	.byte	0x04, 0x17
        /*001a*/ 	.short	(.L_652 - .L_651)
.L_651:
        /*001c*/ 	.word	0x00000000
        /*0020*/ 	.short	0x0002
        /*0022*/ 	.short	0x0010
        /*0024*/ 	.byte	0x00, 0xf5, 0x21, 0x00


	//----- nvinfo : EIATTR_KPARAM_INFO
	.align		4
.L_652:
        /*0028*/ 	.byte	0x04, 0x17
        /*002a*/ 	.short	(.L_654 - .L_653)
.L_653:
        /*002c*/ 	.word	0x00000000
        /*0030*/ 	.short	0x0001
        /*0032*/ 	.short	0x0008
        /*0034*/ 	.byte	0x00, 0xf5, 0x21, 0x00


	//----- nvinfo : EIATTR_KPARAM_INFO
	.align		4
.L_654:
        /*0038*/ 	.byte	0x04, 0x17
        /*003a*/ 	.short	(.L_656 - .L_655)
.L_655:
        /*003c*/ 	.word	0x00000000
        /*0040*/ 	.short	0x0000
        /*0042*/ 	.short	0x0000
        /*0044*/ 	.byte	0x00, 0xf5, 0x21, 0x00


	//----- nvinfo : EIATTR_SPARSE_MMA_MASK
	.align		4
.L_656:
        /*0048*/ 	.byte	0x03, 0x50
        /*004a*/ 	.short	0x0000


	//----- nvinfo : EIATTR_MAXREG_COUNT
	.align		4
        /*004c*/ 	.byte	0x03, 0x1b
        /*004e*/ 	.short	0x00ff


	//----- nvinfo : EIATTR_MERCURY_ISA_VERSION
	.align		4
        /*0050*/ 	.byte	0x03, 0x5f
        /*0052*/ 	.short	0x0101


	//----- nvinfo : EIATTR_VRC_CTA_INIT_COUNT
	.align		4
        /*0054*/ 	.byte	0x02, 0x4a
	.zero		1
	.zero		1


	//----- nvinfo : EIATTR_EXIT_INSTR_OFFSETS
	.align		4
        /*0058*/ 	.byte	0x04, 0x1c
        /*005a*/ 	.short	(.L_658 - .L_657)


	//   ....[0]....
.L_657:
        /*005c*/ 	.word	0x00000070


	//   ....[1]....
        /*0060*/ 	.word	0x00000120


	//----- nvinfo : EIATTR_CBANK_PARAM_SIZE
	.align		4
.L_658:
        /*0064*/ 	.byte	0x03, 0x19
        /*0066*/ 	.short	0x001c


	//----- nvinfo : EIATTR_PARAM_CBANK
	.align		4
        /*0068*/ 	.byte	0x04, 0x0a
        /*006a*/ 	.short	(.L_660 - .L_659)
	.align		4
.L_659:
        /*006c*/ 	.word	index@(.nv.constant0.add_broadcast_scalar_f32)
        /*0070*/ 	.short	0x0380
        /*0072*/ 	.short	0x001c


	//----- nvinfo : EIATTR_SW_WAR
	.align		4
.L_660:
        /*0074*/ 	.byte	0x04, 0x36
        /*0076*/ 	.short	(.L_662 - .L_661)
.L_661:
        /*0078*/ 	.word	0x00000008
.L_662:


//--------------------- .nv.info.add_broadcast_scalar_f64 --------------------------
	.section	.nv.info.add_broadcast_scalar_f64,"",@"SHT_CUDA_INFO"
	.sectionflags	@""
	.align	4


	//----- nvinfo : EIATTR_CUDA_API_VERSION
	.align		4
        /*0000*/ 	.byte	0x04, 0x37
        /*0002*/ 	.short	(.L_664 - .L_663)
.L_663:
        /*0004*/ 	.word	0x00000082


	//----- nvinfo : EIATTR_KPARAM_INFO
	.align		4
.L_664:
        /*0008*/ 	.byte	0x04, 0x17
        /*000a*/ 	.short	(.L_666 - .L_665)
.L_665:
        /*000c*/ 	.word	0x00000000
        /*0010*/ 	.short	0x0003
        /*0012*/ 	.short	0x0018
        /*0014*/ 	.byte	0x00, 0xf0, 0x11, 0x00


	//----- nvinfo : EIATTR_KPARAM_INFO
	.align		4
.L_666:
        /*0018*/ 	.byte	0x04, 0x17
        /*001a*/ 	.short	(.L_668 - .L_667)
.L_667:
        /*001c*/ 	.word	0x00000000
        /*0020*/ 	.short	0x0002
        /*0022*/ 	.short	0x0010
        /*0024*/ 	.byte	0x00, 0xf5, 0x21, 0x00


	//----- nvinfo : EIATTR_KPARAM_INFO
	.align		4
.L_668:
        /*0028*/ 	.byte	0x04, 0x17
        /*002a*/ 	.short	(.L_670 - .L_669)
.L_669:
        /*002c*/ 	.word	0x00000000
        /*0030*/ 	.short	0x0001
        /*0032*/ 	.short	0x0008
        /*0034*/ 	.byte	0x00, 0xf5, 0x21, 0x00


	//----- nvinfo : EIATTR_KPARAM_INFO
	.align		4
.L_670:
        /*0038*/ 	.byte	0x04, 0x17
        /*003a*/ 	.short	(.L_672 - .L_671)
.L_671:
        /*003c*/ 	.word	0x00000000
        /*0040*/ 	.short	0x0000
        /*0042*/ 	.short	0x0000
        /*0044*/ 	.byte	0x00, 0xf5, 0x21, 0x00


	//----- nvinfo : EIATTR_SPARSE_MMA_MASK
	.align		4
.L_672:
        /*0048*/ 	.byte	0x03, 0x50
        /*004a*/ 	.short	0x0000


	//----- nvinfo : EIATTR_MAXREG_COUNT
	.align		4
        /*004c*/ 	.byte	0x03, 0x1b
        /*004e*/ 	.short	0x00ff


	//----- nvinfo : EIATTR_MERCURY_ISA_VERSION
	.align		4
        /*0050*/ 	.byte	0x03, 0x5f
        /*0052*/ 	.short	0x0101


	//----- nvinfo : EIATTR_VRC_CTA_INIT_COUNT
	.align		4
        /*0054*/ 	.byte	0x02, 0x4a
	.zero		1
	.zero		1


	//----- nvinfo : EIATTR_EXIT_INSTR_OFFSETS
	.align		4
        /*0058*/ 	.byte	0x04, 0x1c
        /*005a*/ 	.short	(.L_674 - .L_673)


	//   ....[0]....
.L_673:
        /*005c*/ 	.word	0x00000070


	//   ....[1]....
        /*0060*/ 	.word	0x00000120


	//----- nvinfo : EIATTR_CBANK_PARAM_SIZE
	.align		4
.L_674:
        /*0064*/ 	.byte	0x03, 0x19
        /*0066*/ 	.short	0x001c


	//----- nvinfo : EIATTR_PARAM_CBANK
	.align		4
        /*0068*/ 	.byte	0x04, 0x0a
        /*006a*/ 	.short	(.L_676 - .L_675)
	.align		4
.L_675:
        /*006c*/ 	.word	index@(.nv.constant0.add_broadcast_scalar_f64)
        /*0070*/ 	.short	0x0380
        /*0072*/ 	.short	0x001c


	//----- nvinfo : EIATTR_SW_WAR
	.align		4
.L_676:
        /*0074*/ 	.byte	0x04, 0x36
        /*0076*/ 	.short	(.L_678 - .L_677)
.L_677:
        /*0078*/ 	.word	0x00000008
.L_678:


//--------------------- .nv.info.exp_c128         --------------------------
	.section	.nv.info.exp_c128,"",@"SHT_CUDA_INFO"
	.sectionflags	@""
	.align	4


	//----- nvinfo : EIATTR_CUDA_API_VERSION
	.align		4
        /*0000*/ 	.byte	0x04, 0x37
        /*0002*/ 	.short	(.L_680 - .L_679)
.L_679:
        /*0004*/ 	.word	0x00000082


	//----- nvinfo : EIATTR_KPARAM_INFO
	.align		4
.L_680:
        /*0008*/ 	.byte	0x04, 0x17
        /*000a*/ 	.short	(.L_682 - .L_681)
.L_681:
        /*000c*/ 	.word	0x00000000
        /*0010*/ 	.short	0x0002
        /*0012*/ 	.short	0x0010
        /*0014*/ 	.byte	0x00, 0xf0, 0x11, 0x00


	//----- nvinfo : EIATTR_KPARAM_INFO
	.align		4
.L_682:
        /*0018*/ 	.byte	0x04, 0x17
        /*001a*/ 	.short	(.L_684 - .L_683)
.L_683:
        /*001c*/ 	.word	0x00000000
        /*0020*/ 	.short	0x0001
        /*0022*/ 	.short	0x0008
        /*0024*/ 	.byte	0x00, 0xf5, 0x21, 0x00


	//----- nvinfo : EIATTR_KPARAM_INFO
	.align		4
.L_684:
        /*0028*/ 	.byte	0x04, 0x17
        /*002a*/ 	.short	(.L_686 - .L_685)
.L_685:
        /*002c*/ 	.word	0x00000000
        /*0030*/ 	.short	0x0000
        /*0032*/ 	.short	0x0000
        /*0034*/ 	.byte	0x00, 0xf5, 0x21, 0x00


	//----- nvinfo : EIATTR_SPARSE_MMA_MASK
	.align		4
.L_686:
        /*0038*/ 	.byte	0x03, 0x50
        /*003a*/ 	.short	0x0000


	//----- nvinfo : EIATTR_MAXREG_COUNT
	.align		4
        /*003c*/ 	.byte	0x03, 0x1b
        /*003e*/ 	.short	0x00ff


	//----- nvinfo : EIATTR_MERCURY_ISA_VERSION
	.align		4
        /*0040*/ 	.byte	0x03, 0x5f
        /*0042*/ 	.short	0x0101


	//----- nvinfo : EIATTR_VRC_CTA_INIT_COUNT
	.align		4
        /*0044*/ 	.byte	0x02, 0x4a
	.zero		1
	.zero		1


	//----- nvinfo : EIATTR_EXIT_INSTR_OFFSETS
	.align		4
        /*0048*/ 	.byte	0x04, 0x1c
        /*004a*/ 	.short	(.L_688 - .L_687)


	//   ....[0]....
.L_687:
        /*004c*/ 	.word	0x00000080


	//   ....[1]....
        /*0050*/ 	.word	0x000009b0


	//----- nvinfo : EIATTR_CRS_STACK_SIZE
	.align		4
.L_688:
        /*0054*/ 	.byte	0x04, 0x1e
        /*0056*/ 	.short	(.L_690 - .L_689)
.L_689:
        /*0058*/ 	.word	0x00000000


	//----- nvinfo : EIATTR_CBANK_PARAM_SIZE
	.align		4
.L_690:
        /*005c*/ 	.byte	0x03, 0x19
        /*005e*/ 	.short	0x0014


	//----- nvinfo : EIATTR_PARAM_CBANK
	.align		4
        /*0060*/ 	.byte	0x04, 0x0a
        /*0062*/ 	.short	(.L_692 - .L_691)
	.align		4
.L_691:
        /*0064*/ 	.word	index@(.nv.constant0.exp_c128)
        /*0068*/ 	.short	0x0380
        /*006a*/ 	.short	0x0014


	//----- nvinfo : EIATTR_SW_WAR
	.align		4
.L_692:
        /*006c*/ 	.byte	0x04, 0x36
        /*006e*/ 	.short	(.L_694 - .L_693)
.L_693:
        /*0070*/ 	.word	0x00000008
.L_694:


//--------------------- .nv.info.abs_c128         --------------------------
	.section	.nv.info.abs_c128,"",@"SHT_CUDA_INFO"
	.sectionflags	@""
	.align	4


	//----- nvinfo : EIATTR_CUDA_API_VERSION
	.align		4
        /*0000*/ 	.byte	0x04, 0x37
        /*0002*/ 	.short	(.L_696 - .L_695)
.L_695:
        /*0004*/ 	.word	0x00000082


	//----- nvinfo : EIATTR_KPARAM_INFO
	.align		4
.L_696:
        /*0008*/ 	.byte	0x04, 0x17
        /*000a*/ 	.short	(.L_698 - .L_697)
.L_697:
        /*000c*/ 	.word	0x00000000
        /*0010*/ 	.short	0x0002
        /*0012*/ 	.short	0x0010
        /*0014*/ 	.byte	0x00, 0xf0, 0x11, 0x00


	//----- nvinfo : EIATTR_KPARAM_INFO
	.align		4
.L_698:
        /*0018*/ 	.byte	0x04, 0x17
        /*001a*/ 	.short	(.L_700 - .L_699)
.L_699:
        /*001c*/ 	.word	0x00000000
        /*0020*/ 	.short	0x0001
        /*0022*/ 	.short	0x0008
        /*0024*/ 	.byte	0x00, 0xf5, 0x21, 0x00


	//----- nvinfo : EIATTR_KPARAM_INFO
	.align		4
.L_700:
        /*0028*/ 	.byte	0x04, 0x17
        /*002a*/ 	.short	(.L_702 - .L_701)
.L_701:
        /*002c*/ 	.word	0x00000000
        /*0030*/ 	.short	0x0000
        /*0032*/ 	.short	0x0000
        /*0034*/ 	.byte	0x00, 0xf5, 0x21, 0x00


	//----- nvinfo : EIATTR_SPARSE_MMA_MASK
	.align		4
.L_702:
        /*0038*/ 	.byte	0x03, 0x50
        /*003a*/ 	.short	0x0000


	//----- nvinfo : EIATTR_MAXREG_COUNT
	.align		4
        /*003c*/ 	.byte	0x03, 0x1b
        /*003e*/ 	.short	0x00ff


	//----- nvinfo : EIATTR_MERCURY_ISA_VERSION
	.align		4
        /*0040*/ 	.byte	0x03, 0x5f
        /*0042*/ 	.short	0x0101


	//----- nvinfo : EIATTR_VRC_CTA_INIT_COUNT
	.align		4
        /*0044*/ 	.byte	0x02, 0x4a
	.zero		1
	.zero		1


	//----- nvinfo : EIATTR_EXIT_INSTR_OFFSETS
	.align		4
        /*0048*/ 	.byte	0x04, 0x1c
        /*004a*/ 	.short	(.L_704 - .L_703)


	//   ....[0]....
.L_703:
        /*004c*/ 	.word	0x00000070


	//   ....[1]....
        /*0050*/ 	.word	0x00000290


	//----- nvinfo : EIATTR_CRS_STACK_SIZE
	.align		4
.L_704:
        /*0054*/ 	.byte	0x04, 0x1e
        /*0056*/ 	.short	(.L_706 - .L_705)
.L_705:
        /*0058*/ 	.word	0x00000000


	//----- nvinfo : EIATTR_CBANK_PARAM_SIZE
	.align		4
.L_706:
        /*005c*/ 	.byte	0x03, 0x19
        /*005e*/ 	.short	0x0014


	//----- nvinfo : EIATTR_PARAM_CBANK
	.align		4
        /*0060*/ 	.byte	0x04, 0x0a
        /*0062*/ 	.short	(.L_708 - .L_707)
	.align		4
.L_707:
        /*0064*/ 	.word	index@(.nv.constant0.abs_c128)
        /*0068*/ 	.short	0x0380
        /*006a*/ 	.short	0x0014


	//----- nvinfo : EIATTR_SW_WAR
	.align		4
.L_708:
        /*006c*/ 	.byte	0x04, 0x36
        /*006e*/ 	.short	(.L_710 - .L_709)
.L_709:
        /*0070*/ 	.word	0x00000008
.L_710:


//--------------------- .nv.info.div_c128         --------------------------
	.section	.nv.info.div_c128,"",@"SHT_CUDA_INFO"
	.sectionflags	@""
	.align	4


	//----- nvinfo : EIATTR_CUDA_API_VERSION
	.align		4
        /*0000*/ 	.byte	0x04, 0x37
        /*0002*/ 	.short	(.L_712 - .L_711)
.L_711:
        /*0004*/ 	.word	0x00000082


	//----- nvinfo : EIATTR_KPARAM_INFO
	.align		4
.L_712:
        /*0008*/ 	.byte	0x04, 0x17
        /*000a*/ 	.short	(.L_714 - .L_713)
.L_713:
        /*000c*/ 	.word	0x00000000
        /*0010*/ 	.short	0x0003
        /*0012*/ 	.short	0x0018
        /*0014*/ 	.byte	0x00, 0xf0, 0x11, 0x00


	//----- nvinfo : EIATTR_KPARAM_INFO
	.align		4
.L_714:
        /*0018*/ 	.byte	0x04, 0x17
        /*001a*/ 	.short	(.L_716 - .L_715)
.L_715:
        /*001c*/ 	.word	0x00000000
        /*0020*/ 	.short	0x0002
        /*0022*/ 	.short	0x0010
        /*0024*/ 	.byte	0x00, 0xf5, 0x21, 0x00


	//----- nvinfo : EIATTR_KPARAM_INFO
	.align		4
.L_716:
        /*0028*/ 	.byte	0x04, 0x17
        /*002a*/ 	.short	(.L_718 - .L_717)
.L_717:
        /*002c*/ 	.word	0x00000000
        /*0030*/ 	.short	0x0001
        /*0032*/ 	.short	0x0008
        /*0034*/ 	.byte	0x00, 0xf5, 0x21, 0x00


	//----- nvinfo : EIATTR_KPARAM_INFO
	.align		4
.L_718:
        /*0038*/ 	.byte	0x04, 0x17
        /*003a*/ 	.short	(.L_720 - .L_719)
.L_719:
        /*003c*/ 	.word	0x00000000
        /*0040*/ 	.short	0x0000
        /*0042*/ 	.short	0x0000
        /*0044*/ 	.byte	0x00, 0xf5, 0x21, 0x00


	//----- nvinfo : EIATTR_SPARSE_MMA_MASK
	.align		4
.L_720:
        /*0048*/ 	.byte	0x03, 0x50
        /*004a*/ 	.short	0x0000


	//----- nvinfo : EIATTR_MAXREG_COUNT
	.align		4
        /*004c*/ 	.byte	0x03, 0x1b
        /*004e*/ 	.short	0x00ff


	//----- nvinfo : EIATTR_MERCURY_ISA_VERSION
	.align		4
        /*0050*/ 	.byte	0x03, 0x5f
        /*0052*/ 	.short	0x0101


	//----- nvinfo : EIATTR_VRC_CTA_INIT_COUNT
	.align		4
        /*0054*/ 	.byte	0x02, 0x4a
	.zero		1
	.zero		1


	//----- nvinfo : EIATTR_EXIT_INSTR_OFFSETS
	.align		4
        /*0058*/ 	.byte	0x04, 0x1c
        /*005a*/ 	.short	(.L_722 - .L_721)


	//   ....[0]....
.L_721:
        /*005c*/ 	.word	0x00000070


	//   ....[1]....
        /*0060*/ 	.word	0x000004c0


	//----- nvinfo : EIATTR_CRS_STACK_SIZE
	.align		4
.L_722:
        /*0064*/ 	.byte	0x04, 0x1e
        /*0066*/ 	.short	(.L_724 - .L_723)
.L_723:
        /*0068*/ 	.word	0x00000000


	//----- nvinfo : EIATTR_CBANK_PARAM_SIZE
	.align		4
.L_724:
        /*006c*/ 	.byte	0x03, 0x19
        /*006e*/ 	.short	0x001c


	//----- nvinfo : EIATTR_PARAM_CBANK
	.align		4
        /*0070*/ 	.byte	0x04, 0x0a
        /*0072*/ 	.short	(.L_726 - .L_725)
	.align		4
.L_725:
        /*0074*/ 	.word	index@(.nv.constant0.div_c128)
        /*0078*/ 	.short	0x0380
        /*007a*/ 	.short	0x001c


	//----- nvinfo : EIATTR_SW_WAR
	.align		4
.L_726:
        /*007c*/ 	.byte	0x04, 0x36
        /*007e*/ 	.short	(.L_728 - .L_727)
.L_727:
        /*0080*/ 	.word	0x00000008
.L_728:


//--------------------- .nv.info.neg_c128         --------------------------
	.section	.nv.info.neg_c128,"",@"SHT_CUDA_INFO"
	.sectionflags	@""
	.align	4


	//----- nvinfo : EIATTR_CUDA_API_VERSION
	.align		4
        /*0000*/ 	.byte	0x04, 0x37
        /*0002*/ 	.short	(.L_730 - .L_729)
.L_729:
        /*0004*/ 	.word	0x00000082


	//----- nvinfo : EIATTR_KPARAM_INFO
	.align		4
.L_730:
        /*0008*/ 	.byte	0x04, 0x17
        /*000a*/ 	.short	(.L_732 - .L_731)
.L_731:
        /*000c*/ 	.word	0x00000000
        /*0010*/ 	.short	0x0002
        /*0012*/ 	.short	0x0010
        /*0014*/ 	.byte	0x00, 0xf0, 0x11, 0x00


	//----- nvinfo : EIATTR_KPARAM_INFO
	.align		4
.L_732:
        /*0018*/ 	.byte	0x04, 0x17
        /*001a*/ 	.short	(.L_734 - .L_733)
.L_733:
        /*001c*/ 	.word	0x00000000
        /*0020*/ 	.short	0x0001
        /*0022*/ 	.short	0x0008
        /*0024*/ 	.byte	0x00, 0xf5, 0x21, 0x00


	//----- nvinfo : EIATTR_KPARAM_INFO
	.align		4
.L_734:
        /*0028*/ 	.byte	0x04, 0x17
        /*002a*/ 	.short	(.L_736 - .L_735)
.L_735:
        /*002c*/ 	.word	0x00000000
        /*0030*/ 	.short	0x0000
        /*0032*/ 	.short	0x0000
        /*0034*/ 	.byte	0x00, 0xf5, 0x21, 0x00


	//----- nvinfo : EIATTR_SPARSE_MMA_MASK
	.align		4
.L_736:
        /*0038*/ 	.byte	0x03, 0x50
        /*003a*/ 	.short	0x0000


	//----- nvinfo : EIATTR_MAXREG_COUNT
	.align		4
        /*003c*/ 	.byte	0x03, 0x1b
        /*003e*/ 	.short	0x00ff


	//----- nvinfo : EIATTR_MERCURY_ISA_VERSION
	.align		4
        /*0040*/ 	.byte	0x03, 0x5f
        /*0042*/ 	.short	0x0101


	//----- nvinfo : EIATTR_VRC_CTA_INIT_COUNT
	.align		4
        /*0044*/ 	.byte	0x02, 0x4a
	.zero		1
	.zero		1


	//----- nvinfo : EIATTR_EXIT_INSTR_OFFSETS
	.align		4
        /*0048*/ 	.byte	0x04, 0x1c
        /*004a*/ 	.short	(.L_738 - .L_737)


	//   ....[0]....
.L_737:
        /*004c*/ 	.word	0x00000070


	//   ....[1]....
        /*0050*/ 	.word	0x00000140


	//----- nvinfo : EIATTR_CBANK_PARAM_SIZE
	.align		4
.L_738:
        /*0054*/ 	.byte	0x03, 0x19
        /*0056*/ 	.short	0x0014


	//----- nvinfo : EIATTR_PARAM_CBANK
	.align		4
        /*0058*/ 	.byte	0x04, 0x0a
        /*005a*/ 	.short	(.L_740 - .L_739)
	.align		4
.L_739:
        /*005c*/ 	.word	index@(.nv.constant0.neg_c128)
        /*0060*/ 	.short	0x0380
        /*0062*/ 	.short	0x0014


	//----- nvinfo : EIATTR_SW_WAR
	.align		4
.L_740:
        /*0064*/ 	.byte	0x04, 0x36
        /*0066*/ 	.short	(.L_742 - .L_741)
.L_741:
        /*0068*/ 	.word	0x00000008
.L_742:


//--------------------- .nv.info.mul_c128         --------------------------
	.section	.nv.info.mul_c128,"",@"SHT_CUDA_INFO"
	.sectionflags	@""
	.align	4


	//----- nvinfo : EIATTR_CUDA_API_VERSION
	.align		4
        /*0000*/ 	.byte	0x04, 0x37
        /*0002*/ 	.short	(.L_744 - .L_743)
.L_743:
        /*0004*/ 	.word	0x00000082


	//----- nvinfo : EIATTR_KPARAM_INFO
	.align		4
.L_744:
        /*0008*/ 	.byte	0x04, 0x17
        /*000a*/ 	.short	(.L_746 - .L_745)
.L_745:
        /*000c*/ 	.word	0x00000000
        /*0010*/ 	.short	0x0003
        /*0012*/ 	.short	0x0018
        /*0014*/ 	.byte	0x00, 0xf0, 0x11, 0x00


	//----- nvinfo : EIATTR_KPARAM_INFO
	.align		4
.L_746:
        /*0018*/ 	.byte	0x04, 0x17
        /*001a*/ 	.short	(.L_748 - .L_747)
.L_747:
        /*001c*/ 	.word	0x00000000
        /*0020*/ 	.short	0x0002
        /*0022*/ 	.short	0x0010
        /*0024*/ 	.byte	0x00, 0xf5, 0x21, 0x00


	//----- nvinfo : EIATTR_KPARAM_INFO
	.align		4
.L_748:
        /*0028*/ 	.byte	0x04, 0x17
        /*002a*/ 	.short	(.L_750 - .L_749)
.L_749:
        /*002c*/ 	.word	0x00000000
        /*0030*/ 	.short	0x0001
        /*0032*/ 	.short	0x0008
        /*0034*/ 	.byte	0x00, 0xf5, 0x21, 0x00


	//----- nvinfo : EIATTR_KPARAM_INFO
	.align		4
.L_750:
        /*0038*/ 	.byte	0x04, 0x17
        /*003a*/ 	.short	(.L_752 - .L_751)
.L_751:
        /*003c*/ 	.word	0x00000000
        /*0040*/ 	.short	0x0000
        /*0042*/ 	.short	0x0000
        /*0044*/ 	.byte	0x00, 0xf5, 0x21, 0x00


	//----- nvinfo : EIATTR_SPARSE_MMA_MASK
	.align		4
.L_752:
        /*0048*/ 	.byte	0x03, 0x50
        /*004a*/ 	.short	0x0000


	//----- nvinfo : EIATTR_MAXREG_COUNT
	.align		4
        /*004c*/ 	.byte	0x03, 0x1b
        /*004e*/ 	.short	0x00ff


	//----- nvinfo : EIATTR_MERCURY_ISA_VERSION
	.align		4
        /*0050*/ 	.byte	0x03, 0x5f
        /*0052*/ 	.short	0x0101


	//----- nvinfo : EIATTR_VRC_CTA_INIT_COUNT
	.align		4
        /*0054*/ 	.byte	0x02, 0x4a
	.zero		1
	.zero		1


	//----- nvinfo : EIATTR_EXIT_INSTR_OFFSETS
	.align		4
        /*0058*/ 	.byte	0x04, 0x1c
        /*005a*/ 	.short	(.L_754 - .L_753)


	//   ....[0]....
.L_753:
        /*005c*/ 	.word	0x00000070


	//   ....[1]....
        /*0060*/ 	.word	0x000001a0


	//----- nvinfo : EIATTR_CBANK_PARAM_SIZE
	.align		4
.L_754:
        /*0064*/ 	.byte	0x03, 0x19
        /*0066*/ 	.short	0x001c


	//----- nvinfo : EIATTR_PARAM_CBANK
	.align		4
        /*0068*/ 	.byte	0x04, 0x0a
        /*006a*/ 	.short	(.L_756 - .L_755)
	.align		4
.L_755:
        /*006c*/ 	.word	index@(.nv.constant0.mul_c128)
        /*0070*/ 	.short	0x0380
        /*0072*/ 	.short	0x001c


	//----- nvinfo : EIATTR_SW_WAR
	.align		4
.L_756:
        /*0074*/ 	.byte	0x04, 0x36
        /*0076*/ 	.short	(.L_758 - .L_757)
.L_757:
        /*0078*/ 	.word	0x00000008
.L_758:


//--------------------- .nv.info.sub_c128         --------------------------
	.section	.nv.info.sub_c128,"",@"SHT_CUDA_INFO"
	.sectionflags	@""
	.align	4


	//----- nvinfo : EIATTR_CUDA_API_VERSION
	.align		4
        /*0000*/ 	.byte	0x04, 0x37
        /*0002*/ 	.short	(.L_760 - .L_759)
.L_759:
        /*0004*/ 	.word	0x00000082


	//----- nvinfo : EIATTR_KPARAM_INFO
	.align		4
.L_760:
        /*0008*/ 	.byte	0x04, 0x17
        /*000a*/ 	.short	(.L_762 - .L_761)
.L_761:
        /*000c*/ 	.word	0x00000000
        /*0010*/ 	.short	0x0003
        /*0012*/ 	.short	0x0018
        /*0014*/ 	.byte	0x00, 0xf0, 0x11, 0x00


	//----- nvinfo : EIATTR_KPARAM_INFO
	.align		4
.L_762:
        /*0018*/ 	.byte	0x04, 0x17
        /*001a*/ 	.short	(.L_764 - .L_763)
.L_763:
        /*001c*/ 	.word	0x00000000
        /*0020*/ 	.short	0x0002
        /*0022*/ 	.short	0x0010
        /*0024*/ 	.byte	0x00, 0xf5, 0x21, 0x00


	//----- nvinfo : EIATTR_KPARAM_INFO
	.align		4
.L_764:
        /*0028*/ 	.byte	0x04, 0x17
        /*002a*/ 	.short	(.L_766 - .L_765)
.L_765:
        /*002c*/ 	.word	0x00000000
        /*0030*/ 	.short	0x0001
        /*0032*/ 	.short	0x0008
        /*0034*/ 	.byte	0x00, 0xf5, 0x21, 0x00


	//----- nvinfo : EIATTR_KPARAM_INFO
	.align		4
.L_766:
        /*0038*/ 	.byte	0x04, 0x17
        /*003a*/ 	.short	(.L_768 - .L_767)
.L_767:
        /*003c*/ 	.word	0x00000000
        /*0040*/ 	.short	0x0000
        /*0042*/ 	.short	0x0000
        /*0044*/ 	.byte	0x00, 0xf5, 0x21, 0x00


	//----- nvinfo : EIATTR_SPARSE_MMA_MASK
	.align		4
.L_768:
        /*0048*/ 	.byte	0x03, 0x50
        /*004a*/ 	.short	0x0000


	//----- nvinfo : EIATTR_MAXREG_COUNT
	.align		4
        /*004c*/ 	.byte	0x03, 0x1b
        /*004e*/ 	.short	0x00ff


	//----- nvinfo : EIATTR_MERCURY_ISA_VERSION
	.align		4
        /*0050*/ 	.byte	0x03, 0x5f
        /*0052*/ 	.short	0x0101


	//----- nvinfo : EIATTR_VRC_CTA_INIT_COUNT
	.align		4
        /*0054*/ 	.byte	0x02, 0x4a
	.zero		1
	.zero		1


	//----- nvinfo : EIATTR_EXIT_INSTR_OFFSETS
	.align		4
        /*0058*/ 	.byte	0x04, 0x1c
        /*005a*/ 	.short	(.L_770 - .L_769)


	//   ....[0]....
.L_769:
        /*005c*/ 	.word	0x00000070


	//   ....[1]....
        /*0060*/ 	.word	0x00000180


	//----- nvinfo : EIATTR_CBANK_PARAM_SIZE
	.align		4
.L_770:
        /*0064*/ 	.byte	0x03, 0x19
        /*0066*/ 	.short	0x001c


	//----- nvinfo : EIATTR_PARAM_CBANK
	.align		4
        /*0068*/ 	.byte	0x04, 0x0a
        /*006a*/ 	.short	(.L_772 - .L_771)
	.align		4
.L_771:
        /*006c*/ 	.word	index@(.nv.constant0.sub_c128)
        /*0070*/ 	.short	0x0380
        /*0072*/ 	.short	0x001c


	//----- nvinfo : EIATTR_SW_WAR
	.align		4
.L_772:
        /*0074*/ 	.byte	0x04, 0x36
        /*0076*/ 	.short	(.L_774 - .L_773)
.L_773:
        /*0078*/ 	.word	0x00000008
.L_774:


//--------------------- .nv.info.add_c128         --------------------------
	.section	.nv.info.add_c128,"",@"SHT_CUDA_INFO"
	.sectionflags	@""
	.align	4


	//----- nvinfo : EIATTR_CUDA_API_VERSION
	.align		4
        /*0000*/ 	.byte	0x04, 0x37
        /*0002*/ 	.short	(.L_776 - .L_775)
.L_775:
        /*0004*/ 	.word	0x00000082


	//----- nvinfo : EIATTR_KPARAM_INFO
	.align		4
.L_776:
        /*0008*/ 	.byte	0x04, 0x17
        /*000a*/ 	.short	(.L_778 - .L_777)
.L_777:
        /*000c*/ 	.word	0x00000000
        /*0010*/ 	.short	0x0003
        /*0012*/ 	.short	0x0018
        /*0014*/ 	.byte	0x00, 0xf0, 0x11, 0x00


	//----- nvinfo : EIATTR_KPARAM_INFO
	.align		4
.L_778:
        /*0018*/ 	.byte	0x04, 0x17
        /*001a*/ 	.short	(.L_780 - .L_779)
.L_779:
        /*001c*/ 	.word	0x00000000
        /*0020*/ 	.short	0x0002
        /*0022*/ 	.short	0x0010
        /*0024*/ 	.byte	0x00, 0xf5, 0x21, 0x00


	//----- nvinfo : EIATTR_KPARAM_INFO
	.align		4
.L_780:
        /*0028*/ 	.byte	0x04, 0x17
        /*002a*/ 	.short	(.L_782 - .L_781)
.L_781:
        /*002c*/ 	.word	0x00000000
        /*0030*/ 	.short	0x0001
        /*0032*/ 	.short	0x0008
        /*0034*/ 	.byte	0x00, 0xf5, 0x21, 0x00


	//----- nvinfo : EIATTR_KPARAM_INFO
	.align		4
.L_782:
        /*0038*/ 	.byte	0x04, 0x17
        /*003a*/ 	.short	(.L_784 - .L_783)
.L_783:
        /*003c*/ 	.word	0x00000000
        /*0040*/ 	.short	0x0000
        /*0042*/ 	.short	0x0000
        /*0044*/ 	.byte	0x00, 0xf5, 0x21, 0x00


	//----- nvinfo : EIATTR_SPARSE_MMA_MASK
	.align		4
.L_784:
        /*0048*/ 	.byte	0x03, 0x50
        /*004a*/ 	.short	0x0000


	//----- nvinfo : EIATTR_MAXREG_COUNT
	.align		4
        /*004c*/ 	.byte	0x03, 0x1b
        /*004e*/ 	.short	0x00ff


	//----- nvinfo : EIATTR_MERCURY_ISA_VERSION
	.align		4
        /*0050*/ 	.byte	0x03, 0x5f
        /*0052*/ 	.short	0x0101


	//----- nvinfo : EIATTR_VRC_CTA_INIT_COUNT
	.align		4
        /*0054*/ 	.byte	0x02, 0x4a
	.zero		1
	.zero		1


	//----- nvinfo : EIATTR_EXIT_INSTR_OFFSETS
	.align		4
        /*0058*/ 	.byte	0x04, 0x1c
        /*005a*/ 	.short	(.L_786 - .L_785)


	//   ....[0]....
.L_785:
        /*005c*/ 	.word	0x00000070


	//   ....[1]....
        /*0060*/ 	.word	0x00000180


	//----- nvinfo : EIATTR_CBANK_PARAM_SIZE
	.align		4
.L_786:
        /*0064*/ 	.byte	0x03, 0x19
        /*0066*/ 	.short	0x001c


	//----- nvinfo : EIATTR_PARAM_CBANK
	.align		4
        /*0068*/ 	.byte	0x04, 0x0a
        /*006a*/ 	.short	(.L_788 - .L_787)
	.align		4
.L_787:
        /*006c*/ 	.word	index@(.nv.constant0.add_c128)
        /*0070*/ 	.short	0x0380
        /*0072*/ 	.short	0x001c


	//----- nvinfo : EIATTR_SW_WAR
	.align		4
.L_788:
        /*0074*/ 	.byte	0x04, 0x36
        /*0076*/ 	.short	(.L_790 - .L_789)
.L_789:
        /*0078*/ 	.word	0x00000008
.L_790:


//--------------------- .nv.info.exp_golden_f32   --------------------------
	.section	.nv.info.exp_golden_f32,"",@"SHT_CUDA_INFO"
	.sectionflags	@""
	.align	4


	//----- nvinfo : EIATTR_CUDA_API_VERSION
	.align		4
        /*0000*/ 	.byte	0x04, 0x37
        /*0002*/ 	.short	(.L_792 - .L_791)
.L_791:
        /*0004*/ 	.word	0x00000082


	//----- nvinfo : EIATTR_KPARAM_INFO
	.align		4
.L_792:
        /*0008*/ 	.byte	0x04, 0x17
        /*000a*/ 	.short	(.L_794 - .L_793)
.L_793:
        /*000c*/ 	.word	0x00000000
        /*0010*/ 	.short	0x0002
        /*0012*/ 	.short	0x0010
        /*0014*/ 	.byte	0x00, 0xf0, 0x11, 0x00


	//----- nvinfo : EIATTR_KPARAM_INFO
	.align		4
.L_794:
        /*0018*/ 	.byte	0x04, 0x17
        /*001a*/ 	.short	(.L_796 - .L_795)
.L_795:
        /*001c*/ 	.word	0x00000000
        /*0020*/ 	.short	0x0001
        /*0022*/ 	.short	0x0008
        /*0024*/ 	.byte	0x00, 0xf5, 0x21, 0x00


	//----- nvinfo : EIATTR_KPARAM_INFO
	.align		4
.L_796:
        /*0028*/ 	.byte	0x04, 0x17
        /*002a*/ 	.short	(.L_798 - .L_797)
.L_797:
        /*002c*/ 	.word	0x00000000
        /*0030*/ 	.short	0x0000
        /*0032*/ 	.short	0x0000
        /*0034*/ 	.byte	0x00, 0xf5, 0x21, 0x00


	//----- nvinfo : EIATTR_SPARSE_MMA_MASK
	.align		4
.L_798:
        /*0038*/ 	.byte	0x03, 0x50
        /*003a*/ 	.short	0x0000


	//----- nvinfo : EIATTR_MAXREG_COUNT
	.align		4
        /*003c*/ 	.byte	0x03, 0x1b
        /*003e*/ 	.short	0x00ff


	//----- nvinfo : EIATTR_MERCURY_ISA_VERSION
	.align		4
        /*0040*/ 	.byte	0x03, 0x5f
        /*0042*/ 	.short	0x0101


	//----- nvinfo : EIATTR_VRC_CTA_INIT_COUNT
	.align		4
        /*0044*/ 	.byte	0x02, 0x4a
	.zero		1
	.zero		1


	//----- nvinfo : EIATTR_EXIT_INSTR_OFFSETS
	.align		4
        /*0048*/ 	.byte	0x04, 0x1c
        /*004a*/ 	.short	(.L_800 - .L_799)


	//   ....[0]....
.L_799:
        /*004c*/ 	.word	0x00000070


	//   ....[1]....
        /*0050*/ 	.word	0x000001a0


	//----- nvinfo : EIATTR_CBANK_PARAM_SIZE
	.align		4
.L_800:
        /*0054*/ 	.byte	0x03, 0x19
        /*0056*/ 	.short	0x0014


	//----- nvinfo : EIATTR_PARAM_CBANK
	.align		4
        /*0058*/ 	.byte	0x04, 0x0a
        /*005a*/ 	.short	(.L_802 - .L_801)
	.align		4
.L_801:
        /*005c*/ 	.word	index@(.nv.constant0.exp_golden_f32)
        /*0060*/ 	.short	0x0380
        /*0062*/ 	.short	0x0014


	//----- nvinfo : EIATTR_SW_WAR
	.align		4
.L_802:
        /*0064*/ 	.byte	0x04, 0x36
        /*0066*/ 	.short	(.L_804 - .L_803)
.L_803:
        /*0068*/ 	.word	0x00000008
.L_804:


//--------------------- .nv.info.exp_golden_f64   --------------------------
	.section	.nv.info.exp_golden_f64,"",@"SHT_CUDA_INFO"
	.sectionflags	@""
	.align	4


	//----- nvinfo : EIATTR_CUDA_API_VERSION
	.align		4
        /*0000*/ 	.byte	0x04, 0x37
        /*0002*/ 	.short	(.L_806 - .L_805)
.L_805:
        /*0004*/ 	.word	0x00000082


	//----- nvinfo : EIATTR_KPARAM_INFO
	.align		4
.L_806:
        /*0008*/ 	.byte	0x04, 0x17
        /*000a*/ 	.short	(.L_808 - .L_807)
.L_807:
        /*000c*/ 	.word	0x00000000
        /*0010*/ 	.short	0x0002
        /*0012*/ 	.short	0x0010
        /*0014*/ 	.byte	0x00, 0xf0, 0x11, 0x00


	//----- nvinfo : EIATTR_KPARAM_INFO
	.align		4
.L_808:
        /*0018*/ 	.byte	0x04, 0x17
        /*001a*/ 	.short	(.L_810 - .L_809)
.L_809:
        /*001c*/ 	.word	0x00000000
        /*0020*/ 	.short	0x0001
        /*0022*/ 	.short	0x0008
        /*0024*/ 	.byte	0x00, 0xf5, 0x21, 0x00


	//----- nvinfo : EIATTR_KPARAM_INFO
	.align		4
.L_810:
        /*0028*/ 	.byte	0x04, 0x17
        /*002a*/ 	.short	(.L_812 - .L_811)
.L_811:
        /*002c*/ 	.word	0x00000000
        /*0030*/ 	.short	0x0000
        /*0032*/ 	.short	0x0000
        /*0034*/ 	.byte	0x00, 0xf5, 0x21, 0x00


	//----- nvinfo : EIATTR_SPARSE_MMA_MASK
	.align		4
.L_812:
        /*0038*/ 	.byte	0x03, 0x50
        /*003a*/ 	.short	0x0000


	//----- nvinfo : EIATTR_MAXREG_COUNT
	.align		4
        /*003c*/ 	.byte	0x03, 0x1b
        /*003e*/ 	.short	0x00ff


	//----- nvinfo : EIATTR_MERCURY_ISA_VERSION
	.align		4
        /*0040*/ 	.byte	0x03, 0x5f
        /*0042*/ 	.short	0x0101


	//----- nvinfo : EIATTR_VRC_CTA_INIT_COUNT
	.align		4
        /*0044*/ 	.byte	0x02, 0x4a
	.zero		1
	.zero		1


	//----- nvinfo : EIATTR_EXIT_INSTR_OFFSETS
	.align		4
        /*0048*/ 	.byte	0x04, 0x1c
        /*004a*/ 	.short	(.L_814 - .L_813)


	//   ....[0]....
.L_813:
        /*004c*/ 	.word	0x00000070


	//   ....[1]....
        /*0050*/ 	.word	0x000004d0


	//----- nvinfo : EIATTR_CRS_STACK_SIZE
	.align		4
.L_814:
        /*0054*/ 	.byte	0x04, 0x1e
        /*0056*/ 	.short	(.L_816 - .L_815)
.L_815:
        /*0058*/ 	.word	0x00000000


	//----- nvinfo : EIATTR_CBANK_PARAM_SIZE
	.align		4
.L_816:
        /*005c*/ 	.byte	0x03, 0x19
        /*005e*/ 	.short	0x0014


	//----- nvinfo : EIATTR_PARAM_CBANK
	.align		4
        /*0060*/ 	.byte	0x04, 0x0a
        /*0062*/ 	.short	(.L_818 - .L_817)
	.align		4
.L_817:
        /*0064*/ 	.word	index@(.nv.constant0.exp_golden_f64)
        /*0068*/ 	.short	0x0380
        /*006a*/ 	.short	0x0014


	//----- nvinfo : EIATTR_SW_WAR
	.align		4
.L_818:
        /*006c*/ 	.byte	0x04, 0x36
        /*006e*/ 	.short	(.L_820 - .L_819)
.L_819:
        /*0070*/ 	.word	0x00000008
.L_820:


//--------------------- .nv.info.relu_f32         --------------------------
	.section	.nv.info.relu_f32,"",@"SHT_CUDA_INFO"
	.sectionflags	@""
	.align	4


	//----- nvinfo : EIATTR_CUDA_API_VERSION
	.align		4
        /*0000*/ 	.byte	0x04, 0x37
        /*0002*/ 	.short	(.L_822 - .L_821)
.L_821:
        /*0004*/ 	.word	0x00000082


	//----- nvinfo : EIATTR_KPARAM_INFO
	.align		4
.L_822:
        /*0008*/ 	.byte	0x04, 0x17
        /*000a*/ 	.short	(.L_824 - .L_823)
.L_823:
        /*000c*/ 	.word	0x00000000
        /*0010*/ 	.short	0x0002
        /*0012*/ 	.short	0x0010
        /*0014*/ 	.byte	0x00, 0xf0, 0x11, 0x00


	//----- nvinfo : EIATTR_KPARAM_INFO
	.align		4
.L_824:
        /*0018*/ 	.byte	0x04, 0x17
        /*001a*/ 	.short	(.L_826 - .L_825)
.L_825:
        /*001c*/ 	.word	0x00000000
        /*0020*/ 	.short	0x0001
        /*0022*/ 	.short	0x0008
        /*0024*/ 	.byte	0x00, 0xf5, 0x21, 0x00


	//----- nvinfo : EIATTR_KPARAM_INFO
	.align		4
.L_826:
        /*0028*/ 	.byte	0x04, 0x17
        /*002a*/ 	.short	(.L_828 - .L_827)
.L_827:
        /*002c*/ 	.word	0x00000000
        /*0030*/ 	.short	0x0000
        /*0032*/ 	.short	0x0000
        /*0034*/ 	.byte	0x00, 0xf5, 0x21, 0x00


	//----- nvinfo : EIATTR_SPARSE_MMA_MASK
	.align		4
.L_828:
        /*0038*/ 	.byte	0x03, 0x50
        /*003a*/ 	.short	0x0000


	//----- nvinfo : EIATTR_MAXREG_COUNT
	.align		4
        /*003c*/ 	.byte	0x03, 0x1b
        /*003e*/ 	.short	0x00ff


	//----- nvinfo : EIATTR_MERCURY_ISA_VERSION
	.align		4
        /*0040*/ 	.byte	0x03, 0x5f
        /*0042*/ 	.short	0x0101


	//----- nvinfo : EIATTR_VRC_CTA_INIT_COUNT
	.align		4
        /*0044*/ 	.byte	0x02, 0x4a
	.zero		1
	.zero		1


	//----- nvinfo : EIATTR_EXIT_INSTR_OFFSETS
	.align		4
        /*0048*/ 	.byte	0x04, 0x1c
        /*004a*/ 	.short	(.L_830 - .L_829)


	//   ....[0]....
.L_829:
        /*004c*/ 	.word	0x00000070


	//   ....[1]....
        /*0050*/ 	.word	0x00000100


	//----- nvinfo : EIATTR_CBANK_PARAM_SIZE
	.align		4
.L_830:
        /*0054*/ 	.byte	0x03, 0x19
        /*0056*/ 	.short	0x0014


	//----- nvinfo : EIATTR_PARAM_CBANK
	.align		4
        /*0058*/ 	.byte	0x04, 0x0a
        /*005a*/ 	.short	(.L_832 - .L_831)
	.align		4
.L_831:
        /*005c*/ 	.word	index@(.nv.constant0.relu_f32)
        /*0060*/ 	.short	0x0380
        /*0062*/ 	.short	0x0014


	//----- nvinfo : EIATTR_SW_WAR
	.align		4
.L_832:
        /*0064*/ 	.byte	0x04, 0x36
        /*0066*/ 	.short	(.L_834 - .L_833)
.L_833:
        /*0068*/ 	.word	0x00000008
.L_834:


//--------------------- .nv.info.relu_f64         --------------------------
	.section	.nv.info.relu_f64,"",@"SHT_CUDA_INFO"
	.sectionflags	@""
	.align	4


	//----- nvinfo : EIATTR_CUDA_API_VERSION
	.align		4
        /*0000*/ 	.byte	0x04, 0x37
        /*0002*/ 	.short	(.L_836 - .L_835)
.L_835:
        /*0004*/ 	.word	0x00000082


	//----- nvinfo : EIATTR_KPARAM_INFO
	.align		4
.L_836:
        /*0008*/ 	.byte	0x04, 0x17
        /*000a*/ 	.short	(.L_838 - .L_837)
.L_837:
        /*000c*/ 	.word	0x00000000
        /*0010*/ 	.short	0x0002
        /*0012*/ 	.short	0x0010
        /*0014*/ 	.byte	0x00, 0xf0, 0x11, 0x00


	//----- nvinfo : EIATTR_KPARAM_INFO
	.align		4
.L_838:
        /*0018*/ 	.byte	0x04, 0x17
        /*001a*/ 	.short	(.L_840 - .L_839)
.L_839:
        /*001c*/ 	.word	0x00000000
        /*0020*/ 	.short	0x0001
        /*0022*/ 	.short	0x0008
        /*0024*/ 	.byte	0x00, 0xf5, 0x21, 0x00


	//----- nvinfo : EIATTR_KPARAM_INFO
	.align		4
.L_840:
        /*0028*/ 	.byte	0x04, 0x17
        /*002a*/ 	.short	(.L_842 - .L_841)
.L_841:
        /*002c*/ 	.word	0x00000000
        /*0030*/ 	.short	0x0000
        /*0032*/ 	.short	0x0000
        /*0034*/ 	.byte	0x00, 0xf5, 0x21, 0x00


	//----- nvinfo : EIATTR_SPARSE_MMA_MASK
	.align		4
.L_842:
        /*0038*/ 	.byte	0x03, 0x50
        /*003a*/ 	.short	0x0000


	//----- nvinfo : EIATTR_MAXREG_COUNT
	.align		4
        /*003c*/ 	.byte	0x03, 0x1b
        /*003e*/ 	.short	0x00ff


	//----- nvinfo : EIATTR_MERCURY_ISA_VERSION
	.align		4
        /*0040*/ 	.byte	0x03, 0x5f
        /*0042*/ 	.short	0x0101


	//----- nvinfo : EIATTR_VRC_CTA_INIT_COUNT
	.align		4
        /*0044*/ 	.byte	0x02, 0x4a
	.zero		1
	.zero		1


	//----- nvinfo : EIATTR_EXIT_INSTR_OFFSETS
	.align		4
        /*0048*/ 	.byte	0x04, 0x1c
        /*004a*/ 	.short	(.L_844 - .L_843)


	//   ....[0]....
.L_843:
        /*004c*/ 	.word	0x00000070


	//   ....[1]....
        /*0050*/ 	.word	0x00000180


	//----- nvinfo : EIATTR_CBANK_PARAM_SIZE
	.align		4
.L_844:
        /*0054*/ 	.byte	0x03, 0x19
        /*0056*/ 	.short	0x0014


	//----- nvinfo : EIATTR_PARAM_CBANK
	.align		4
        /*0058*/ 	.byte	0x04, 0x0a
        /*005a*/ 	.short	(.L_846 - .L_845)
	.align		4
.L_845:
        /*005c*/ 	.word	index@(.nv.constant0.relu_f64)
        /*0060*/ 	.short	0x0380
        /*0062*/ 	.short	0x0014


	//----- nvinfo : EIATTR_SW_WAR
	.align		4
.L_846:
        /*0064*/ 	.byte	0x04, 0x36
        /*0066*/ 	.short	(.L_848 - .L_847)
.L_847:
        /*0068*/ 	.word	0x00000008
.L_848:


//--------------------- .nv.info.sigmoid_f32      --------------------------
	.section	.nv.info.sigmoid_f32,"",@"SHT_CUDA_INFO"
	.sectionflags	@""
	.align	4


	//----- nvinfo : EIATTR_CUDA_API_VERSION
	.align		4
        /*0000*/ 	.byte	0x04, 0x37
        /*0002*/ 	.short	(.L_850 - .L_849)
.L_849:
        /*0004*/ 	.word	0x00000082


	//----- nvinfo : EIATTR_KPARAM_INFO
	.align		4
.L_850:
        /*0008*/ 	.byte	0x04, 0x17
        /*000a*/ 	.short	(.L_852 - .L_851)
.L_851:
        /*000c*/ 	.word	0x00000000
        /*0010*/ 	.short	0x0002
        /*0012*/ 	.short	0x0010
        /*0014*/ 	.byte	0x00, 0xf0, 0x11, 0x00


	//----- nvinfo : EIATTR_KPARAM_INFO
	.align		4
.L_852:
        /*0018*/ 	.byte	0x04, 0x17
        /*001a*/ 	.short	(.L_854 - .L_853)
.L_853:
        /*001c*/ 	.word	0x00000000
        /*0020*/ 	.short	0x0001
        /*0022*/ 	.short	0x0008
        /*0024*/ 	.byte	0x00, 0xf5, 0x21, 0x00


	//----- nvinfo : EIATTR_KPARAM_INFO
	.align		4
.L_854:
        /*0028*/ 	.byte	0x04, 0x17
        /*002a*/ 	.short	(.L_856 - .L_855)
.L_855:
        /*002c*/ 	.word	0x00000000
        /*0030*/ 	.short	0x0000
        /*0032*/ 	.short	0x0000
        /*0034*/ 	.byte	0x00, 0xf5, 0x21, 0x00


	//----- nvinfo : EIATTR_SPARSE_MMA_MASK
	.align		4
.L_856:
        /*0038*/ 	.byte	0x03, 0x50
        /*003a*/ 	.short	0x0000


	//----- nvinfo : EIATTR_MAXREG_COUNT
	.align		4
        /*003c*/ 	.byte	0x03, 0x1b
        /*003e*/ 	.short	0x00ff


	//----- nvinfo : EIATTR_MERCURY_ISA_VERSION
	.align		4
        /*0040*/ 	.byte	0x03, 0x5f
        /*0042*/ 	.short	0x0101


	//----- nvinfo : EIATTR_VRC_CTA_INIT_COUNT
	.align		4
        /*0044*/ 	.byte	0x02, 0x4a
	.zero		1
	.zero		1


	//----- nvinfo : EIATTR_EXIT_INSTR_OFFSETS
	.align		4
        /*0048*/ 	.byte	0x04, 0x1c
        /*004a*/ 	.short	(.L_858 - .L_857)


	//   ....[0]....
.L_857:
        /*004c*/ 	.word	0x00000070


	//   ....[1]....
        /*0050*/ 	.word	0x00000260


	//----- nvinfo : EIATTR_CRS_STACK_SIZE
	.align		4
.L_858:
        /*0054*/ 	.byte	0x04, 0x1e
        /*0056*/ 	.short	(.L_860 - .L_859)
.L_859:
        /*0058*/ 	.word	0x00000000


	//----- nvinfo : EIATTR_CBANK_PARAM_SIZE
	.align		4
.L_860:
        /*005c*/ 	.byte	0x03, 0x19
        /*005e*/ 	.short	0x0014


	//----- nvinfo : EIATTR_PARAM_CBANK
	.align		4
        /*0060*/ 	.byte	0x04, 0x0a
        /*0062*/ 	.short	(.L_862 - .L_861)
	.align		4
.L_861:
        /*0064*/ 	.word	index@(.nv.constant0.sigmoid_f32)
        /*0068*/ 	.short	0x0380
        /*006a*/ 	.short	0x0014


	//----- nvinfo : EIATTR_SW_WAR
	.align		4
.L_862:
        /*006c*/ 	.byte	0x04, 0x36
        /*006e*/ 	.short	(.L_864 - .L_863)
.L_863:
        /*0070*/ 	.word	0x00000008
.L_864:


//--------------------- .nv.info.sigmoid_f64      --------------------------
	.section	.nv.info.sigmoid_f64,"",@"SHT_CUDA_INFO"
	.sectionflags	@""
	.align	4


	//----- nvinfo : EIATTR_CUDA_API_VERSION
	.align		4
        /*0000*/ 	.byte	0x04, 0x37
        /*0002*/ 	.short	(.L_866 - .L_865)
.L_865:
        /*0004*/ 	.word	0x00000082


	//----- nvinfo : EIATTR_KPARAM_INFO
	.align		4
.L_866:
        /*0008*/ 	.byte	0x04, 0x17
        /*000a*/ 	.short	(.L_868 - .L_867)
.L_867:
        /*000c*/ 	.word	0x00000000
        /*0010*/ 	.short	0x0002
        /*0012*/ 	.short	0x0010
        /*0014*/ 	.byte	0x00, 0xf0, 0x11, 0x00


	//----- nvinfo : EIATTR_KPARAM_INFO
	.align		4
.L_868:
        /*0018*/ 	.byte	0x04, 0x17
        /*001a*/ 	.short	(.L_870 - .L_869)
.L_869:
        /*001c*/ 	.word	0x00000000
        /*0020*/ 	.short	0x0001
        /*0022*/ 	.short	0x0008
        /*0024*/ 	.byte	0x00, 0xf5, 0x21, 0x00


	//----- nvinfo : EIATTR_KPARAM_INFO
	.align		4
.L_870:
        /*0028*/ 	.byte	0x04, 0x17
        /*002a*/ 	.short	(.L_872 - .L_871)
.L_871:
        /*002c*/ 	.word	0x00000000
        /*0030*/ 	.short	0x0000
        /*0032*/ 	.short	0x0000
        /*0034*/ 	.byte	0x00, 0xf5, 0x21, 0x00


	//----- nvinfo : EIATTR_SPARSE_MMA_MASK
	.align		4
.L_872:
        /*0038*/ 	.byte	0x03, 0x50
        /*003a*/ 	.short	0x0000


	//----- nvinfo : EIATTR_MAXREG_COUNT
	.align		4
        /*003c*/ 	.byte	0x03, 0x1b
        /*003e*/ 	.short	0x00ff


	//----- nvinfo : EIATTR_MERCURY_ISA_VERSION
	.align		4
        /*0040*/ 	.byte	0x03, 0x5f
        /*0042*/ 	.short	0x0101


	//----- nvinfo : EIATTR_VRC_CTA_INIT_COUNT
	.align		4
        /*0044*/ 	.byte	0x02, 0x4a
	.zero		1
	.zero		1


	//----- nvinfo : EIATTR_EXIT_INSTR_OFFSETS
	.align		4
        /*0048*/ 	.byte	0x04, 0x1c
        /*004a*/ 	.short	(.L_874 - .L_873)


	//   ....[0]....
.L_873:
        /*004c*/ 	.word	0x00000070


	//   ....[1]....
        /*0050*/ 	.word	0x000005b0


	//----- nvinfo : EIATTR_CRS_STACK_SIZE
	.align		4
.L_874:
        /*0054*/ 	.byte	0x04, 0x1e
        /*0056*/ 	.short	(.L_876 - .L_875)
.L_875:
        /*0058*/ 	.word	0x00000000


	//----- nvinfo : EIATTR_CBANK_PARAM_SIZE
	.align		4
.L_876:
        /*005c*/ 	.byte	0x03, 0x19
        /*005e*/ 	.short	0x0014


	//----- nvinfo : EIATTR_PARAM_CBANK
	.align		4
        /*0060*/ 	.byte	0x04, 0x0a
        /*0062*/ 	.short	(.L_878 - .L_877)
	.align		4
.L_877:
        /*0064*/ 	.word	index@(.nv.constant0.sigmoid_f64)
        /*0068*/ 	.short	0x0380
        /*006a*/ 	.short	0x0014


	//----- nvinfo : EIATTR_SW_WAR
	.align		4
.L_878:
        /*006c*/ 	.byte	0x04, 0x36
        /*006e*/ 	.short	(.L_880 - .L_879)
.L_879:
        /*0070*/ 	.word	0x00000008
.L_880:


//--------------------- .nv.info.tanh_f32         --------------------------
	.section	.nv.info.tanh_f32,"",@"SHT_CUDA_INFO"
	.sectionflags	@""
	.align	4


	//----- nvinfo : EIATTR_CUDA_API_VERSION
	.align		4
        /*0000*/ 	.byte	0x04, 0x37
        /*0002*/ 	.short	(.L_882 - .L_881)
.L_881:
        /*0004*/ 	.word	0x00000082


	//----- nvinfo : EIATTR_KPARAM_INFO
	.align		4
.L_882:
        /*0008*/ 	.byte	0x04, 0x17
        /*000a*/ 	.short	(.L_884 - .L_883)
.L_883:
        /*000c*/ 	.word	0x00000000
        /*0010*/ 	.short	0x0002
        /*0012*/ 	.short	0x0010
        /*0014*/ 	.byte	0x00, 0xf0, 0x11, 0x00


	//----- nvinfo : EIATTR_KPARAM_INFO
	.align		4
.L_884:
        /*0018*/ 	.byte	0x04, 0x17
        /*001a*/ 	.short	(.L_886 - .L_885)
.L_885:
        /*001c*/ 	.word	0x00000000
        /*0020*/ 	.short	0x0001
        /*0022*/ 	.short	0x0008
        /*0024*/ 	.byte	0x00, 0xf5, 0x21, 0x00


	//----- nvinfo : EIATTR_KPARAM_INFO
	.align		4
.L_886:
        /*0028*/ 	.byte	0x04, 0x17
        /*002a*/ 	.short	(.L_888 - .L_887)
.L_887:
        /*002c*/ 	.word	0x00000000
        /*0030*/ 	.short	0x0000
        /*0032*/ 	.short	0x0000
        /*0034*/ 	.byte	0x00, 0xf5, 0x21, 0x00


	//----- nvinfo : EIATTR_SPARSE_MMA_MASK
	.align		4
.L_888:
        /*0038*/ 	.byte	0x03, 0x50
        /*003a*/ 	.short	0x0000


	//----- nvinfo : EIATTR_MAXREG_COUNT
	.align		4
        /*003c*/ 	.byte	0x03, 0x1b
        /*003e*/ 	.short	0x00ff


	//----- nvinfo : EIATTR_MERCURY_ISA_VERSION
	.align		4
        /*0040*/ 	.byte	0x03, 0x5f
        /*0042*/ 	.short	0x0101


	//----- nvinfo : EIATTR_VRC_CTA_INIT_COUNT
	.align		4
        /*0044*/ 	.byte	0x02, 0x4a
	.zero		1
	.zero		1


	//----- nvinfo : EIATTR_EXIT_INSTR_OFFSETS
	.align		4
        /*0048*/ 	.byte	0x04, 0x1c
        /*004a*/ 	.short	(.L_890 - .L_889)


	//   ....[0]....
.L_889:
        /*004c*/ 	.word	0x00000070


	//   ....[1]....
        /*0050*/ 	.word	0x00000200


	//----- nvinfo : EIATTR_CBANK_PARAM_SIZE
	.align		4
.L_890:
        /*0054*/ 	.byte	0x03, 0x19
        /*0056*/ 	.short	0x0014


	//----- nvinfo : EIATTR_PARAM_CBANK
	.align		4
        /*0058*/ 	.byte	0x04, 0x0a
        /*005a*/ 	.short	(.L_892 - .L_891)
	.align		4
.L_891:
        /*005c*/ 	.word	index@(.nv.constant0.tanh_f32)
        /*0060*/ 	.short	0x0380
        /*0062*/ 	.short	0x0014


	//----- nvinfo : EIATTR_SW_WAR
	.align		4
.L_892:
        /*0064*/ 	.byte	0x04, 0x36
        /*0066*/ 	.short	(.L_894 - .L_893)
.L_893:
        /*0068*/ 	.word	0x00000008
.L_894:


//--------------------- .nv.info.tanh_f64         --------------------------
	.section	.nv.info.tanh_f64,"",@"SHT_CUDA_INFO"
	.sectionflags	@""
	.align	4


	//----- nvinfo : EIATTR_CUDA_API_VERSION
	.align		4
        /*0000*/ 	.byte	0x04, 0x37
        /*0002*/ 	.short	(.L_896 - .L_895)
.L_895:
        /*0004*/ 	.word	0x00000082


	//----- nvinfo : EIATTR_KPARAM_INFO
	.align		4
.L_896:
        /*0008*/ 	.byte	0x04, 0x17
        /*000a*/ 	.short	(.L_898 - .L_897)
.L_897:
        /*000c*/ 	.word	0x00000000
        /*0010*/ 	.short	0x0002
        /*0012*/ 	.short	0x0010
        /*0014*/ 	.byte	0x00, 0xf0, 0x11, 0x00


	//----- nvinfo : EIATTR_KPARAM_INFO
	.align		4
.L_898:
        /*0018*/ 	.byte	0x04, 0x17
        /*001a*/ 	.short	(.L_900 - .L_899)
.L_899:
        /*001c*/ 	.word	0x00000000
        /*0020*/ 	.short	0x0001
        /*0022*/ 	.short	0x0008
        /*0024*/ 	.byte	0x00, 0xf5, 0x21, 0x00


	//----- nvinfo : EIATTR_KPARAM_INFO
	.align		4
.L_900:
        /*0028*/ 	.byte	0x04, 0x17
        /*002a*/ 	.short	(.L_902 - .L_901)
.L_901:
        /*002c*/ 	.word	0x00000000
        /*0030*/ 	.short	0x0000
        /*0032*/ 	.short	0x0000
        /*0034*/ 	.byte	0x00, 0xf5, 0x21, 0x00


	//----- nvinfo : EIATTR_SPARSE_MMA_MASK
	.align		4
.L_902:
        /*0038*/ 	.byte	0x03, 0x50
        /*003a*/ 	.short	0x0000


	//----- nvinfo : EIATTR_MAXREG_COUNT
	.align		4
        /*003c*/ 	.byte	0x03, 0x1b
        /*003e*/ 	.short	0x00ff


	//----- nvinfo : EIATTR_MERCURY_ISA_VERSION
	.align		4
        /*0040*/ 	.byte	0x03, 0x5f
        /*0042*/ 	.short	0x0101


	//----- nvinfo : EIATTR_VRC_CTA_INIT_COUNT
	.align		4
        /*0044*/ 	.byte	0x02, 0x4a
	.zero		1
	.zero		1


	//----- nvinfo : EIATTR_EXIT_INSTR_OFFSETS
	.align		4
        /*0048*/ 	.byte	0x04, 0x1c
        /*004a*/ 	.short	(.L_904 - .L_903)


	//   ....[0]....
.L_903:
        /*004c*/ 	.word	0x00000070


	//   ....[1]....
        /*0050*/ 	.word	0x00000730


	//----- nvinfo : EIATTR_CRS_STACK_SIZE
	.align		4
.L_904:
        /*0054*/ 	.byte	0x04, 0x1e
        /*0056*/ 	.short	(.L_906 - .L_905)
.L_905:
        /*0058*/ 	.word	0x00000000


	//----- nvinfo : EIATTR_CBANK_PARAM_SIZE
	.align		4
.L_906:
        /*005c*/ 	.byte	0x03, 0x19
        /*005e*/ 	.short	0x0014


	//----- nvinfo : EIATTR_PARAM_CBANK
	.align		4
        /*0060*/ 	.byte	0x04, 0x0a
        /*0062*/ 	.short	(.L_908 - .L_907)
	.align		4
.L_907:
        /*0064*/ 	.word	index@(.nv.constant0.tanh_f64)
        /*0068*/ 	.short	0x0380
        /*006a*/ 	.short	0x0014


	//----- nvinfo : EIATTR_SW_WAR
	.align		4
.L_908:
        /*006c*/ 	.byte	0x04, 0x36
        /*006e*/ 	.short	(.L_910 - .L_909)
.L_909:
        /*0070*/ 	.word	0x00000008
.L_910:


//--------------------- .nv.info.sqrt_f32         --------------------------
	.section	.nv.info.sqrt_f32,"",@"SHT_CUDA_INFO"
	.sectionflags	@""
	.align	4


	//----- nvinfo : EIATTR_CUDA_API_VERSION
	.align		4
        /*0000*/ 	.byte	0x04, 0x37
        /*0002*/ 	.short	(.L_912 - .L_911)
.L_911:
        /*0004*/ 	.word	0x00000082


	//----- nvinfo : EIATTR_KPARAM_INFO
	.align		4
.L_912:
        /*0008*/ 	.byte	0x04, 0x17
        /*000a*/ 	.short	(.L_914 - .L_913)
.L_913:
        /*000c*/ 	.word	0x00000000
        /*0010*/ 	.short	0x0002
        /*0012*/ 	.short	0x0010
        /*0014*/ 	.byte	0x00, 0xf0, 0x11, 0x00


	//----- nvinfo : EIATTR_KPARAM_INFO
	.align		4
.L_914:
        /*0018*/ 	.byte	0x04, 0x17
        /*001a*/ 	.short	(.L_916 - .L_915)
.L_915:
        /*001c*/ 	.word	0x00000000
        /*0020*/ 	.short	0x0001
        /*0022*/ 	.short	0x0008
        /*0024*/ 	.byte	0x00, 0xf5, 0x21, 0x00


	//----- nvinfo : EIATTR_KPARAM_INFO
	.align		4
.L_916:
        /*0028*/ 	.byte	0x04, 0x17
        /*002a*/ 	.short	(.L_918 - .L_917)
.L_917:
        /*002c*/ 	.word	0x00000000
        /*0030*/ 	.short	0x0000
        /*0032*/ 	.short	0x0000
        /*0034*/ 	.byte	0x00, 0xf5, 0x21, 0x00


	//----- nvinfo : EIATTR_SPARSE_MMA_MASK
	.align		4
.L_918:
        /*0038*/ 	.byte	0x03, 0x50
        /*003a*/ 	.short	0x0000


	//----- nvinfo : EIATTR_MAXREG_COUNT
	.align		4
        /*003c*/ 	.byte	0x03, 0x1b
        /*003e*/ 	.short	0x00ff


	//----- nvinfo : EIATTR_MERCURY_ISA_VERSION
	.align		4
        /*0040*/ 	.byte	0x03, 0x5f
        /*0042*/ 	.short	0x0101


	//----- nvinfo : EIATTR_VRC_CTA_INIT_COUNT
	.align		4
        /*0044*/ 	.byte	0x02, 0x4a
	.zero		1
	.zero		1


	//----- nvinfo : EIATTR_EXIT_INSTR_OFFSETS
	.align		4
        /*0048*/ 	.byte	0x04, 0x1c
        /*004a*/ 	.short	(.L_920 - .L_919)


	//   ....[0]....
.L_919:
        /*004c*/ 	.word	0x00000070


	//   ....[1]....
        /*0050*/ 	.word	0x000001c0


	//----- nvinfo : EIATTR_CRS_STACK_SIZE
	.align		4
.L_920:
        /*0054*/ 	.byte	0x04, 0x1e
        /*0056*/ 	.short	(.L_922 - .L_921)
.L_921:
        /*0058*/ 	.word	0x00000000


	//----- nvinfo : EIATTR_CBANK_PARAM_SIZE
	.align		4
.L_922:
        /*005c*/ 	.byte	0x03, 0x19
        /*005e*/ 	.short	0x0014


	//----- nvinfo : EIATTR_PARAM_CBANK
	.align		4
        /*0060*/ 	.byte	0x04, 0x0a
        /*0062*/ 	.short	(.L_924 - .L_923)
	.align		4
.L_923:
        /*0064*/ 	.word	index@(.nv.constant0.sqrt_f32)
        /*0068*/ 	.short	0x0380
        /*006a*/ 	.short	0x0014


	//----- nvinfo : EIATTR_SW_WAR
	.align		4
.L_924:
        /*006c*/ 	.byte	0x04, 0x36
        /*006e*/ 	.short	(.L_926 - .L_925)
.L_925:
        /*0070*/ 	.word	0x00000008
.L_926:


//--------------------- .nv.info.sqrt_f64         --------------------------
	.section	.nv.info.sqrt_f64,"",@"SHT_CUDA_INFO"
	.sectionflags	@""
	.align	4


	//----- nvinfo : EIATTR_CUDA_API_VERSION
	.align		4
        /*0000*/ 	.byte	0x04, 0x37
        /*0002*/ 	.short	(.L_928 - .L_927)
.L_927:
        /*0004*/ 	.word	0x00000082


	//----- nvinfo : EIATTR_KPARAM_INFO
	.align		4
.L_928:
        /*0008*/ 	.byte	0x04, 0x17
        /*000a*/ 	.short	(.L_930 - .L_929)
.L_929:
        /*000c*/ 	.word	0x00000000
        /*0010*/ 	.short	0x0002
        /*0012*/ 	.short	0x0010
        /*0014*/ 	.byte	0x00, 0xf0, 0x11, 0x00


	//----- nvinfo : EIATTR_KPARAM_INFO
	.align		4
.L_930:
        /*0018*/ 	.byte	0x04, 0x17
        /*001a*/ 	.short	(.L_932 - .L_931)
.L_931:
        /*001c*/ 	.word	0x00000000
        /*0020*/ 	.short	0x0001
        /*0022*/ 	.short	0x0008
        /*0024*/ 	.byte	0x00, 0xf5, 0x21, 0x00


	//----- nvinfo : EIATTR_KPARAM_INFO
	.align		4
.L_932:
        /*0028*/ 	.byte	0x04, 0x17
        /*002a*/ 	.short	(.L_934 - .L_933)
.L_933:
        /*002c*/ 	.word	0x00000000
        /*0030*/ 	.short	0x0000
        /*0032*/ 	.short	0x0000
        /*0034*/ 	.byte	0x00, 0xf5, 0x21, 0x00


	//----- nvinfo : EIATTR_SPARSE_MMA_MASK
	.align		4
.L_934:
        /*0038*/ 	.byte	0x03, 0x50
        /*003a*/ 	.short	0x0000


	//----- nvinfo : EIATTR_MAXREG_COUNT
	.align		4
        /*003c*/ 	.byte	0x03, 0x1b
        /*003e*/ 	.short	0x00ff


	//----- nvinfo : EIATTR_MERCURY_ISA_VERSION
	.align		4
        /*0040*/ 	.byte	0x03, 0x5f
        /*0042*/ 	.short	0x0101


	//----- nvinfo : EIATTR_VRC_CTA_INIT_COUNT
	.align		4
        /*0044*/ 	.byte	0x02, 0x4a
	.zero		1
	.zero		1


	//----- nvinfo : EIATTR_EXIT_INSTR_OFFSETS
	.align		4
        /*0048*/ 	.byte	0x04, 0x1c
        /*004a*/ 	.short	(.L_936 - .L_935)


	//   ....[0]....
.L_935:
        /*004c*/ 	.word	0x00000070


	//   ....[1]....
        /*0050*/ 	.word	0x00000250


	//----- nvinfo : EIATTR_CRS_STACK_SIZE
	.align		4
.L_936:
        /*0054*/ 	.byte	0x04, 0x1e
        /*0056*/ 	.short	(.L_938 - .L_937)
.L_937:
        /*0058*/ 	.word	0x00000000


	//----- nvinfo : EIATTR_CBANK_PARAM_SIZE
	.align		4
.L_938:
        /*005c*/ 	.byte	0x03, 0x19
        /*005e*/ 	.short	0x0014


	//----- nvinfo : EIATTR_PARAM_CBANK
	.align		4
        /*0060*/ 	.byte	0x04, 0x0a
        /*0062*/ 	.short	(.L_940 - .L_939)
	.align		4
.L_939:
        /*0064*/ 	.word	index@(.nv.constant0.sqrt_f64)
        /*0068*/ 	.short	0x0380
        /*006a*/ 	.short	0x0014


	//----- nvinfo : EIATTR_SW_WAR
	.align		4
.L_940:
        /*006c*/ 	.byte	0x04, 0x36
        /*006e*/ 	.short	(.L_942 - .L_941)
.L_941:
        /*0070*/ 	.word	0x00000008
.L_942:


//--------------------- .nv.info.cos_f32          --------------------------
	.section	.nv.info.cos_f32,"",@"SHT_CUDA_INFO"
	.sectionflags	@""
	.align	4


	//----- nvinfo : EIATTR_CUDA_API_VERSION
	.align		4
        /*0000*/ 	.byte	0x04, 0x37
        /*0002*/ 	.short	(.L_944 - .L_943)
.L_943:
        /*0004*/ 	.word	0x00000082


	//----- nvinfo : EIATTR_KPARAM_INFO
	.align		4
.L_944:
        /*0008*/ 	.byte	0x04, 0x17
        /*000a*/ 	.short	(.L_946 - .L_945)
.L_945:
        /*000c*/ 	.word	0x00000000
        /*0010*/ 	.short	0x0002
        /*0012*/ 	.short	0x0010
        /*0014*/ 	.byte	0x00, 0xf0, 0x11, 0x00


	//----- nvinfo : EIATTR_KPARAM_INFO
	.align		4
.L_946:
        /*0018*/ 	.byte	0x04, 0x17
        /*001a*/ 	.short	(.L_948 - .L_947)
.L_947:
        /*001c*/ 	.word	0x00000000
        /*0020*/ 	.short	0x0001
        /*0022*/ 	.short	0x0008
        /*0024*/ 	.byte	0x00, 0xf5, 0x21, 0x00


	//----- nvinfo : EIATTR_KPARAM_INFO
	.align		4
.L_948:
        /*0028*/ 	.byte	0x04, 0x17
        /*002a*/ 	.short	(.L_950 - .L_949)
.L_949:
        /*002c*/ 	.word	0x00000000
        /*0030*/ 	.short	0x0000
        /*0032*/ 	.short	0x0000
        /*0034*/ 	.byte	0x00, 0xf5, 0x21, 0x00


	//----- nvinfo : EIATTR_SPARSE_MMA_MASK
	.align		4
.L_950:
        /*0038*/ 	.byte	0x03, 0x50
        /*003a*/ 	.short	0x0000


	//----- nvinfo : EIATTR_MAXREG_COUNT
	.align		4
        /*003c*/ 	.byte	0x03, 0x1b
        /*003e*/ 	.short	0x00ff


	//----- nvinfo : EIATTR_MERCURY_ISA_VERSION
	.align		4
        /*0040*/ 	.byte	0x03, 0x5f
        /*0042*/ 	.short	0x0101


	//----- nvinfo : EIATTR_VRC_CTA_INIT_COUNT
	.align		4
        /*0044*/ 	.byte	0x02, 0x4a
	.zero		1
	.zero		1


	//----- nvinfo : EIATTR_EXIT_INSTR_OFFSETS
	.align		4
        /*0048*/ 	.byte	0x04, 0x1c
        /*004a*/ 	.short	(.L_952 - .L_951)


	//   ....[0]....
.L_951:
        /*004c*/ 	.word	0x00000070


	//   ....[1]....
        /*0050*/ 	.word	0x000008b0


	//----- nvinfo : EIATTR_CRS_STACK_SIZE
	.align		4
.L_952:
        /*0054*/ 	.byte	0x04, 0x1e
        /*0056*/ 	.short	(.L_954 - .L_953)
.L_953:
        /*0058*/ 	.word	0x00000000


	//----- nvinfo : EIATTR_CBANK_PARAM_SIZE
	.align		4
.L_954:
        /*005c*/ 	.byte	0x03, 0x19
        /*005e*/ 	.short	0x0014


	//----- nvinfo : EIATTR_PARAM_CBANK
	.align		4
        /*0060*/ 	.byte	0x04, 0x0a
        /*0062*/ 	.short	(.L_956 - .L_955)
	.align		4
.L_955:
        /*0064*/ 	.word	index@(.nv.constant0.cos_f32)
        /*0068*/ 	.short	0x0380
        /*006a*/ 	.short	0x0014


	//----- nvinfo : EIATTR_SW_WAR
	.align		4
.L_956:
        /*006c*/ 	.byte	0x04, 0x36
        /*006e*/ 	.short	(.L_958 - .L_957)
.L_957:
        /*0070*/ 	.word	0x00000008
.L_958:


//--------------------- .nv.info.cos_f64          --------------------------
	.section	.nv.info.cos_f64,"",@"SHT_CUDA_INFO"
	.sectionflags	@""
	.align	4


	//----- nvinfo : EIATTR_CUDA_API_VERSION
	.align		4
        /*0000*/ 	.byte	0x04, 0x37
        /*0002*/ 	.short	(.L_960 - .L_959)
.L_959:
        /*0004*/ 	.word	0x00000082


	//----- nvinfo : EIATTR_KPARAM_INFO
	.align		4
.L_960:
        /*0008*/ 	.byte	0x04, 0x17
        /*000a*/ 	.short	(.L_962 - .L_961)
.L_961:
        /*000c*/ 	.word	0x00000000
        /*0010*/ 	.short	0x0002
        /*0012*/ 	.short	0x0010
        /*0014*/ 	.byte	0x00, 0xf0, 0x11, 0x00


	//----- nvinfo : EIATTR_KPARAM_INFO
	.align		4
.L_962:
        /*0018*/ 	.byte	0x04, 0x17
        /*001a*/ 	.short	(.L_964 - .L_963)
.L_963:
        /*001c*/ 	.word	0x00000000
        /*0020*/ 	.short	0x0001
        /*0022*/ 	.short	0x0008
        /*0024*/ 	.byte	0x00, 0xf5, 0x21, 0x00


	//----- nvinfo : EIATTR_KPARAM_INFO
	.align		4
.L_964:
        /*0028*/ 	.byte	0x04, 0x17
        /*002a*/ 	.short	(.L_966 - .L_965)
.L_965:
        /*002c*/ 	.word	0x00000000
        /*0030*/ 	.short	0x0000
        /*0032*/ 	.short	0x0000
        /*0034*/ 	.byte	0x00, 0xf5, 0x21, 0x00


	//----- nvinfo : EIATTR_SPARSE_MMA_MASK
	.align		4
.L_966:
        /*0038*/ 	.byte	0x03, 0x50
        /*003a*/ 	.short	0x0000


	//----- nvinfo : EIATTR_MAXREG_COUNT
	.align		4
        /*003c*/ 	.byte	0x03, 0x1b
        /*003e*/ 	.short	0x00ff


	//----- nvinfo : EIATTR_MERCURY_ISA_VERSION
	.align		4
        /*0040*/ 	.byte	0x03, 0x5f
        /*0042*/ 	.short	0x0101


	//----- nvinfo : EIATTR_VRC_CTA_INIT_COUNT
	.align		4
        /*0044*/ 	.byte	0x02, 0x4a
	.zero		1
	.zero		1


	//----- nvinfo : EIATTR_EXIT_INSTR_OFFSETS
	.align		4
        /*0048*/ 	.byte	0x04, 0x1c
        /*004a*/ 	.short	(.L_968 - .L_967)


	//   ....[0]....
.L_967:
        /*004c*/ 	.word	0x00000080


	//   ....[1]....
        /*0050*/ 	.word	0x00000480


	//----- nvinfo : EIATTR_CRS_STACK_SIZE
	.align		4
.L_968:
        /*0054*/ 	.byte	0x04, 0x1e
        /*0056*/ 	.short	(.L_970 - .L_969)
.L_969:
        /*0058*/ 	.word	0x00000000


	//----- nvinfo : EIATTR_CBANK_PARAM_SIZE
	.align		4
.L_970:
        /*005c*/ 	.byte	0x03, 0x19
        /*005e*/ 	.short	0x0014


	//----- nvinfo : EIATTR_PARAM_CBANK
	.align		4
        /*0060*/ 	.byte	0x04, 0x0a
        /*0062*/ 	.short	(.L_972 - .L_971)
	.align		4
.L_971:
        /*0064*/ 	.word	index@(.nv.constant0.cos_f64)
        /*0068*/ 	.short	0x0380
        /*006a*/ 	.short	0x0014


	//----- nvinfo : EIATTR_SW_WAR
	.align		4
.L_972:
        /*006c*/ 	.byte	0x04, 0x36
        /*006e*/ 	.short	(.L_974 - .L_973)
.L_973:
        /*0070*/ 	.word	0x00000008
.L_974:


//--------------------- .nv.info.sin_f32          --------------------------
	.section	.nv.info.sin_f32,"",@"SHT_CUDA_INFO"
	.sectionflags	@""
	.align	4


	//----- nvinfo : EIATTR_CUDA_API_VERSION
	.align		4
        /*0000*/ 	.byte	0x04, 0x37
        /*0002*/ 	.short	(.L_976 - .L_975)
.L_975:
        /*0004*/ 	.word	0x00000082


	//----- nvinfo : EIATTR_KPARAM_INFO
	.align		4
.L_976:
        /*0008*/ 	.byte	0x04, 0x17
        /*000a*/ 	.short	(.L_978 - .L_977)
.L_977:
        /*000c*/ 	.word	0x00000000
        /*0010*/ 	.short	0x0002
        /*0012*/ 	.short	0x0010
        /*0014*/ 	.byte	0x00, 0xf0, 0x11, 0x00


	//----- nvinfo : EIATTR_KPARAM_INFO
	.align		4
.L_978:
        /*0018*/ 	.byte	0x04, 0x17
        /*001a*/ 	.short	(.L_980 - .L_979)
.L_979:
        /*001c*/ 	.word	0x00000000
        /*0020*/ 	.short	0x0001
        /*0022*/ 	.short	0x0008
        /*0024*/ 	.byte	0x00, 0xf5, 0x21, 0x00


	//----- nvinfo : EIATTR_KPARAM_INFO
	.align		4
.L_980:
        /*0028*/ 	.byte	0x04, 0x17
        /*002a*/ 	.short	(.L_982 - .L_981)
.L_981:
        /*002c*/ 	.word	0x00000000
        /*0030*/ 	.short	0x0000
        /*0032*/ 	.short	0x0000
        /*0034*/ 	.byte	0x00, 0xf5, 0x21, 0x00


	//----- nvinfo : EIATTR_SPARSE_MMA_MASK
	.align		4
.L_982:
        /*0038*/ 	.byte	0x03, 0x50
        /*003a*/ 	.short	0x0000


	//----- nvinfo : EIATTR_MAXREG_COUNT
	.align		4
        /*003c*/ 	.byte	0x03, 0x1b
        /*003e*/ 	.short	0x00ff


	//----- nvinfo : EIATTR_MERCURY_ISA_VERSION
	.align		4
        /*0040*/ 	.byte	0x03, 0x5f
        /*0042*/ 	.short	0x0101


	//----- nvinfo : EIATTR_VRC_CTA_INIT_COUNT
	.align		4
        /*0044*/ 	.byte	0x02, 0x4a
	.zero		1
	.zero		1


	//----- nvinfo : EIATTR_EXIT_INSTR_OFFSETS
	.align		4
        /*0048*/ 	.byte	0x04, 0x1c
        /*004a*/ 	.short	(.L_984 - .L_983)


	//   ....[0]....
.L_983:
        /*004c*/ 	.word	0x00000070


	//   ....[1]....
        /*0050*/ 	.word	0x000008a0


	//----- nvinfo : EIATTR_CRS_STACK_SIZE
	.align		4
.L_984:
        /*0054*/ 	.byte	0x04, 0x1e
        /*0056*/ 	.short	(.L_986 - .L_985)
.L_985:
        /*0058*/ 	.word	0x00000000


	//----- nvinfo : EIATTR_CBANK_PARAM_SIZE
	.align		4
.L_986:
        /*005c*/ 	.byte	0x03, 0x19
        /*005e*/ 	.short	0x0014


	//----- nvinfo : EIATTR_PARAM_CBANK
	.align		4
        /*0060*/ 	.byte	0x04, 0x0a
        /*0062*/ 	.short	(.L_988 - .L_987)
	.align		4
.L_987:
        /*0064*/ 	.word	index@(.nv.constant0.sin_f32)
        /*0068*/ 	.short	0x0380
        /*006a*/ 	.short	0x0014


	//----- nvinfo : EIATTR_SW_WAR
	.align		4
.L_988:
        /*006c*/ 	.byte	0x04, 0x36
        /*006e*/ 	.short	(.L_990 - .L_989)
.L_989:
        /*0070*/ 	.word	0x00000008
.L_990:


//--------------------- .nv.info.sin_f64          --------------------------
	.section	.nv.info.sin_f64,"",@"SHT_CUDA_INFO"
	.sectionflags	@""
	.align	4


	//----- nvinfo : EIATTR_CUDA_API_VERSION
	.align		4
        /*0000*/ 	.byte	0x04, 0x37
        /*0002*/ 	.short	(.L_992 - .L_991)
.L_991:
        /*0004*/ 	.word	0x00000082


	//----- nvinfo : EIATTR_KPARAM_INFO
	.align		4
.L_992:
        /*0008*/ 	.byte	0x04, 0x17
        /*000a*/ 	.short	(.L_994 - .L_993)
.L_993:
        /*000c*/ 	.word	0x00000000
        /*0010*/ 	.short	0x0002
        /*0012*/ 	.short	0x0010
        /*0014*/ 	.byte	0x00, 0xf0, 0x11, 0x00


	//----- nvinfo : EIATTR_KPARAM_INFO
	.align		4
.L_994:
        /*0018*/ 	.byte	0x04, 0x17
        /*001a*/ 	.short	(.L_996 - .L_995)
.L_995:
        /*001c*/ 	.word	0x00000000
        /*0020*/ 	.short	0x0001
        /*0022*/ 	.short	0x0008
        /*0024*/ 	.byte	0x00, 0xf5, 0x21, 0x00


	//----- nvinfo : EIATTR_KPARAM_INFO
	.align		4
.L_996:
        /*0028*/ 	.byte	0x04, 0x17
        /*002a*/ 	.short	(.L_998 - .L_997)
.L_997:
        /*002c*/ 	.word	0x00000000
        /*0030*/ 	.short	0x0000
        /*0032*/ 	.short	0x0000
        /*0034*/ 	.byte	0x00, 0xf5, 0x21, 0x00


	//----- nvinfo : EIATTR_SPARSE_MMA_MASK
	.align		4
.L_998:
        /*0038*/ 	.byte	0x03, 0x50
        /*003a*/ 	.short	0x0000


	//----- nvinfo : EIATTR_MAXREG_COUNT
	.align		4
        /*003c*/ 	.byte	0x03, 0x1b
        /*003e*/ 	.short	0x00ff


	//----- nvinfo : EIATTR_MERCURY_ISA_VERSION
	.align		4
        /*0040*/ 	.byte	0x03, 0x5f
        /*0042*/ 	.short	0x0101


	//----- nvinfo : EIATTR_VRC_CTA_INIT_COUNT
	.align		4
        /*0044*/ 	.byte	0x02, 0x4a
	.zero		1
	.zero		1


	//----- nvinfo : EIATTR_EXIT_INSTR_OFFSETS
	.align		4
        /*0048*/ 	.byte	0x04, 0x1c
        /*004a*/ 	.short	(.L_1000 - .L_999)


	//   ....[0]....
.L_999:
        /*004c*/ 	.word	0x00000080


	//   ....[1]....
        /*0050*/ 	.word	0x00000450


	//----- nvinfo : EIATTR_CRS_STACK_SIZE
	.align		4
.L_1000:
        /*0054*/ 	.byte	0x04, 0x1e
        /*0056*/ 	.short	(.L_1002 - .L_1001)
.L_1001:
        /*0058*/ 	.word	0x00000000


	//----- nvinfo : EIATTR_CBANK_PARAM_SIZE
	.align		4
.L_1002:
        /*005c*/ 	.byte	0x03, 0x19
        /*005e*/ 	.short	0x0014


	//----- nvinfo : EIATTR_PARAM_CBANK
	.align		4
        /*0060*/ 	.byte	0x04, 0x0a
        /*0062*/ 	.short	(.L_1004 - .L_1003)
	.align		4
.L_1003:
        /*0064*/ 	.word	index@(.nv.constant0.sin_f64)
        /*0068*/ 	.short	0x0380
        /*006a*/ 	.short	0x0014


	//----- nvinfo : EIATTR_SW_WAR
	.align		4
.L_1004:
        /*006c*/ 	.byte	0x04, 0x36
        /*006e*/ 	.short	(.L_1006 - .L_1005)
.L_1005:
        /*0070*/ 	.word	0x00000008
.L_1006:


//--------------------- .nv.info.log_f32          --------------------------
	.section	.nv.info.log_f32,"",@"SHT_CUDA_INFO"
	.sectionflags	@""
	.align	4


	//----- nvinfo : EIATTR_CUDA_API_VERSION
	.align		4
        /*0000*/ 	.byte	0x04, 0x37
        /*0002*/ 	.short	(.L_1008 - .L_1007)
.L_1007:
        /*0004*/ 	.word	0x00000082


	//----- nvinfo : EIATTR_KPARAM_INFO
	.align		4
.L_1008:
        /*0008*/ 	.byte	0x04, 0x17
        /*000a*/ 	.short	(.L_1010 - .L_1009)
.L_1009:
        /*000c*/ 	.word	0x00000000
        /*0010*/ 	.short	0x0002
        /*0012*/ 	.short	0x0010
        /*0014*/ 	.byte	0x00, 0xf0, 0x11, 0x00


	//----- nvinfo : EIATTR_KPARAM_INFO
	.align		4
.L_1010:
        /*0018*/ 	.byte	0x04, 0x17
        /*001a*/ 	.short	(.L_1012 - .L_1011)
.L_1011:
        /*001c*/ 	.word	0x00000000
        /*0020*/ 	.short	0x0001
        /*0022*/ 	.short	0x0008
        /*0024*/ 	.byte	0x00, 0xf5, 0x21, 0x00


	//----- nvinfo : EIATTR_KPARAM_INFO
	.align		4
.L_1012:
        /*0028*/ 	.byte	0x04, 0x17
        /*002a*/ 	.short	(.L_1014 - .L_1013)
.L_1013:
        /*002c*/ 	.word	0x00000000
        /*0030*/ 	.short	0x0000
        /*0032*/ 	.short	0x0000
        /*0034*/ 	.byte	0x00, 0xf5, 0x21, 0x00


	//----- nvinfo : EIATTR_SPARSE_MMA_MASK
	.align		4
.L_1014:
        /*0038*/ 	.byte	0x03, 0x50
        /*003a*/ 	.short	0x0000


	//----- nvinfo : EIATTR_MAXREG_COUNT
	.align		4
        /*003c*/ 	.byte	0x03, 0x1b
        /*003e*/ 	.short	0x00ff


	//----- nvinfo : EIATTR_MERCURY_ISA_VERSION
	.align		4
        /*0040*/ 	.byte	0x03, 0x5f
        /*0042*/ 	.short	0x0101


	//----- nvinfo : EIATTR_VRC_CTA_INIT_COUNT
	.align		4
        /*0044*/ 	.byte	0x02, 0x4a
	.zero		1
	.zero		1


	//----- nvinfo : EIATTR_EXIT_INSTR_OFFSETS
	.align		4
        /*0048*/ 	.byte	0x04, 0x1c
        /*004a*/ 	.short	(.L_1016 - .L_1015)


	//   ....[0]....
.L_1015:
        /*004c*/ 	.word	0x00000070


	//   ....[1]....
        /*0050*/ 	.word	0x00000290


	//----- nvinfo : EIATTR_CBANK_PARAM_SIZE
	.align		4
.L_1016:
        /*0054*/ 	.byte	0x03, 0x19
        /*0056*/ 	.short	0x0014


	//----- nvinfo : EIATTR_PARAM_CBANK
	.align		4
        /*0058*/ 	.byte	0x04, 0x0a
        /*005a*/ 	.short	(.L_1018 - .L_1017)
	.align		4
.L_1017:
        /*005c*/ 	.word	index@(.nv.constant0.log_f32)
        /*0060*/ 	.short	0x0380
        /*0062*/ 	.short	0x0014


	//----- nvinfo : EIATTR_SW_WAR
	.align		4
.L_1018:
        /*0064*/ 	.byte	0x04, 0x36
        /*0066*/ 	.short	(.L_1020 - .L_1019)
.L_1019:
        /*0068*/ 	.word	0x00000008
.L_1020:


//--------------------- .nv.info.log_f64          --------------------------
	.section	.nv.info.log_f64,"",@"SHT_CUDA_INFO"
	.sectionflags	@""
	.align	4


	//----- nvinfo : EIATTR_CUDA_API_VERSION
	.align		4
        /*0000*/ 	.byte	0x04, 0x37
        /*0002*/ 	.short	(.L_1022 - .L_1021)
.L_1021:
        /*0004*/ 	.word	0x00000082


	//----- nvinfo : EIATTR_KPARAM_INFO
	.align		4
.L_1022:
        /*0008*/ 	.byte	0x04, 0x17
        /*000a*/ 	.short	(.L_1024 - .L_1023)
.L_1023:
        /*000c*/ 	.word	0x00000000
        /*0010*/ 	.short	0x0002
        /*0012*/ 	.short	0x0010
        /*0014*/ 	.byte	0x00, 0xf0, 0x11, 0x00


	//----- nvinfo : EIATTR_KPARAM_INFO
	.align		4
.L_1024:
        /*0018*/ 	.byte	0x04, 0x17
        /*001a*/ 	.short	(.L_1026 - .L_1025)
.L_1025:
        /*001c*/ 	.word	0x00000000
        /*0020*/ 	.short	0x0001
        /*0022*/ 	.short	0x0008
        /*0024*/ 	.byte	0x00, 0xf5, 0x21, 0x00


	//----- nvinfo : EIATTR_KPARAM_INFO
	.align		4
.L_1026:
        /*0028*/ 	.byte	0x04, 0x17
        /*002a*/ 	.short	(.L_1028 - .L_1027)
.L_1027:
        /*002c*/ 	.word	0x00000000
        /*0030*/ 	.short	0x0000
        /*0032*/ 	.short	0x0000
        /*0034*/ 	.byte	0x00, 0xf5, 0x21, 0x00


	//----- nvinfo : EIATTR_SPARSE_MMA_MASK
	.align		4
.L_1028:
        /*0038*/ 	.byte	0x03, 0x50
        /*003a*/ 	.short	0x0000


	//----- nvinfo : EIATTR_MAXREG_COUNT
	.align		4
        /*003c*/ 	.byte	0x03, 0x1b
        /*003e*/ 	.short	0x00ff


	//----- nvinfo : EIATTR_MERCURY_ISA_VERSION
	.align		4
        /*0040*/ 	.byte	0x03, 0x5f
        /*0042*/ 	.short	0x0101


	//----- nvinfo : EIATTR_VRC_CTA_INIT_COUNT
	.align		4
        /*0044*/ 	.byte	0x02, 0x4a
	.zero		1
	.zero		1


	//----- nvinfo : EIATTR_EXIT_INSTR_OFFSETS
	.align		4
        /*0048*/ 	.byte	0x04, 0x1c
        /*004a*/ 	.short	(.L_1030 - .L_1029)


	//   ....[0]....
.L_1029:
        /*004c*/ 	.word	0x00000070


	//   ....[1]....
        /*0050*/ 	.word	0x00000630


	//----- nvinfo : EIATTR_CRS_STACK_SIZE
	.align		4
.L_1030:
        /*0054*/ 	.byte	0x04, 0x1e
        /*0056*/ 	.short	(.L_1032 - .L_1031)
.L_1031:
        /*0058*/ 	.word	0x00000000


	//----- nvinfo : EIATTR_CBANK_PARAM_SIZE
	.align		4
.L_1032:
        /*005c*/ 	.byte	0x03, 0x19
        /*005e*/ 	.short	0x0014


	//----- nvinfo : EIATTR_PARAM_CBANK
	.align		4
        /*0060*/ 	.byte	0x04, 0x0a
        /*0062*/ 	.short	(.L_1034 - .L_1033)
	.align		4
.L_1033:
        /*0064*/ 	.word	index@(.nv.constant0.log_f64)
        /*0068*/ 	.short	0x0380
        /*006a*/ 	.short	0x0014


	//----- nvinfo : EIATTR_SW_WAR
	.align		4
.L_1034:
        /*006c*/ 	.byte	0x04, 0x36
        /*006e*/ 	.short	(.L_1036 - .L_1035)
.L_1035:
        /*0070*/ 	.word	0x00000008
.L_1036:


//--------------------- .nv.info.exp_f32          --------------------------
	.section	.nv.info.exp_f32,"",@"SHT_CUDA_INFO"
	.sectionflags	@""
	.align	4


	//----- nvinfo : EIATTR_CUDA_API_VERSION
	.align		4
        /*0000*/ 	.byte	0x04, 0x37
        /*0002*/ 	.short	(.L_1038 - .L_1037)
.L_1037:
        /*0004*/ 	.word	0x00000082


	//----- nvinfo : EIATTR_KPARAM_INFO
	.align		4
.L_1038:
        /*0008*/ 	.byte	0x04, 0x17
        /*000a*/ 	.short	(.L_1040 - .L_1039)
.L_1039:
        /*000c*/ 	.word	0x00000000
        /*0010*/ 	.short	0x0002
        /*0012*/ 	.short	0x0010
        /*0014*/ 	.byte	0x00, 0xf0, 0x11, 0x00


	//----- nvinfo : EIATTR_KPARAM_INFO
	.align		4
.L_1040:
        /*0018*/ 	.byte	0x04, 0x17
        /*001a*/ 	.short	(.L_1042 - .L_1041)
.L_1041:
        /*001c*/ 	.word	0x00000000
        /*0020*/ 	.short	0x0001
        /*0022*/ 	.short	0x0008
        /*0024*/ 	.byte	0x00, 0xf5, 0x21, 0x00


	//----- nvinfo : EIATTR_KPARAM_INFO
	.align		4
.L_1042:
        /*0028*/ 	.byte	0x04, 0x17
        /*002a*/ 	.short	(.L_1044 - .L_1043)
.L_1043:
        /*002c*/ 	.word	0x00000000
        /*0030*/ 	.short	0x0000
        /*0032*/ 	.short	0x0000
        /*0034*/ 	.byte	0x00, 0xf5, 0x21, 0x00


	//----- nvinfo : EIATTR_SPARSE_MMA_MASK
	.align		4
.L_1044:
        /*0038*/ 	.byte	0x03, 0x50
        /*003a*/ 	.short	0x0000


	//----- nvinfo : EIATTR_MAXREG_COUNT
	.align		4
        /*003c*/ 	.byte	0x03, 0x1b
        /*003e*/ 	.short	0x00ff


	//----- nvinfo : EIATTR_MERCURY_ISA_VERSION
	.align		4
        /*0040*/ 	.byte	0x03, 0x5f
        /*0042*/ 	.short	0x0101


	//----- nvinfo : EIATTR_VRC_CTA_INIT_COUNT
	.align		4
        /*0044*/ 	.byte	0x02, 0x4a
	.zero		1
	.zero		1


	//----- nvinfo : EIATTR_EXIT_INSTR_OFFSETS
	.align		4
        /*0048*/ 	.byte	0x04, 0x1c
        /*004a*/ 	.short	(.L_1046 - .L_1045)


	//   ....[0]....
.L_1045:
        /*004c*/ 	.word	0x00000070


	//   ....[1]....
        /*0050*/ 	.word	0x00000190


	//----- nvinfo : EIATTR_CBANK_PARAM_SIZE
	.align		4
.L_1046:
        /*0054*/ 	.byte	0x03, 0x19
        /*0056*/ 	.short	0x0014


	//----- nvinfo : EIATTR_PARAM_CBANK
	.align		4
        /*0058*/ 	.byte	0x04, 0x0a
        /*005a*/ 	.short	(.L_1048 - .L_1047)
	.align		4
.L_1047:
        /*005c*/ 	.word	index@(.nv.constant0.exp_f32)
        /*0060*/ 	.short	0x0380
        /*0062*/ 	.short	0x0014


	//----- nvinfo : EIATTR_SW_WAR
	.align		4
.L_1048:
        /*0064*/ 	.byte	0x04, 0x36
        /*0066*/ 	.short	(.L_1050 - .L_1049)
.L_1049:
        /*0068*/ 	.word	0x00000008
.L_1050:


//--------------------- .nv.info.exp_f64          --------------------------
	.section	.nv.info.exp_f64,"",@"SHT_CUDA_INFO"
	.sectionflags	@""
	.align	4


	//----- nvinfo : EIATTR_CUDA_API_VERSION
	.align		4
        /*0000*/ 	.byte	0x04, 0x37
        /*0002*/ 	.short	(.L_1052 - .L_1051)
.L_1051:
        /*0004*/ 	.word	0x00000082


	//----- nvinfo : EIATTR_KPARAM_INFO
	.align		4
.L_1052:
        /*0008*/ 	.byte	0x04, 0x17
        /*000a*/ 	.short	(.L_1054 - .L_1053)
.L_1053:
        /*000c*/ 	.word	0x00000000
        /*0010*/ 	.short	0x0002
        /*0012*/ 	.short	0x0010
        /*0014*/ 	.byte	0x00, 0xf0, 0x11, 0x00


	//----- nvinfo : EIATTR_KPARAM_INFO
	.align		4
.L_1054:
        /*0018*/ 	.byte	0x04, 0x17
        /*001a*/ 	.short	(.L_1056 - .L_1055)
.L_1055:
        /*001c*/ 	.word	0x00000000
        /*0020*/ 	.short	0x0001
        /*0022*/ 	.short	0x0008
        /*0024*/ 	.byte	0x00, 0xf5, 0x21, 0x00


	//----- nvinfo : EIATTR_KPARAM_INFO
	.align		4
.L_1056:
        /*0028*/ 	.byte	0x04, 0x17
        /*002a*/ 	.short	(.L_1058 - .L_1057)
.L_1057:
        /*002c*/ 	.word	0x00000000
        /*0030*/ 	.short	0x0000
        /*0032*/ 	.short	0x0000
        /*0034*/ 	.byte	0x00, 0xf5, 0x21, 0x00


	//----- nvinfo : EIATTR_SPARSE_MMA_MASK
	.align		4
.L_1058:
        /*0038*/ 	.byte	0x03, 0x50
        /*003a*/ 	.short	0x0000


	//----- nvinfo : EIATTR_MAXREG_COUNT
	.align		4
        /*003c*/ 	.byte	0x03, 0x1b
        /*003e*/ 	.short	0x00ff


	//----- nvinfo : EIATTR_MERCURY_ISA_VERSION
	.align		4
        /*0040*/ 	.byte	0x03, 0x5f
        /*0042*/ 	.short	0x0101


	//----- nvinfo : EIATTR_VRC_CTA_INIT_COUNT
	.align		4
        /*0044*/ 	.byte	0x02, 0x4a
	.zero		1
	.zero		1


	//----- nvinfo : EIATTR_EXIT_INSTR_OFFSETS
	.align		4
        /*0048*/ 	.byte	0x04, 0x1c
        /*004a*/ 	.short	(.L_1060 - .L_1059)


	//   ....[0]....
.L_1059:
        /*004c*/ 	.word	0x00000070


	//   ....[1]....
        /*0050*/ 	.word	0x000004a0


	//----- nvinfo : EIATTR_CRS_STACK_SIZE
	.align		4
.L_1060:
        /*0054*/ 	.byte	0x04, 0x1e
        /*0056*/ 	.short	(.L_1062 - .L_1061)
.L_1061:
        /*0058*/ 	.word	0x00000000


	//----- nvinfo : EIATTR_CBANK_PARAM_SIZE
	.align		4
.L_1062:
        /*005c*/ 	.byte	0x03, 0x19
        /*005e*/ 	.short	0x0014


	//----- nvinfo : EIATTR_PARAM_CBANK
	.align		4
        /*0060*/ 	.byte	0x04, 0x0a
        /*0062*/ 	.short	(.L_1064 - .L_1063)
	.align		4
.L_1063:
        /*0064*/ 	.word	index@(.nv.constant0.exp_f64)
        /*0068*/ 	.short	0x0380
        /*006a*/ 	.short	0x0014


	//----- nvinfo : EIATTR_SW_WAR
	.align		4
.L_1064:
        /*006c*/ 	.byte	0x04, 0x36
        /*006e*/ 	.short	(.L_1066 - .L_1065)
.L_1065:
        /*0070*/ 	.word	0x00000008
.L_1066:


//--------------------- .nv.info.scalar_mul_f64   --------------------------
	.section	.nv.info.scalar_mul_f64,"",@"SHT_CUDA_INFO"
	.sectionflags	@""
	.align	4


	//----- nvinfo : EIATTR_CUDA_API_VERSION
	.align		4
        /*0000*/ 	.byte	0x04, 0x37
        /*0002*/ 	.short	(.L_1068 - .L_1067)
.L_1067:
        /*0004*/ 	.word	0x00000082


	//----- nvinfo : EIATTR_KPARAM_INFO
	.align		4
.L_1068:
        /*0008*/ 	.byte	0x04, 0x17
        /*000a*/ 	.short	(.L_1070 - .L_1069)
.L_1069:
        /*000c*/ 	.word	0x00000000
        /*0010*/ 	.short	0x0003
        /*0012*/ 	.short	0x0018
        /*0014*/ 	.byte	0x00, 0xf0, 0x11, 0x00


	//----- nvinfo : EIATTR_KPARAM_INFO
	.align		4
.L_1070:
        /*0018*/ 	.byte	0x04, 0x17
        /*001a*/ 	.short	(.L_1072 - .L_1071)
.L_1071:
        /*001c*/ 	.word	0x00000000
        /*0020*/ 	.short	0x0002
        /*0022*/ 	.short	0x0010
        /*0024*/ 	.byte	0x00, 0xf0, 0x21, 0x00


	//----- nvinfo : EIATTR_KPARAM_INFO
	.align		4
.L_1072:
        /*0028*/ 	.byte	0x04, 0x17
        /*002a*/ 	.short	(.L_1074 - .L_1073)
.L_1073:
        /*002c*/ 	.word	0x00000000
        /*0030*/ 	.short	0x0001
        /*0032*/ 	.short	0x0008
        /*0034*/ 	.byte	0x00, 0xf5, 0x21, 0x00


	//----- nvinfo : EIATTR_KPARAM_INFO
	.align		4
.L_1074:
        /*0038*/ 	.byte	0x04, 0x17
        /*003a*/ 	.short	(.L_1076 - .L_1075)
.L_1075:
        /*003c*/ 	.word	0x00000000
        /*0040*/ 	.short	0x0000
        /*0042*/ 	.short	0x0000
        /*0044*/ 	.byte	0x00, 0xf5, 0x21, 0x00


	//----- nvinfo : EIATTR_SPARSE_MMA_MASK
	.align		4
.L_1076:
        /*0048*/ 	.byte	0x03, 0x50
        /*004a*/ 	.short	0x0000


	//----- nvinfo : EIATTR_MAXREG_COUNT
	.align		4
        /*004c*/ 	.byte	0x03, 0x1b
        /*004e*/ 	.short	0x00ff


	//----- nvinfo : EIATTR_MERCURY_ISA_VERSION
	.align		4
        /*0050*/ 	.byte	0x03, 0x5f
        /*0052*/ 	.short	0x0101


	//----- nvinfo : EIATTR_VRC_CTA_INIT_COUNT
	.align		4
        /*0054*/ 	.byte	0x02, 0x4a
	.zero		1
	.zero		1


	//----- nvinfo : EIATTR_EXIT_INSTR_OFFSETS
	.align		4
        /*0058*/ 	.byte	0x04, 0x1c
        /*005a*/ 	.short	(.L_1078 - .L_1077)


	//   ....[0]....
.L_1077:
        /*005c*/ 	.word	0x00000070


	//   ....[1]....
        /*0060*/ 	.word	0x00000110


	//----- nvinfo : EIATTR_CBANK_PARAM_SIZE
	.align		4
.L_1078:
        /*0064*/ 	.byte	0x03, 0x19
        /*0066*/ 	.short	0x001c


	//----- nvinfo : EIATTR_PARAM_CBANK
	.align		4
        /*0068*/ 	.byte	0x04, 0x0a
        /*006a*/ 	.short	(.L_1080 - .L_1079)
	.align		4
.L_1079:
        /*006c*/ 	.word	index@(.nv.constant0.scalar_mul_f64)
        /*0070*/ 	.short	0x0380
        /*0072*/ 	.short	0x001c


	//----- nvinfo : EIATTR_SW_WAR
	.align		4
.L_1080:
        /*0074*/ 	.byte	0x04, 0x36
        /*0076*/ 	.short	(.L_1082 - .L_1081)
.L_1081:
        /*0078*/ 	.word	0x00000008
.L_1082:


//--------------------- .nv.info.scalar_add_f64   --------------------------
	.section	.nv.info.scalar_add_f64,"",@"SHT_CUDA_INFO"
	.sectionflags	@""
	.align	4


	//----- nvinfo : EIATTR_CUDA_API_VERSION
	.align		4
        /*0000*/ 	.byte	0x04, 0x37
        /*0002*/ 	.short	(.L_1084 - .L_1083)
.L_1083:
        /*0004*/ 	.word	0x00000082


	//----- nvinfo : EIATTR_KPARAM_INFO
	.align		4
.L_1084:
        /*0008*/ 	.byte	0x04, 0x17
        /*000a*/ 	.short	(.L_1086 - .L_1085)
.L_1085:
        /*000c*/ 	.word	0x00000000
        /*0010*/ 	.short	0x0003
        /*0012*/ 	.short	0x0018
        /*0014*/ 	.byte	0x00, 0xf0, 0x11, 0x00


	//----- nvinfo : EIATTR_KPARAM_INFO
	.align		4
.L_1086:
        /*0018*/ 	.byte	0x04, 0x17
        /*001a*/ 	.short	(.L_1088 - .L_1087)
.L_1087:
        /*001c*/ 	.word	0x00000000
        /*0020*/ 	.short	0x0002
        /*0022*/ 	.short	0x0010
        /*0024*/ 	.byte	0x00, 0xf0, 0x21, 0x00


	//----- nvinfo : EIATTR_KPARAM_INFO
	.align		4
.L_1088:
        /*0028*/ 	.byte	0x04, 0x17
        /*002a*/ 	.short	(.L_1090 - .L_1089)
.L_1089:
        /*002c*/ 	.word	0x00000000
        /*0030*/ 	.short	0x0001
        /*0032*/ 	.short	0x0008
        /*0034*/ 	.byte	0x00, 0xf5, 0x21, 0x00


	//----- nvinfo : EIATTR_KPARAM_INFO
	.align		4
.L_1090:
        /*0038*/ 	.byte	0x04, 0x17
        /*003a*/ 	.short	(.L_1092 - .L_1091)
.L_1091:
        /*003c*/ 	.word	0x00000000
        /*0040*/ 	.short	0x0000
        /*0042*/ 	.short	0x0000
        /*0044*/ 	.byte	0x00, 0xf5, 0x21, 0x00


	//----- nvinfo : EIATTR_SPARSE_MMA_MASK
	.align		4
.L_1092:
        /*0048*/ 	.byte	0x03, 0x50
        /*004a*/ 	.short	0x0000


	//----- nvinfo : EIATTR_MAXREG_COUNT
	.align		4
        /*004c*/ 	.byte	0x03, 0x1b
        /*004e*/ 	.short	0x00ff


	//----- nvinfo : EIATTR_MERCURY_ISA_VERSION
	.align		4
        /*0050*/ 	.byte	0x03, 0x5f
        /*0052*/ 	.short	0x0101


	//----- nvinfo : EIATTR_VRC_CTA_INIT_COUNT
	.align		4
        /*0054*/ 	.byte	0x02, 0x4a
	.zero		1
	.zero		1


	//----- nvinfo : EIATTR_EXIT_INSTR_OFFSETS
	.align		4
        /*0058*/ 	.byte	0x04, 0x1c
        /*005a*/ 	.short	(.L_1094 - .L_1093)


	//   ....[0]....
.L_1093:
        /*005c*/ 	.word	0x00000070


	//   ....[1]....
        /*0060*/ 	.word	0x00000110


	//----- nvinfo : EIATTR_CBANK_PARAM_SIZE
	.align		4
.L_1094:
        /*0064*/ 	.byte	0x03, 0x19
        /*0066*/ 	.short	0x001c


	//----- nvinfo : EIATTR_PARAM_CBANK
	.align		4
        /*0068*/ 	.byte	0x04, 0x0a
        /*006a*/ 	.short	(.L_1096 - .L_1095)
	.align		4
.L_1095:
        /*006c*/ 	.word	index@(.nv.constant0.scalar_add_f64)
        /*0070*/ 	.short	0x0380
        /*0072*/ 	.short	0x001c


	//----- nvinfo : EIATTR_SW_WAR
	.align		4
.L_1096:
        /*0074*/ 	.byte	0x04, 0x36
        /*0076*/ 	.short	(.L_1098 - .L_1097)
.L_1097:
        /*0078*/ 	.word	0x00000008
.L_1098:


//--------------------- .nv.info.abs_f32          --------------------------
	.section	.nv.info.abs_f32,"",@"SHT_CUDA_INFO"
	.sectionflags	@""
	.align	4


	//----- nvinfo : EIATTR_CUDA_API_VERSION
	.align		4
        /*0000*/ 	.byte	0x04, 0x37
        /*0002*/ 	.short	(.L_1100 - .L_1099)
.L_1099:
        /*0004*/ 	.word	0x00000082


	//----- nvinfo : EIATTR_KPARAM_INFO
	.align		4
.L_1100:
        /*0008*/ 	.byte	0x04, 0x17
        /*000a*/ 	.short	(.L_1102 - .L_1101)
.L_1101:
        /*000c*/ 	.word	0x00000000
        /*0010*/ 	.short	0x0002
        /*0012*/ 	.short	0x0010
        /*0014*/ 	.byte	0x00, 0xf0, 0x11, 0x00


	//----- nvinfo : EIATTR_KPARAM_INFO
	.align		4
.L_1102:
        /*0018*/ 	.byte	0x04, 0x17
        /*001a*/ 	.short	(.L_1104 - .L_1103)
.L_1103:
        /*001c*/ 	.word	0x00000000
        /*0020*/ 	.short	0x0001
        /*0022*/ 	.short	0x0008
        /*0024*/ 	.byte	0x00, 0xf5, 0x21, 0x00


	//----- nvinfo : EIATTR_KPARAM_INFO
	.align		4
.L_1104:
        /*0028*/ 	.byte	0x04, 0x17
        /*002a*/ 	.short	(.L_1106 - .L_1105)
.L_1105:
        /*002c*/ 	.word	0x00000000
        /*0030*/ 	.short	0x0000
        /*0032*/ 	.short	0x0000
        /*0034*/ 	.byte	0x00, 0xf5, 0x21, 0x00


	//----- nvinfo : EIATTR_SPARSE_MMA_MASK
	.align		4
.L_1106:
        /*0038*/ 	.byte	0x03, 0x50
        /*003a*/ 	.short	0x0000


	//----- nvinfo : EIATTR_MAXREG_COUNT
	.align		4
        /*003c*/ 	.byte	0x03, 0x1b
        /*003e*/ 	.short	0x00ff


	//----- nvinfo : EIATTR_MERCURY_ISA_VERSION
	.align		4
        /*0040*/ 	.byte	0x03, 0x5f
        /*0042*/ 	.short	0x0101


	//----- nvinfo : EIATTR_VRC_CTA_INIT_COUNT
	.align		4
        /*0044*/ 	.byte	0x02, 0x4a
	.zero		1
	.zero		1


	//----- nvinfo : EIATTR_EXIT_INSTR_OFFSETS
	.align		4
        /*0048*/ 	.byte	0x04, 0x1c
        /*004a*/ 	.short	(.L_1108 - .L_1107)


	//   ....[0]....
.L_1107:
        /*004c*/ 	.word	0x00000070


	//   ....[1]....
        /*0050*/ 	.word	0x00000100


	//----- nvinfo : EIATTR_CBANK_PARAM_SIZE
	.align		4
.L_1108:
        /*0054*/ 	.byte	0x03, 0x19
        /*0056*/ 	.short	0x0014


	//----- nvinfo : EIATTR_PARAM_CBANK
	.align		4
        /*0058*/ 	.byte	0x04, 0x0a
        /*005a*/ 	.short	(.L_1110 - .L_1109)
	.align		4
.L_1109:
        /*005c*/ 	.word	index@(.nv.constant0.abs_f32)
        /*0060*/ 	.short	0x0380
        /*0062*/ 	.short	0x0014


	//----- nvinfo : EIATTR_SW_WAR
	.align		4
.L_1110:
        /*0064*/ 	.byte	0x04, 0x36
        /*0066*/ 	.short	(.L_1112 - .L_1111)
.L_1111:
        /*0068*/ 	.word	0x00000008
.L_1112:


//--------------------- .nv.info.abs_f64          --------------------------
	.section	.nv.info.abs_f64,"",@"SHT_CUDA_INFO"
	.sectionflags	@""
	.align	4


	//----- nvinfo : EIATTR_CUDA_API_VERSION
	.align		4
        /*0000*/ 	.byte	0x04, 0x37
        /*0002*/ 	.short	(.L_1114 - .L_1113)
.L_1113:
        /*0004*/ 	.word	0x00000082


	//----- nvinfo : EIATTR_KPARAM_INFO
	.align		4
.L_1114:
        /*0008*/ 	.byte	0x04, 0x17
        /*000a*/ 	.short	(.L_1116 - .L_1115)
.L_1115:
        /*000c*/ 	.word	0x00000000
        /*0010*/ 	.short	0x0002
        /*0012*/ 	.short	0x0010
        /*0014*/ 	.byte	0x00, 0xf0, 0x11, 0x00


	//----- nvinfo : EIATTR_KPARAM_INFO
	.align		4
.L_1116:
        /*0018*/ 	.byte	0x04, 0x17
        /*001a*/ 	.short	(.L_1118 - .L_1117)
.L_1117:
        /*001c*/ 	.word	0x00000000
        /*0020*/ 	.short	0x0001
        /*0022*/ 	.short	0x0008
        /*0024*/ 	.byte	0x00, 0xf5, 0x21, 0x00


	//----- nvinfo : EIATTR_KPARAM_INFO
	.align		4
.L_1118:
        /*0028*/ 	.byte	0x04, 0x17
        /*002a*/ 	.short	(.L_1120 - .L_1119)
.L_1119:
        /*002c*/ 	.word	0x00000000
        /*0030*/ 	.short	0x0000
        /*0032*/ 	.short	0x0000
        /*0034*/ 	.byte	0x00, 0xf5, 0x21, 0x00


	//----- nvinfo : EIATTR_SPARSE_MMA_MASK
	.align		4
.L_1120:
        /*0038*/ 	.byte	0x03, 0x50
        /*003a*/ 	.short	0x0000


	//----- nvinfo : EIATTR_MAXREG_COUNT
	.align		4
        /*003c*/ 	.byte	0x03, 0x1b
        /*003e*/ 	.short	0x00ff


	//----- nvinfo : EIATTR_MERCURY_ISA_VERSION
	.align		4
        /*0040*/ 	.byte	0x03, 0x5f
        /*0042*/ 	.short	0x0101


	//----- nvinfo : EIATTR_VRC_CTA_INIT_COUNT
	.align		4
        /*0044*/ 	.byte	0x02, 0x4a
	.zero		1
	.zero		1


	//----- nvinfo : EIATTR_EXIT_INSTR_OFFSETS
	.align		4
        /*0048*/ 	.byte	0x04, 0x1c
        /*004a*/ 	.short	(.L_1122 - .L_1121)


	//   ....[0]....
.L_1121:
        /*004c*/ 	.word	0x00000070


	//   ....[1]....
        /*0050*/ 	.word	0x00000100


	//----- nvinfo : EIATTR_CBANK_PARAM_SIZE
	.align		4
.L_1122:
        /*0054*/ 	.byte	0x03, 0x19
        /*0056*/ 	.short	0x0014


	//----- nvinfo : EIATTR_PARAM_CBANK
	.align		4
        /*0058*/ 	.byte	0x04, 0x0a
        /*005a*/ 	.short	(.L_1124 - .L_1123)
	.align		4
.L_1123:
        /*005c*/ 	.word	index@(.nv.constant0.abs_f64)
        /*0060*/ 	.short	0x0380
        /*0062*/ 	.short	0x0014


	//----- nvinfo : EIATTR_SW_WAR
	.align		4
.L_1124:
        /*0064*/ 	.byte	0x04, 0x36
        /*0066*/ 	.short	(.L_1126 - .L_1125)
.L_1125:
        /*0068*/ 	.word	0x00000008
.L_1126:


//--------------------- .nv.info.neg_f32          --------------------------
	.section	.nv.info.neg_f32,"",@"SHT_CUDA_INFO"
	.sectionflags	@""
	.align	4


	//----- nvinfo : EIATTR_CUDA_API_VERSION
	.align		4
        /*0000*/ 	.byte	0x04, 0x37
        /*0002*/ 	.short	(.L_1128 - .L_1127)
.L_1127:
        /*0004*/ 	.word	0x00000082


	//----- nvinfo : EIATTR_KPARAM_INFO
	.align		4
.L_1128:
        /*0008*/ 	.byte	0x04, 0x17
        /*000a*/ 	.short	(.L_1130 - .L_1129)
.L_1129:
        /*000c*/ 	.word	0x00000000
        /*0010*/ 	.short	0x0002
        /*0012*/ 	.short	0x0010
        /*0014*/ 	.byte	0x00, 0xf0, 0x11, 0x00


	//----- nvinfo : EIATTR_KPARAM_INFO
	.align		4
.L_1130:
        /*0018*/ 	.byte	0x04, 0x17
        /*001a*/ 	.short	(.L_1132 - .L_1131)
.L_1131:
        /*001c*/ 	.word	0x00000000
        /*0020*/ 	.short	0x0001
        /*0022*/ 	.short	0x0008
        /*0024*/ 	.byte	0x00, 0xf5, 0x21, 0x00


	//----- nvinfo : EIATTR_KPARAM_INFO
	.align		4
.L_1132:
        /*0028*/ 	.byte	0x04, 0x17
        /*002a*/ 	.short	(.L_1134 - .L_1133)
.L_1133:
        /*002c*/ 	.word	0x00000000
        /*0030*/ 	.short	0x0000
        /*0032*/ 	.short	0x0000
        /*0034*/ 	.byte	0x00, 0xf5, 0x21, 0x00


	//----- nvinfo : EIATTR_SPARSE_MMA_MASK
	.align		4
.L_1134:
        /*0038*/ 	.byte	0x03, 0x50
        /*003a*/ 	.short	0x0000


	//----- nvinfo : EIATTR_MAXREG_COUNT
	.align		4
        /*003c*/ 	.byte	0x03, 0x1b
        /*003e*/ 	.short	0x00ff


	//----- nvinfo : EIATTR_MERCURY_ISA_VERSION
	.align		4
        /*0040*/ 	.byte	0x03, 0x5f
        /*0042*/ 	.short	0x0101


	//----- nvinfo : EIATTR_VRC_CTA_INIT_COUNT
	.align		4
        /*0044*/ 	.byte	0x02, 0x4a
	.zero		1
	.zero		1


	//----- nvinfo : EIATTR_EXIT_INSTR_OFFSETS
	.align		4
        /*0048*/ 	.byte	0x04, 0x1c
        /*004a*/ 	.short	(.L_1136 - .L_1135)


	//   ....[0]....
.L_1135:
        /*004c*/ 	.word	0x00000070


	//   ....[1]....
        /*0050*/ 	.word	0x00000100


	//----- nvinfo : EIATTR_CBANK_PARAM_SIZE
	.align		4
.L_1136:
        /*0054*/ 	.byte	0x03, 0x19
        /*0056*/ 	.short	0x0014


	//----- nvinfo : EIATTR_PARAM_CBANK
	.align		4
        /*0058*/ 	.byte	0x04, 0x0a
        /*005a*/ 	.short	(.L_1138 - .L_1137)
	.align		4
.L_1137:
        /*005c*/ 	.word	index@(.nv.constant0.neg_f32)
        /*0060*/ 	.short	0x0380
        /*0062*/ 	.short	0x0014


	//----- nvinfo : EIATTR_SW_WAR
	.align		4
.L_1138:
        /*0064*/ 	.byte	0x04, 0x36
        /*0066*/ 	.short	(.L_1140 - .L_1139)
.L_1139:
        /*0068*/ 	.word	0x00000008
.L_1140:


//--------------------- .nv.info.neg_f64          --------------------------
	.section	.nv.info.neg_f64,"",@"SHT_CUDA_INFO"
	.sectionflags	@""
	.align	4


	//----- nvinfo : EIATTR_CUDA_API_VERSION
	.align		4
        /*0000*/ 	.byte	0x04, 0x37
        /*0002*/ 	.short	(.L_1142 - .L_1141)
.L_1141:
        /*0004*/ 	.word	0x00000082


	//----- nvinfo : EIATTR_KPARAM_INFO
	.align		4
.L_1142:
        /*0008*/ 	.byte	0x04, 0x17
        /*000a*/ 	.short	(.L_1144 - .L_1143)
.L_1143:
        /*000c*/ 	.word	0x00000000
        /*0010*/ 	.short	0x0002
        /*0012*/ 	.short	0x0010
        /*0014*/ 	.byte	0x00, 0xf0, 0x11, 0x00


	//----- nvinfo : EIATTR_KPARAM_INFO
	.align		4
.L_1144:
        /*0018*/ 	.byte	0x04, 0x17
        /*001a*/ 	.short	(.L_1146 - .L_1145)
.L_1145:
        /*001c*/ 	.word	0x00000000
        /*0020*/ 	.short	0x0001
        /*0022*/ 	.short	0x0008
        /*0024*/ 	.byte	0x00, 0xf5, 0x21, 0x00


	//----- nvinfo : EIATTR_KPARAM_INFO
	.align		4
.L_1146:
        /*0028*/ 	.byte	0x04, 0x17
        /*002a*/ 	.short	(.L_1148 - .L_1147)
.L_1147:
        /*002c*/ 	.word	0x00000000
        /*0030*/ 	.short	0x0000
        /*0032*/ 	.short	0x0000
        /*0034*/ 	.byte	0x00, 0xf5, 0x21, 0x00


	//----- nvinfo : EIATTR_SPARSE_MMA_MASK
	.align		4
.L_1148:
        /*0038*/ 	.byte	0x03, 0x50
        /*003a*/ 	.short	0x0000


	//----- nvinfo : EIATTR_MAXREG_COUNT
	.align		4
        /*003c*/ 	.byte	0x03, 0x1b
        /*003e*/ 	.short	0x00ff


	//----- nvinfo : EIATTR_MERCURY_ISA_VERSION
	.align		4
        /*0040*/ 	.byte	0x03, 0x5f
        /*0042*/ 	.short	0x0101


	//----- nvinfo : EIATTR_VRC_CTA_INIT_COUNT
	.align		4
        /*0044*/ 	.byte	0x02, 0x4a
	.zero		1
	.zero		1


	//----- nvinfo : EIATTR_EXIT_INSTR_OFFSETS
	.align		4
        /*0048*/ 	.byte	0x04, 0x1c
        /*004a*/ 	.short	(.L_1150 - .L_1149)


	//   ....[0]....
.L_1149:
        /*004c*/ 	.word	0x00000070


	//   ....[1]....
        /*0050*/ 	.word	0x00000100


	//----- nvinfo : EIATTR_CBANK_PARAM_SIZE
	.align		4
.L_1150:
        /*0054*/ 	.byte	0x03, 0x19
        /*0056*/ 	.short	0x0014


	//----- nvinfo : EIATTR_PARAM_CBANK
	.align		4
        /*0058*/ 	.byte	0x04, 0x0a
        /*005a*/ 	.short	(.L_1152 - .L_1151)
	.align		4
.L_1151:
        /*005c*/ 	.word	index@(.nv.constant0.neg_f64)
        /*0060*/ 	.short	0x0380
        /*0062*/ 	.short	0x0014


	//----- nvinfo : EIATTR_SW_WAR
	.align		4
.L_1152:
        /*0064*/ 	.byte	0x04, 0x36
        /*0066*/ 	.short	(.L_1154 - .L_1153)
.L_1153:
        /*0068*/ 	.word	0x00000008
.L_1154:


//--------------------- .nv.info.div_f32          --------------------------
	.section	.nv.info.div_f32,"",@"SHT_CUDA_INFO"
	.sectionflags	@""
	.align	4


	//----- nvinfo : EIATTR_CUDA_API_VERSION
	.align		4
        /*0000*/ 	.byte	0x04, 0x37
        /*0002*/ 	.short	(.L_1156 - .L_1155)
.L_1155:
        /*0004*/ 	.word	0x00000082


	//----- nvinfo : EIATTR_KPARAM_INFO
	.align		4
.L_1156:
        /*0008*/ 	.byte	0x04, 0x17
        /*000a*/ 	.short	(.L_1158 - .L_1157)
.L_1157:
        /*000c*/ 	.word	0x00000000
        /*0010*/ 	.short	0x0003
        /*0012*/ 	.short	0x0018
        /*0014*/ 	.byte	0x00, 0xf0, 0x11, 0x00


	//----- nvinfo : EIATTR_KPARAM_INFO
	.align		4
.L_1158:
        /*0018*/ 	.byte	0x04, 0x17
        /*001a*/ 	.short	(.L_1160 - .L_1159)
.L_1159:
        /*001c*/ 	.word	0x00000000
        /*0020*/ 	.short	0x0002
        /*0022*/ 	.short	0x0010
        /*0024*/ 	.byte	0x00, 0xf5, 0x21, 0x00


	//----- nvinfo : EIATTR_KPARAM_INFO
	.align		4
.L_1160:
        /*0028*/ 	.byte	0x04, 0x17
        /*002a*/ 	.short	(.L_1162 - .L_1161)
.L_1161:
        /*002c*/ 	.word	0x00000000
        /*0030*/ 	.short	0x0001
        /*0032*/ 	.short	0x0008
        /*0034*/ 	.byte	0x00, 0xf5, 0x21, 0x00


	//----- nvinfo : EIATTR_KPARAM_INFO
	.align		4
.L_1162:
        /*0038*/ 	.byte	0x04, 0x17
        /*003a*/ 	.short	(.L_1164 - .L_1163)
.L_1163:
        /*003c*/ 	.word	0x00000000
        /*0040*/ 	.short	0x0000
        /*0042*/ 	.short	0x0000
        /*0044*/ 	.byte	0x00, 0xf5, 0x21, 0x00


	//----- nvinfo : EIATTR_SPARSE_MMA_MASK
	.align		4
.L_1164:
        /*0048*/ 	.byte	0x03, 0x50
        /*004a*/ 	.short	0x0000


	//----- nvinfo : EIATTR_MAXREG_COUNT
	.align		4
        /*004c*/ 	.byte	0x03, 0x1b
        /*004e*/ 	.short	0x00ff


	//----- nvinfo : EIATTR_MERCURY_ISA_VERSION
	.align		4
        /*0050*/ 	.byte	0x03, 0x5f
        /*0052*/ 	.short	0x0101


	//----- nvinfo : EIATTR_VRC_CTA_INIT_COUNT
	.align		4
        /*0054*/ 	.byte	0x02, 0x4a
	.zero		1
	.zero		1


	//----- nvinfo : EIATTR_EXIT_INSTR_OFFSETS
	.align		4
        /*0058*/ 	.byte	0x04, 0x1c
        /*005a*/ 	.short	(.L_1166 - .L_1165)


	//   ....[0]....
.L_1165:
        /*005c*/ 	.word	0x00000070


	//   ....[1]....
        /*0060*/ 	.word	0x000001f0


	//----- nvinfo : EIATTR_CRS_STACK_SIZE
	.align		4
.L_1166:
        /*0064*/ 	.byte	0x04, 0x1e
        /*0066*/ 	.short	(.L_1168 - .L_1167)
.L_1167:
        /*0068*/ 	.word	0x00000000


	//----- nvinfo : EIATTR_CBANK_PARAM_SIZE
	.align		4
.L_1168:
        /*006c*/ 	.byte	0x03, 0x19
        /*006e*/ 	.short	0x001c


	//----- nvinfo : EIATTR_PARAM_CBANK
	.align		4
        /*0070*/ 	.byte	0x04, 0x0a
        /*0072*/ 	.short	(.L_1170 - .L_1169)
	.align		4
.L_1169:
        /*0074*/ 	.word	index@(.nv.constant0.div_f32)
        /*0078*/ 	.short	0x0380
        /*007a*/ 	.short	0x001c


	//----- nvinfo : EIATTR_SW_WAR
	.align		4
.L_1170:
        /*007c*/ 	.byte	0x04, 0x36
        /*007e*/ 	.short	(.L_1172 - .L_1171)
.L_1171:
        /*0080*/ 	.word	0x00000008
.L_1172:


//--------------------- .nv.info.div_f64          --------------------------
	.section	.nv.info.div_f64,"",@"SHT_CUDA_INFO"
	.sectionflags	@""
	.align	4


	//----- nvinfo : EIATTR_CUDA_API_VERSION
	.align		4
        /*0000*/ 	.byte	0x04, 0x37
        /*0002*/ 	.short	(.L_1174 - .L_1173)
.L_1173:
        /*0004*/ 	.word	0x00000082


	//----- nvinfo : EIATTR_KPARAM_INFO
	.align		4
.L_1174:
        /*0008*/ 	.byte	0x04, 0x17
        /*000a*/ 	.short	(.L_1176 - .L_1175)
.L_1175:
        /*000c*/ 	.word	0x00000000
        /*0010*/ 	.short	0x0003
        /*0012*/ 	.short	0x0018
        /*0014*/ 	.byte	0x00, 0xf0, 0x11, 0x00


	//----- nvinfo : EIATTR_KPARAM_INFO
	.align		4
.L_1176:
        /*0018*/ 	.byte	0x04, 0x17
        /*001a*/ 	.short	(.L_1178 - .L_1177)
.L_1177:
        /*001c*/ 	.word	0x00000000
        /*0020*/ 	.short	0x0002
        /*0022*/ 	.short	0x0010
        /*0024*/ 	.byte	0x00, 0xf5, 0x21, 0x00


	//----- nvinfo : EIATTR_KPARAM_INFO
	.align		4
.L_1178:
        /*0028*/ 	.byte	0x04, 0x17
        /*002a*/ 	.short	(.L_1180 - .L_1179)
.L_1179:
        /*002c*/ 	.word	0x00000000
        /*0030*/ 	.short	0x0001
        /*0032*/ 	.short	0x0008
        /*0034*/ 	.byte	0x00, 0xf5, 0x21, 0x00


	//----- nvinfo : EIATTR_KPARAM_INFO
	.align		4
.L_1180:
        /*0038*/ 	.byte	0x04, 0x17
        /*003a*/ 	.short	(.L_1182 - .L_1181)
.L_1181:
        /*003c*/ 	.word	0x00000000
        /*0040*/ 	.short	0x0000
        /*0042*/ 	.short	0x0000
        /*0044*/ 	.byte	0x00, 0xf5, 0x21, 0x00


	//----- nvinfo : EIATTR_SPARSE_MMA_MASK
	.align		4
.L_1182:
        /*0048*/ 	.byte	0x03, 0x50
        /*004a*/ 	.short	0x0000


	//----- nvinfo : EIATTR_MAXREG_COUNT
	.align		4
        /*004c*/ 	.byte	0x03, 0x1b
        /*004e*/ 	.short	0x00ff


	//----- nvinfo : EIATTR_MERCURY_ISA_VERSION
	.align		4
        /*0050*/ 	.byte	0x03, 0x5f
        /*0052*/ 	.short	0x0101


	//----- nvinfo : EIATTR_VRC_CTA_INIT_COUNT
	.align		4
        /*0054*/ 	.byte	0x02, 0x4a
	.zero		1
	.zero		1


	//----- nvinfo : EIATTR_EXIT_INSTR_OFFSETS
	.align		4
        /*0058*/ 	.byte	0x04, 0x1c
        /*005a*/ 	.short	(.L_1184 - .L_1183)


	//   ....[0]....
.L_1183:
        /*005c*/ 	.word	0x00000070


	//   ....[1]....
        /*0060*/ 	.word	0x00000240


	//----- nvinfo : EIATTR_CRS_STACK_SIZE
	.align		4
.L_1184:
        /*0064*/ 	.byte	0x04, 0x1e
        /*0066*/ 	.short	(.L_1186 - .L_1185)
.L_1185:
        /*0068*/ 	.word	0x00000000


	//----- nvinfo : EIATTR_CBANK_PARAM_SIZE
	.align		4
.L_1186:
        /*006c*/ 	.byte	0x03, 0x19
        /*006e*/ 	.short	0x001c


	//----- nvinfo : EIATTR_PARAM_CBANK
	.align		4
        /*0070*/ 	.byte	0x04, 0x0a
        /*0072*/ 	.short	(.L_1188 - .L_1187)
	.align		4
.L_1187:
        /*0074*/ 	.word	index@(.nv.constant0.div_f64)
        /*0078*/ 	.short	0x0380
        /*007a*/ 	.short	0x001c


	//----- nvinfo : EIATTR_SW_WAR
	.align		4
.L_1188:
        /*007c*/ 	.byte	0x04, 0x36
        /*007e*/ 	.short	(.L_1190 - .L_1189)
.L_1189:
        /*0080*/ 	.word	0x00000008
.L_1190:


//--------------------- .nv.info.mul_f32          --------------------------
	.section	.nv.info.mul_f32,"",@"SHT_CUDA_INFO"
	.sectionflags	@""
	.align	4


	//----- nvinfo : EIATTR_CUDA_API_VERSION
	.align		4
        /*0000*/ 	.byte	0x04, 0x37
        /*0002*/ 	.short	(.L_1192 - .L_1191)
.L_1191:
        /*0004*/ 	.word	0x00000082


	//----- nvinfo : EIATTR_KPARAM_INFO
	.align		4
.L_1192:
        /*0008*/ 	.byte	0x04, 0x17
        /*000a*/ 	.short	(.L_1194 - .L_1193)
.L_1193:
        /*000c*/ 	.word	0x00000000
        /*0010*/ 	.short	0x0003
        /*0012*/ 	.short	0x0018
        /*0014*/ 	.byte	0x00, 0xf0, 0x11, 0x00


	//----- nvinfo : EIATTR_KPARAM_INFO
	.align		4
.L_1194:
        /*0018*/ 	.byte	0x04, 0x17
        /*001a*/ 	.short	(.L_1196 - .L_1195)
.L_1195:
        /*001c*/ 	.word	0x00000000
        /*0020*/ 	.short	0x0002
        /*0022*/ 	.short	0x0010
        /*0024*/ 	.byte	0x00, 0xf5, 0x21, 0x00


	//----- nvinfo : EIATTR_KPARAM_INFO
	.align		4
.L_1196:
        /*0028*/ 	.byte	0x04, 0x17
        /*002a*/ 	.short	(.L_1198 - .L_1197)
.L_1197:
        /*002c*/ 	.word	0x00000000
        /*0030*/ 	.short	0x0001
        /*0032*/ 	.short	0x0008
        /*0034*/ 	.byte	0x00, 0xf5, 0x21, 0x00


	//----- nvinfo : EIATTR_KPARAM_INFO
	.align		4
.L_1198:
        /*0038*/ 	.byte	0x04, 0x17
        /*003a*/ 	.short	(.L_1200 - .L_1199)
.L_1199:
        /*003c*/ 	.word	0x00000000
        /*0040*/ 	.short	0x0000
        /*0042*/ 	.short	0x0000
        /*0044*/ 	.byte	0x00, 0xf5, 0x21, 0x00


	//----- nvinfo : EIATTR_SPARSE_MMA_MASK
	.align		4
.L_1200:
        /*0048*/ 	.byte	0x03, 0x50
        /*004a*/ 	.short	0x0000


	//----- nvinfo : EIATTR_MAXREG_COUNT
	.align		4
        /*004c*/ 	.byte	0x03, 0x1b
        /*004e*/ 	.short	0x00ff


	//----- nvinfo : EIATTR_MERCURY_ISA_VERSION
	.align		4
        /*0050*/ 	.byte	0x03, 0x5f
        /*0052*/ 	.short	0x0101


	//----- nvinfo : EIATTR_VRC_CTA_INIT_COUNT
	.align		4
        /*0054*/ 	.byte	0x02, 0x4a
	.zero		1
	.zero		1


	//----- nvinfo : EIATTR_EXIT_INSTR_OFFSETS
	.align		4
        /*0058*/ 	.byte	0x04, 0x1c
        /*005a*/ 	.short	(.L_1202 - .L_1201)


	//   ....[0]....
.L_1201:
        /*005c*/ 	.word	0x00000070


	//   ....[1]....
        /*0060*/ 	.word	0x00000130


	//----- nvinfo : EIATTR_CBANK_PARAM_SIZE
	.align		4
.L_1202:
        /*0064*/ 	.byte	0x03, 0x19
        /*0066*/ 	.short	0x001c


	//----- nvinfo : EIATTR_PARAM_CBANK
	.align		4
        /*0068*/ 	.byte	0x04, 0x0a
        /*006a*/ 	.short	(.L_1204 - .L_1203)
	.align		4
.L_1203:
        /*006c*/ 	.word	index@(.nv.constant0.mul_f32)
        /*0070*/ 	.short	0x0380
        /*0072*/ 	.short	0x001c


	//----- nvinfo : EIATTR_SW_WAR
	.align		4
.L_1204:
        /*0074*/ 	.byte	0x04, 0x36
        /*0076*/ 	.short	(.L_1206 - .L_1205)
.L_1205:
        /*0078*/ 	.word	0x00000008
.L_1206:


//--------------------- .nv.info.mul_f64          --------------------------
	.section	.nv.info.mul_f64,"",@"SHT_CUDA_INFO"
	.sectionflags	@""
	.align	4


	//----- nvinfo : EIATTR_CUDA_API_VERSION
	.align		4
        /*0000*/ 	.byte	0x04, 0x37
        /*0002*/ 	.short	(.L_1208 - .L_1207)
.L_1207:
        /*0004*/ 	.word	0x00000082


	//----- nvinfo : EIATTR_KPARAM_INFO
	.align		4
.L_1208:
        /*0008*/ 	.byte	0x04, 0x17
        /*000a*/ 	.short	(.L_1210 - .L_1209)
.L_1209:
        /*000c*/ 	.word	0x00000000
        /*0010*/ 	.short	0x0003
        /*0012*/ 	.short	0x0018
        /*0014*/ 	.byte	0x00, 0xf0, 0x11, 0x00


	//----- nvinfo : EIATTR_KPARAM_INFO
	.align		4
.L_1210:
        /*0018*/ 	.byte	0x04, 0x17
        /*001a*/ 	.short	(.L_1212 - .L_1211)
.L_1211:
        /*001c*/ 	.word	0x00000000
        /*0020*/ 	.short	0x0002
        /*0022*/ 	.short	0x0010
        /*0024*/ 	.byte	0x00, 0xf5, 0x21, 0x00


	//----- nvinfo : EIATTR_KPARAM_INFO
	.align		4
.L_1212:
        /*0028*/ 	.byte	0x04, 0x17
        /*002a*/ 	.short	(.L_1214 - .L_1213)
.L_1213:
        /*002c*/ 	.word	0x00000000
        /*0030*/ 	.short	0x0001
        /*0032*/ 	.short	0x0008
        /*0034*/ 	.byte	0x00, 0xf5, 0x21, 0x00


	//----- nvinfo : EIATTR_KPARAM_INFO
	.align		4
.L_1214:
        /*0038*/ 	.byte	0x04, 0x17
        /*003a*/ 	.short	(.L_1216 - .L_1215)
.L_1215:
        /*003c*/ 	.word	0x00000000
        /*0040*/ 	.short	0x0000
        /*0042*/ 	.short	0x0000
        /*0044*/ 	.byte	0x00, 0xf5, 0x21, 0x00


	//----- nvinfo : EIATTR_SPARSE_MMA_MASK
	.align		4
.L_1216:
        /*0048*/ 	.byte	0x03, 0x50
        /*004a*/ 	.short	0x0000


	//----- nvinfo : EIATTR_MAXREG_COUNT
	.align		4
        /*004c*/ 	.byte	0x03, 0x1b
        /*004e*/ 	.short	0x00ff


	//----- nvinfo : EIATTR_MERCURY_ISA_VERSION
	.align		4
        /*0050*/ 	.byte	0x03, 0x5f
        /*0052*/ 	.short	0x0101


	//----- nvinfo : EIATTR_VRC_CTA_INIT_COUNT
	.align		4
        /*0054*/ 	.byte	0x02, 0x4a
	.zero		1
	.zero		1


	//----- nvinfo : EIATTR_EXIT_INSTR_OFFSETS
	.align		4
        /*0058*/ 	.byte	0x04, 0x1c
        /*005a*/ 	.short	(.L_1218 - .L_1217)


	//   ....[0]....
.L_1217:
        /*005c*/ 	.word	0x00000070


	//   ....[1]....
        /*0060*/ 	.word	0x00000130


	//----- nvinfo : EIATTR_CBANK_PARAM_SIZE
	.align		4
.L_1218:
        /*0064*/ 	.byte	0x03, 0x19
        /*0066*/ 	.short	0x001c


	//----- nvinfo : EIATTR_PARAM_CBANK
	.align		4
        /*0068*/ 	.byte	0x04, 0x0a
        /*006a*/ 	.short	(.L_1220 - .L_1219)
	.align		4
.L_1219:
        /*006c*/ 	.word	index@(.nv.constant0.mul_f64)
        /*0070*/ 	.short	0x0380
        /*0072*/ 	.short	0x001c


	//----- nvinfo : EIATTR_SW_WAR
	.align		4
.L_1220:
        /*0074*/ 	.byte	0x04, 0x36
        /*0076*/ 	.short	(.L_1222 - .L_1221)
.L_1221:
        /*0078*/ 	.word	0x00000008
.L_1222:


//--------------------- .nv.info.sub_f32          --------------------------
	.section	.nv.info.sub_f32,"",@"SHT_CUDA_INFO"
	.sectionflags	@""
	.align	4


	//----- nvinfo : EIATTR_CUDA_API_VERSION
	.align		4
        /*0000*/ 	.byte	0x04, 0x37
        /*0002*/ 	.short	(.L_1224 - .L_1223)
.L_1223:
        /*0004*/ 	.word	0x00000082


	//----- nvinfo : EIATTR_KPARAM_INFO
	.align		4
.L_1224:
        /*0008*/ 	.byte	0x04, 0x17
        /*000a*/ 	.short	(.L_1226 - .L_1225)
.L_1225:
        /*000c*/ 	.word	0x00000000
        /*0010*/ 	.short	0x0003
        /*0012*/ 	.short	0x0018
        /*0014*/ 	.byte	0x00, 0xf0, 0x11, 0x00


	//----- nvinfo : EIATTR_KPARAM_INFO
	.align		4
.L_1226:
        /*0018*/ 	.byte	0x04, 0x17
        /*001a*/ 	.short	(.L_1228 - .L_1227)
.L_1227:
        /*001c*/ 	.word	0x00000000
        /*0020*/ 	.short	0x0002
        /*0022*/ 	.short	0x0010
        /*0024*/ 	.byte	0x00, 0xf5, 0x21, 0x00


	//----- nvinfo : EIATTR_KPARAM_INFO
	.align		4
.L_1228:
        /*0028*/ 	.byte	0x04, 0x17
        /*002a*/ 	.short	(.L_1230 - .L_1229)
.L_1229:
        /*002c*/ 	.word	0x00000000
        /*0030*/ 	.short	0x0001
        /*0032*/ 	.short	0x0008
        /*0034*/ 	.byte	0x00, 0xf5, 0x21, 0x00


	//----- nvinfo : EIATTR_KPARAM_INFO
	.align		4
.L_1230:
        /*0038*/ 	.byte	0x04, 0x17
        /*003a*/ 	.short	(.L_1232 - .L_1231)
.L_1231:
        /*003c*/ 	.word	0x00000000
        /*0040*/ 	.short	0x0000
        /*0042*/ 	.short	0x0000
        /*0044*/ 	.byte	0x00, 0xf5, 0x21, 0x00


	//----- nvinfo : EIATTR_SPARSE_MMA_MASK
	.align		4
.L_1232:
        /*0048*/ 	.byte	0x03, 0x50
        /*004a*/ 	.short	0x0000


	//----- nvinfo : EIATTR_MAXREG_COUNT
	.align		4
        /*004c*/ 	.byte	0x03, 0x1b
        /*004e*/ 	.short	0x00ff


	//----- nvinfo : EIATTR_MERCURY_ISA_VERSION
	.align		4
        /*0050*/ 	.byte	0x03, 0x5f
        /*0052*/ 	.short	0x0101


	//----- nvinfo : EIATTR_VRC_CTA_INIT_COUNT
	.align		4
        /*0054*/ 	.byte	0x02, 0x4a
	.zero		1
	.zero		1


	//----- nvinfo : EIATTR_EXIT_INSTR_OFFSETS
	.align		4
        /*0058*/ 	.byte	0x04, 0x1c
        /*005a*/ 	.short	(.L_1234 - .L_1233)


	//   ....[0]....
.L_1233:
        /*005c*/ 	.word	0x00000070


	//   ....[1]....
        /*0060*/ 	.word	0x00000130


	//----- nvinfo : EIATTR_CBANK_PARAM_SIZE
	.align		4
.L_1234:
        /*0064*/ 	.byte	0x03, 0x19
        /*0066*/ 	.short	0x001c


	//----- nvinfo : EIATTR_PARAM_CBANK
	.align		4
        /*0068*/ 	.byte	0x04, 0x0a
        /*006a*/ 	.short	(.L_1236 - .L_1235)
	.align		4
.L_1235:
        /*006c*/ 	.word	index@(.nv.constant0.sub_f32)
        /*0070*/ 	.short	0x0380
        /*0072*/ 	.short	0x001c


	//----- nvinfo : EIATTR_SW_WAR
	.align		4
.L_1236:
        /*0074*/ 	.byte	0x04, 0x36
        /*0076*/ 	.short	(.L_1238 - .L_1237)
.L_1237:
        /*0078*/ 	.word	0x00000008
.L_1238:


//--------------------- .nv.info.sub_f64          --------------------------
	.section	.nv.info.sub_f64,"",@"SHT_CUDA_INFO"
	.sectionflags	@""
	.align	4


	//----- nvinfo : EIATTR_CUDA_API_VERSION
	.align		4
        /*0000*/ 	.byte	0x04, 0x37
        /*0002*/ 	.short	(.L_1240 - .L_1239)
.L_1239:
        /*0004*/ 	.word	0x00000082


	//----- nvinfo : EIATTR_KPARAM_INFO
	.align		4
.L_1240:
        /*0008*/ 	.byte	0x04, 0x17
        /*000a*/ 	.short	(.L_1242 - .L_1241)
.L_1241:
        /*000c*/ 	.word	0x00000000
        /*0010*/ 	.short	0x0003
        /*0012*/ 	.short	0x0018
        /*0014*/ 	.byte	0x00, 0xf0, 0x11, 0x00


	//----- nvinfo : EIATTR_KPARAM_INFO
	.align		4
.L_1242:
        /*0018*/ 	.byte	0x04, 0x17
        /*001a*/ 	.short	(.L_1244 - .L_1243)
.L_1243:
        /*001c*/ 	.word	0x00000000
        /*0020*/ 	.short	0x0002
        /*0022*/ 	.short	0x0010
        /*0024*/ 	.byte	0x00, 0xf5, 0x21, 0x00


	//----- nvinfo : EIATTR_KPARAM_INFO
	.align		4
.L_1244:
        /*0028*/ 	.byte	0x04, 0x17
        /*002a*/ 	.short	(.L_1246 - .L_1245)
.L_1245:
        /*002c*/ 	.word	0x00000000
        /*0030*/ 	.short	0x0001
        /*0032*/ 	.short	0x0008
        /*0034*/ 	.byte	0x00, 0xf5, 0x21, 0x00


	//----- nvinfo : EIATTR_KPARAM_INFO
	.align		4
.L_1246:
        /*0038*/ 	.byte	0x04, 0x17
        /*003a*/ 	.short	(.L_1248 - .L_1247)
.L_1247:
        /*003c*/ 	.word	0x00000000
        /*0040*/ 	.short	0x0000
        /*0042*/ 	.short	0x0000
        /*0044*/ 	.byte	0x00, 0xf5, 0x21, 0x00


	//----- nvinfo : EIATTR_SPARSE_MMA_MASK
	.align		4
.L_1248:
        /*0048*/ 	.byte	0x03, 0x50
        /*004a*/ 	.short	0x0000


	//----- nvinfo : EIATTR_MAXREG_COUNT
	.align		4
        /*004c*/ 	.byte	0x03, 0x1b
        /*004e*/ 	.short	0x00ff


	//----- nvinfo : EIATTR_MERCURY_ISA_VERSION
	.align		4
        /*0050*/ 	.byte	0x03, 0x5f
        /*0052*/ 	.short	0x0101


	//----- nvinfo : EIATTR_VRC_CTA_INIT_COUNT
	.align		4
        /*0054*/ 	.byte	0x02, 0x4a
	.zero		1
	.zero		1


	//----- nvinfo : EIATTR_EXIT_INSTR_OFFSETS
	.align		4
        /*0058*/ 	.byte	0x04, 0x1c
        /*005a*/ 	.short	(.L_1250 - .L_1249)


	//   ....[0]....
.L_1249:
        /*005c*/ 	.word	0x00000070


	//   ....[1]....
        /*0060*/ 	.word	0x00000130


	//----- nvinfo : EIATTR_CBANK_PARAM_SIZE
	.align		4
.L_1250:
        /*0064*/ 	.byte	0x03, 0x19
        /*0066*/ 	.short	0x001c


	//----- nvinfo : EIATTR_PARAM_CBANK
	.align		4
        /*0068*/ 	.byte	0x04, 0x0a
        /*006a*/ 	.short	(.L_1252 - .L_1251)
	.align		4
.L_1251:
        /*006c*/ 	.word	index@(.nv.constant0.sub_f64)
        /*0070*/ 	.short	0x0380
        /*0072*/ 	.short	0x001c


	//----- nvinfo : EIATTR_SW_WAR
	.align		4
.L_1252:
        /*0074*/ 	.byte	0x04, 0x36
        /*0076*/ 	.short	(.L_1254 - .L_1253)
.L_1253:
        /*0078*/ 	.word	0x00000008
.L_1254:


//--------------------- .nv.info.add_f32          --------------------------
	.section	.nv.info.add_f32,"",@"SHT_CUDA_INFO"
	.sectionflags	@""
	.align	4


	//----- nvinfo : EIATTR_CUDA_API_VERSION
	.align		4
        /*0000*/ 	.byte	0x04, 0x37
        /*0002*/ 	.short	(.L_1256 - .L_1255)
.L_1255:
        /*0004*/ 	.word	0x00000082


	//----- nvinfo : EIATTR_KPARAM_INFO
	.align		4
.L_1256:
        /*0008*/ 	.byte	0x04, 0x17
        /*000a*/ 	.short	(.L_1258 - .L_1257)
.L_1257:
        /*000c*/ 	.word	0x00000000
        /*0010*/ 	.short	0x0003
        /*0012*/ 	.short	0x0018
        /*0014*/ 	.byte	0x00, 0xf0, 0x11, 0x00


	//----- nvinfo : EIATTR_KPARAM_INFO
	.align		4
.L_1258:
        /*0018*/ 	.byte	0x04, 0x17
        /*001a*/ 	.short	(.L_1260 - .L_1259)
.L_1259:
        /*001c*/ 	.word	0x00000000
        /*0020*/ 	.short	0x0002
        /*0022*/ 	.short	0x0010
        /*0024*/ 	.byte	0x00, 0xf5, 0x21, 0x00


	//----- nvinfo : EIATTR_KPARAM_INFO
	.align		4
.L_1260:
        /*0028*/ 	.byte	0x04, 0x17
        /*002a*/ 	.short	(.L_1262 - .L_1261)
.L_1261:
        /*002c*/ 	.word	0x00000000
        /*0030*/ 	.short	0x0001
        /*0032*/ 	.short	0x0008
        /*0034*/ 	.byte	0x00, 0xf5, 0x21, 0x00


	//----- nvinfo : EIATTR_KPARAM_INFO
	.align		4
.L_1262:
        /*0038*/ 	.byte	0x04, 0x17
        /*003a*/ 	.short	(.L_1264 - .L_1263)
.L_1263:
        /*003c*/ 	.word	0x00000000
        /*0040*/ 	.short	0x0000
        /*0042*/ 	.short	0x0000
        /*0044*/ 	.byte	0x00, 0xf5, 0x21, 0x00


	//----- nvinfo : EIATTR_SPARSE_MMA_MASK
	.align		4
.L_1264:
        /*0048*/ 	.byte	0x03, 0x50
        /*004a*/ 	.short	0x0000


	//----- nvinfo : EIATTR_MAXREG_COUNT
	.align		4
        /*004c*/ 	.byte	0x03, 0x1b
        /*004e*/ 	.short	0x00ff


	//----- nvinfo : EIATTR_MERCURY_ISA_VERSION
	.align		4
        /*0050*/ 	.byte	0x03, 0x5f
        /*0052*/ 	.short	0x0101


	//----- nvinfo : EIATTR_VRC_CTA_INIT_COUNT
	.align		4
        /*0054*/ 	.byte	0x02, 0x4a
	.zero		1
	.zero		1


	//----- nvinfo : EIATTR_EXIT_INSTR_OFFSETS
	.align		4
        /*0058*/ 	.byte	0x04, 0x1c
        /*005a*/ 	.short	(.L_1266 - .L_1265)


	//   ....[0]....
.L_1265:
        /*005c*/ 	.word	0x00000070


	//   ....[1]....
        /*0060*/ 	.word	0x00000130


	//----- nvinfo : EIATTR_CBANK_PARAM_SIZE
	.align		4
.L_1266:
        /*0064*/ 	.byte	0x03, 0x19
        /*0066*/ 	.short	0x001c


	//----- nvinfo : EIATTR_PARAM_CBANK
	.align		4
        /*0068*/ 	.byte	0x04, 0x0a
        /*006a*/ 	.short	(.L_1268 - .L_1267)
	.align		4
.L_1267:
        /*006c*/ 	.word	index@(.nv.constant0.add_f32)
        /*0070*/ 	.short	0x0380
        /*0072*/ 	.short	0x001c


	//----- nvinfo : EIATTR_SW_WAR
	.align		4
.L_1268:
        /*0074*/ 	.byte	0x04, 0x36
        /*0076*/ 	.short	(.L_1270 - .L_1269)
.L_1269:
        /*0078*/ 	.word	0x00000008
.L_1270:


//--------------------- .nv.info.add_f64          --------------------------
	.section	.nv.info.add_f64,"",@"SHT_CUDA_INFO"
	.sectionflags	@""
	.align	4


	//----- nvinfo : EIATTR_CUDA_API_VERSION
	.align		4
        /*0000*/ 	.byte	0x04, 0x37
        /*0002*/ 	.short	(.L_1272 - .L_1271)
.L_1271:
        /*0004*/ 	.word	0x00000082


	//----- nvinfo : EIATTR_KPARAM_INFO
	.align		4
.L_1272:
        /*0008*/ 	.byte	0x04, 0x17
        /*000a*/ 	.short	(.L_1274 - .L_1273)
.L_1273:
        /*000c*/ 	.word	0x00000000
        /*0010*/ 	.short	0x0003
        /*0012*/ 	.short	0x0018
        /*0014*/ 	.byte	0x00, 0xf0, 0x11, 0x00


	//----- nvinfo : EIATTR_KPARAM_INFO
	.align		4
.L_1274:
        /*0018*/ 	.byte	0x04, 0x17
        /*001a*/ 	.short	(.L_1276 - .L_1275)
.L_1275:
        /*001c*/ 	.word	0x00000000
        /*0020*/ 	.short	0x0002
        /*0022*/ 	.short	0x0010
        /*0024*/ 	.byte	0x00, 0xf5, 0x21, 0x00


	//----- nvinfo : EIATTR_KPARAM_INFO
	.align		4
.L_1276:
        /*0028*/ 	.byte	0x04, 0x17
        /*002a*/ 	.short	(.L_1278 - .L_1277)
.L_1277:
        /*002c*/ 	.word	0x00000000
        /*0030*/ 	.short	0x0001
        /*0032*/ 	.short	0x0008
        /*0034*/ 	.byte	0x00, 0xf5, 0x21, 0x00


	//----- nvinfo : EIATTR_KPARAM_INFO
	.align		4
.L_1278:
        /*0038*/ 	.byte	0x04, 0x17
        /*003a*/ 	.short	(.L_1280 - .L_1279)
.L_1279:
        /*003c*/ 	.word	0x00000000
        /*0040*/ 	.short	0x0000
        /*0042*/ 	.short	0x0000
        /*0044*/ 	.byte	0x00, 0xf5, 0x21, 0x00


	//----- nvinfo : EIATTR_SPARSE_MMA_MASK
	.align		4
.L_1280:
        /*0048*/ 	.byte	0x03, 0x50
        /*004a*/ 	.short	0x0000


	//----- nvinfo : EIATTR_MAXREG_COUNT
	.align		4
        /*004c*/ 	.byte	0x03, 0x1b
        /*004e*/ 	.short	0x00ff


	//----- nvinfo : EIATTR_MERCURY_ISA_VERSION
	.align		4
        /*0050*/ 	.byte	0x03, 0x5f
        /*0052*/ 	.short	0x0101


	//----- nvinfo : EIATTR_VRC_CTA_INIT_COUNT
	.align		4
        /*0054*/ 	.byte	0x02, 0x4a
	.zero		1
	.zero		1


	//----- nvinfo : EIATTR_EXIT_INSTR_OFFSETS
	.align		4
        /*0058*/ 	.byte	0x04, 0x1c
        /*005a*/ 	.short	(.L_1282 - .L_1281)


	//   ....[0]....
.L_1281:
        /*005c*/ 	.word	0x00000070


	//   ....[1]....
        /*0060*/ 	.word	0x00000130


	//----- nvinfo : EIATTR_CBANK_PARAM_SIZE
	.align		4
.L_1282:
        /*0064*/ 	.byte	0x03, 0x19
        /*0066*/ 	.short	0x001c


	//----- nvinfo : EIATTR_PARAM_CBANK
	.align		4
        /*0068*/ 	.byte	0x04, 0x0a
        /*006a*/ 	.short	(.L_1284 - .L_1283)
	.align		4
.L_1283:
        /*006c*/ 	.word	index@(.nv.constant0.add_f64)
        /*0070*/ 	.short	0x0380
        /*0072*/ 	.short	0x001c


	//----- nvinfo : EIATTR_SW_WAR
	.align		4
.L_1284:
        /*0074*/ 	.byte	0x04, 0x36
        /*0076*/ 	.short	(.L_1286 - .L_1285)
.L_1285:
        /*0078*/ 	.word	0x00000008
.L_1286:


//--------------------- .nv.callgraph             --------------------------
	.section	.nv.callgraph,"",@"SHT_CUDA_CALLGRAPH"
	.align	4
	.sectionentsize	8
	.align		4
        /*0000*/ 	.word	0x00000000
	.align		4
        /*0004*/ 	.word	0xffffffff
	.align		4
        /*0008*/ 	.word	0x00000000
	.align		4
        /*000c*/ 	.word	0xfffffffe
	.align		4
        /*0010*/ 	.word	0x00000000
	.align		4
        /*0014*/ 	.word	0xfffffffd
	.align		4
        /*0018*/ 	.word	0x00000000
	.align		4
        /*001c*/ 	.word	0xfffffffc


//--------------------- .nv.constant4             --------------------------
	.section	.nv.constant4,"a",@progbits
	.align	8
	.align		8
.nv.constant4:
        /*0000*/ 	.dword	__cudart_i2opi_f
	.align		8
        /*0008*/ 	.dword	__cudart_i2opi_d
	.align		8
        /*0010*/ 	.dword	__cudart_sin_cos_coeffs


//--------------------- .text.phi_exp_inv_f32     --------------------------
	.section	.text.phi_exp_inv_f32,"ax",@progbits
	.align	128
        .global         phi_exp_inv_f32
        .type           phi_exp_inv_f32,@function
        .size           phi_exp_inv_f32,(.L_x_309 - phi_exp_inv_f32)
        .other          phi_exp_inv_f32,@"STO_CUDA_ENTRY STV_DEFAULT"
phi_exp_inv_f32:
.text.phi_exp_inv_f32:
[----:B------:R-:W-:Y:S01]  /*0000*/  LDC R1, c[0x0][0x37c] ;  /* 0x0000df00ff017b82 */ /* 0x000fe20000000800 */
[----:B------:R-:W0:Y:S07]  /*0010*/  S2R R0, SR_TID.X ;  /* 0x0000000000007919 */ /* 0x000e2e0000002100 */
[----:B------:R-:W0:Y:S01]  /*0020*/  S2UR UR4, SR_CTAID.X ;  /* 0x00000000000479c3 */ /* 0x000e220000002500 */
[----:B------:R-:W1:Y:S07]  /*0030*/  LDCU UR5, c[0x0][0x390] ;  /* 0x00007200ff0577ac */ /* 0x000e6e0008000800 */
[----:B------:R-:W0:Y:S02]  /*0040*/  LDC R7, c[0x0][0x360] ;  /* 0x0000d800ff077b82 */ /* 0x000e240000000800 */
[----:B0-----:R-:W-:-:S05]  /*0050*/  IMAD R7, R7, UR4, R0 ;  /* 0x0000000407077c24 */ /* 0x001fca000f8e0200 */
[----:B-1----:R-:W-:-:S13]  /*0060*/  ISETP.GE.AND P0, PT, R7, UR5, PT ;  /* 0x0000000507007c0c */ /* 0x002fda000bf06270 */
[----:B------:R-:W-:Y:S05]  /*0070*/  @P0 EXIT ;  /* 0x000000000000094d */ /* 0x000fea0003800000 */
[----:B------:R-:W0:Y:S01]  /*0080*/  LDC.64 R4, c[0x0][0x388] ;  /* 0x0000e200ff047b82 */ /* 0x000e220000000a00 */
[----:B------:R-:W1:Y:S07]  /*0090*/  LDCU.64 UR4, c[0x0][0x358] ;  /* 0x00006b00ff0477ac */ /* 0x000e6e0008000a00 */
[----:B------:R-:W2:Y:S01]  /*00a0*/  LDC.64 R2, c[0x0][0x380] ;  /* 0x0000e000ff027b82 */ /* 0x000ea20000000a00 */
[----:B0-----:R-:W-:-:S05]  /*00b0*/  IMAD.WIDE R4, R7, 0x4, R4 ;  /* 0x0000000407047825 */ /* 0x001fca00078e0204 */
[----:B-1----:R-:W3:Y:S01]  /*00c0*/  LDG.E R0, desc[UR4][R4.64] ;  /* 0x0000000404007981 */ /* 0x002ee2000c1e1900 */
[----:B------:R-:W-:Y:S01]  /*00d0*/  BSSY.RECONVERGENT B0, `(.L_x_0) ;  /* 0x0000028000007945 */ /* 0x000fe20003800200 */
[----:B--2---:R-:W-:-:S04]  /*00e0*/  IMAD.WIDE R2, R7, 0x4, R2 ;  /* 0x0000000407027825 */ /* 0x004fc800078e0202 */
[----:B------:R-:W-:Y:S01]  /*00f0*/  HFMA2 R7, -RZ, RZ, 1.875, 0 ;  /* 0x3f800000ff077431 */ /* 0x000fe200000001ff */
[----:B---3--:R-:W-:-:S13]  /*0100*/  FSETP.NEU.AND P0, PT, R0, RZ, PT ;  /* 0x000000ff0000720b */ /* 0x008fda0003f0d000 */
[----:B------:R-:W-:Y:S05]  /*0110*/  @!P0 BRA `(.L_x_1) ;  /* 0x00000000008c8947 */ /* 0x000fea0003800000 */
[----:B------:R-:W-:Y:S02]  /*0120*/  MOV R5, 0x30e2a829 ;  /* 0x30e2a82900057802 */ /* 0x000fe40000000f00 */
[----:B------:R-:W-:Y:S02]  /*0130*/  MOV R4, 0x3fb8aa3b ;  /* 0x3fb8aa3b00047802 */ /* 0x000fe40000000f00 */
[----:B------:R-:W-:Y:S02]  /*0140*/  MOV R7, 0x3e58368e ;  /* 0x3e58368e00077802 */ /* 0x000fe40000000f00 */
[----:B------:R-:W-:Y:S01]  /*0150*/  FSETP.NAN.AND P2, PT, |R0|, |R0|, PT ;  /* 0x400000000000720b */ /* 0x000fe20003f48200 */
[----:B------:R-:W-:-:S04]  /*0160*/  FFMA R4, R5, R4, -3.5937439690769679146e-09 ;  /* 0xb176f5d005047423 */ /* 0x000fc80000000004 */
[----:B------:R-:W-:-:S04]  /*0170*/  FFMA R4, -R7, 1.9251366722983220825e-08, R4 ;  /* 0x32a55e3407047823 */ /* 0x000fc80000000104 */
[----:B------:R-:W-:-:S04]  /*0180*/  FFMA R4, R5, 0.016188120469450950623, R4 ;  /* 0x3c849cf305047823 */ /* 0x000fc80000000004 */
[----:B------:R-:W-:-:S04]  /*0190*/  FFMA R4, -R7, 0.0053960401564836502075, R4 ;  /* 0x3bb0d14407047823 */ /* 0x000fc80000000104 */
[----:B------:R-:W-:-:S04]  /*01a0*/  FADD R5, R4, 0.69538128376007080078 ;  /* 0x3f32048204057421 */ /* 0x000fc80000000000 */
[----:B------:R-:W-:Y:S01]  /*01b0*/  FMUL R7, R0, -R5 ;  /* 0x8000000500077220 */ /* 0x000fe20000400000 */
[----:B------:R-:W-:-:S03]  /*01c0*/  FADD R9, R5, -0.69538128376007080078 ;  /* 0xbf32048205097421 */ /* 0x000fc60000000000 */
[----:B------:R-:W0:Y:S01]  /*01d0*/  FRND R6, R7 ;  /* 0x0000000700067307 */ /* 0x000e220000201000 */
[----:B------:R-:W-:Y:S01]  /*01e0*/  FADD R4, R4, -R9 ;  /* 0x8000000904047221 */ /* 0x000fe20000000000 */
[C---:B------:R-:W-:Y:S01]  /*01f0*/  FFMA R5, -R0.reuse, R5, -R7 ;  /* 0x0000000500057223 */ /* 0x040fe20000000907 */
[----:B------:R-:W-:Y:S02]  /*0200*/  MOV R9, 0x391fcb8e ;  /* 0x391fcb8e00097802 */ /* 0x000fe40000000f00 */
[C---:B------:R-:W-:Y:S01]  /*0210*/  FSETP.GT.AND P0, PT, |R7|.reuse, 152, PT ;  /* 0x431800000700780b */ /* 0x040fe20003f04200 */
[----:B------:R-:W-:Y:S02]  /*0220*/  FFMA R5, -R0, R4, R5 ;  /* 0x0000000400057223 */ /* 0x000fe40000000105 */
[----:B------:R-:W1:Y:S01]  /*0230*/  F2I.NTZ R8, R7 ;  /* 0x0000000700087305 */ /* 0x000e620000203100 */
[----:B0-----:R-:W-:Y:S01]  /*0240*/  FADD R4, R7, -R6 ;  /* 0x8000000607047221 */ /* 0x001fe20000000000 */
[----:B------:R-:W-:-:S03]  /*0250*/  FSETP.GT.AND P1, PT, R6, RZ, PT ;  /* 0x000000ff0600720b */ /* 0x000fc60003f24000 */
[----:B------:R-:W-:-:S04]  /*0260*/  FADD R4, R4, R5 ;  /* 0x0000000504047221 */ /* 0x000fc80000000000 */
[----:B------:R-:W-:-:S04]  /*0270*/  FFMA R5, R4, R9, 0.0013391353422775864601 ;  /* 0x3aaf85ed04057423 */ /* 0x000fc80000000009 */
[----:B------:R-:W-:-:S04]  /*0280*/  FFMA R5, R4, R5, 0.0096188392490148544312 ;  /* 0x3c1d985604057423 */ /* 0x000fc80000000005 */
[----:B------:R-:W-:-:S04]  /*0290*/  FFMA R5, R4, R5, 0.055503588169813156128 ;  /* 0x3d6357bb04057423 */ /* 0x000fc80000000005 */
[C---:B------:R-:W-:Y:S01]  /*02a0*/  FFMA R9, R4.reuse, R5, 0.24022644758224487305 ;  /* 0x3e75fdec04097423 */ /* 0x040fe20000000005 */
[----:B------:R-:W-:Y:S02]  /*02b0*/  SEL R5, RZ, 0x83000000, P1 ;  /* 0x83000000ff057807 */ /* 0x000fe40000800000 */
[----:B------:R-:W-:Y:S01]  /*02c0*/  FSETP.GEU.AND P1, PT, R7, RZ, PT ;  /* 0x000000ff0700720b */ /* 0x000fe20003f2e000 */
[----:B------:R-:W-:Y:S01]  /*02d0*/  FFMA R9, R4, R9, 0.69314718246459960938 ;  /* 0x3f31721804097423 */ /* 0x000fe20000000009 */
[----:B------:R-:W-:Y:S02]  /*02e0*/  IADD3 R6, PT, PT, R5, 0x7f000000, RZ ;  /* 0x7f00000005067810 */ /* 0x000fe40007ffe0ff */
[----:B-1----:R-:W-:Y:S01]  /*02f0*/  LEA R8, R8, -R5, 0x17 ;  /* 0x8000000508087211 */ /* 0x002fe200078eb8ff */
[----:B------:R-:W-:Y:S01]  /*0300*/  FFMA R9, R4, R9, 1 ;  /* 0x3f80000004097423 */ /* 0x000fe20000000009 */
[----:B------:R-:W-:-:S03]  /*0310*/  FSEL R7, RZ, +INF , !P1 ;  /* 0x7f800000ff077808 */ /* 0x000fc60004800000 */
[----:B------:R-:W-:-:S04]  /*0320*/  FMUL R9, R6, R9 ;  /* 0x0000000906097220 */ /* 0x000fc80000400000 */
[----:B------:R-:W-:Y:S01]  /*0330*/  @!P0 FMUL R7, R8, R9 ;  /* 0x0000000908078220 */ /* 0x000fe20000400000 */
[----:B------:R-:W-:-:S07]  /*0340*/  @P2 FADD R7, -R0, 1.6180340051651000977 ;  /* 0x3fcf1bbd00072421 */ /* 0x000fce0000000100 */
.L_x_1:
[----:B------:R-:W-:Y:S05]  /*0350*/  BSYNC.RECONVERGENT B0 ;  /* 0x0000000000007941 */ /* 0x000fea0003800200 */
.L_x_0:
[----:B------:R-:W-:Y:S01]  /*0360*/  STG.E desc[UR4][R2.64], R7 ;  /* 0x0000000702007986 */ /* 0x000fe2000c101904 */
[----:B------:R-:W-:Y:S05]  /*0370*/  EXIT ;  /* 0x000000000000794d */ /* 0x000fea0003800000 */
.L_x_2:
[----:B------:R-:W-:-:S00]  /*0380*/  BRA `(.L_x_2) ;  /* 0xfffffffc00fc7947 */ /* 0x000fc0000383ffff */
[----:B------:R-:W-:-:S00]  /*0390*/  NOP ;  /* 0x0000000000007918 */ /* 0x000fc00000000000 */
        /* <DEDUP_REMOVED lines=14> */
.L_x_309:


//--------------------- .text.phi_exp_inv_f64     --------------------------
	.section	.text.phi_exp_inv_f64,"ax",@progbits
	.align	128
        .global         phi_exp_inv_f64
        .type           phi_exp_inv_f64,@function
        .size           phi_exp_inv_f64,(.L_x_290 - phi_exp_inv_f64)
        .other          phi_exp_inv_f64,@"STO_CUDA_ENTRY STV_DEFAULT"
phi_exp_inv_f64:
.text.phi_exp_inv_f64:
        /* <DEDUP_REMOVED lines=9> */
[----:B------:R-:W1:Y:S01]  /*0090*/  LDCU.64 UR4, c[0x0][0x358] ;  /* 0x00006b00ff0477ac */ /* 0x000e620008000a00 */
[----:B0-----:R-:W-:-:S06]  /*00a0*/  IMAD.WIDE R2, R10, 0x8, R2 ;  /* 0x000000080a027825 */ /* 0x001fcc00078e0202 */
[----:B-1----:R-:W2:Y:S01]  /*00b0*/  LDG.E.64 R2, desc[UR4][R2.64] ;  /* 0x0000000402027981 */ /* 0x002ea2000c1e1b00 */
[----:B------:R-:W-:Y:S01]  /*00c0*/  BSSY.RECONVERGENT B0, `(.L_x_3) ;  /* 0x0000005000007945 */ /* 0x000fe20003800200 */
[----:B------:R-:W-:Y:S01]  /*00d0*/  MOV R0, 0x110 ;  /* 0x0000011000007802 */ /* 0x000fe20000000f00 */
[----:B--2---:R-:W-:-:S10]  /*00e0*/  DADD R4, -RZ, -R2 ;  /* 0x00000000ff047229 */ /* 0x004fd40000000902 */
[----:B------:R-:W-:-:S07]  /*00f0*/  IMAD.MOV.U32 R11, RZ, RZ, R5 ;  /* 0x000000ffff0b7224 */ /* 0x000fce00078e0005 */
[----:B------:R-:W-:Y:S05]  /*0100*/  CALL.REL.NOINC `($phi_exp_inv_f64$__internal_accurate_pow) ;  /* 0x0000000000647944 */ /* 0x000fea0003c00000 */
[----:B------:R-:W-:Y:S05]  /*0110*/  BSYNC.RECONVERGENT B0 ;  /* 0x0000000000007941 */ /* 0x000fea0003800200 */
.L_x_3:
[----:B------:R-:W-:Y:S01]  /*0120*/  UMOV UR6, 0x9b97f4a8 ;  /* 0x9b97f4a800067882 */ /* 0x000fe20000000000 */
[----:B------:R-:W-:Y:S01]  /*0130*/  UMOV UR7, 0x3ff9e377 ;  /* 0x3ff9e37700077882 */ /* 0x000fe20000000000 */
[----:B------:R-:W0:Y:S01]  /*0140*/  LDC.64 R6, c[0x0][0x380] ;  /* 0x0000e000ff067b82 */ /* 0x000e220000000a00 */
[C---:B------:R-:W-:Y:S01]  /*0150*/  DADD R4, -R2.reuse, UR6 ;  /* 0x0000000602047e29 */ /* 0x040fe20008000100 */
[----:B------:R-:W-:Y:S01]  /*0160*/  BSSY.RECONVERGENT B0, `(.L_x_4) ;  /* 0x000000e000007945 */ /* 0x000fe20003800200 */
[----:B------:R-:W-:-:S08]  /*0170*/  DSETP.NEU.AND P0, PT, R2, RZ, PT ;  /* 0x000000ff0200722a */ /* 0x000fd00003f0d000 */
[----:B------:R-:W-:Y:S01]  /*0180*/  LOP3.LUT R4, R5, 0x7ff00000, RZ, 0xc0, !PT ;  /* 0x7ff0000005047812 */ /* 0x000fe200078ec0ff */
[----:B------:R-:W-:-:S03]  /*0190*/  IMAD.MOV.U32 R5, RZ, RZ, R9 ;  /* 0x000000ffff057224 */ /* 0x000fc600078e0009 */
[----:B------:R-:W-:Y:S01]  /*01a0*/  ISETP.NE.AND P1, PT, R4, 0x7ff00000, PT ;  /* 0x7ff000000400780c */ /* 0x000fe20003f25270 */
[----:B------:R-:W-:-:S12]  /*01b0*/  IMAD.MOV.U32 R4, RZ, RZ, R8 ;  /* 0x000000ffff047224 */ /* 0x000fd800078e0008 */
[----:B------:R-:W-:Y:S05]  /*01c0*/  @P1 BRA `(.L_x_5) ;  /* 0x00000000001c1947 */ /* 0x000fea0003800000 */
[----:B------:R-:W-:-:S14]  /*01d0*/  DSETP.NAN.AND P1, PT, R2, R2, PT ;  /* 0x000000020200722a */ /* 0x000fdc0003f28000 */
[----:B------:R-:W-:Y:S01]  /*01e0*/  @P1 DADD R4, -R2, UR6 ;  /* 0x0000000602041e29 */ /* 0x000fe20008000100 */
[----:B------:R-:W-:Y:S10]  /*01f0*/  @P1 BRA `(.L_x_5) ;  /* 0x0000000000101947 */ /* 0x000ff40003800000 */
[----:B------:R-:W-:-:S14]  /*0200*/  DSETP.NEU.AND P1, PT, |R2|, +INF , PT ;  /* 0x7ff000000200742a */ /* 0x000fdc0003f2d200 */
[----:B------:R-:W-:Y:S01]  /*0210*/  @!P1 ISETP.GE.AND P2, PT, R11, RZ, PT ;  /* 0x000000ff0b00920c */ /* 0x000fe20003f46270 */
[----:B------:R-:W-:-:S03]  /*0220*/  @!P1 IMAD.MOV.U32 R4, RZ, RZ, RZ ;  /* 0x000000ffff049224 */ /* 0x000fc600078e00ff */
[----:B------:R-:W-:-:S09]  /*0230*/  @!P1 SEL R5, RZ, 0x7ff00000, !P2 ;  /* 0x7ff00000ff059807 */ /* 0x000fd20005000000 */
.L_x_5:
[----:B------:R-:W-:Y:S05]  /*0240*/  BSYNC.RECONVERGENT B0 ;  /* 0x0000000000007941 */ /* 0x000fea0003800200 */
.L_x_4:
[----:B------:R-:W-:Y:S01]  /*0250*/  FSEL R2, R4, RZ, P0 ;  /* 0x000000ff04027208 */ /* 0x000fe20000000000 */
[----:B0-----:R-:W-:Y:S01]  /*0260*/  IMAD.WIDE R10, R10, 0x8, R6 ;  /* 0x000000080a0a7825 */ /* 0x001fe200078e0206 */
[----:B------:R-:W-:-:S05]  /*0270*/  FSEL R3, R5, 1.875, P0 ;  /* 0x3ff0000005037808 */ /* 0x000fca0000000000 */
[----:B------:R-:W-:Y:S01]  /*0280*/  STG.E.64 desc[UR4][R10.64], R2 ;  /* 0x000000020a007986 */ /* 0x000fe2000c101b04 */
[----:B------:R-:W-:Y:S05]  /*0290*/  EXIT ;  /* 0x000000000000794d */ /* 0x000fea0003800000 */
        .type           $phi_exp_inv_f64$__internal_accurate_pow,@function
        .size           $phi_exp_inv_f64$__internal_accurate_pow,(.L_x_290 - $phi_exp_inv_f64$__internal_accurate_pow)
$phi_exp_inv_f64$__internal_accurate_pow:
[----:B------:R-:W0:Y:S01]  /*02a0*/  MUFU.RCP64H R13, 1.8090162277221679688 ;  /* 0x3ffcf1bb000d7908 */ /* 0x000e220000001800 */
[----:B------:R-:W-:Y:S01]  /*02b0*/  MOV R4, 0xcdcbfa54 ;  /* 0xcdcbfa5400047802 */ /* 0x000fe20000000f00 */
[----:B------:R-:W-:Y:S01]  /*02c0*/  IMAD.MOV.U32 R5, RZ, RZ, 0x3ffcf1bb ;  /* 0x3ffcf1bbff057424 */ /* 0x000fe200078e00ff */
[----:B------:R-:W-:Y:S01]  /*02d0*/  UMOV UR6, 0x91a02d60 ;  /* 0x91a02d6000067882 */ /* 0x000fe20000000000 */
[----:B------:R-:W-:Y:S01]  /*02e0*/  IMAD.MOV.U32 R12, RZ, RZ, RZ ;  /* 0x000000ffff0c7224 */ /* 0x000fe200078e00ff */
[----:B------:R-:W-:Y:S01]  /*02f0*/  UMOV UR7, 0x3fc87221 ;  /* 0x3fc8722100077882 */ /* 0x000fe20000000000 */
[----:B------:R-:W-:Y:S01]  /*0300*/  IMAD.MOV.U32 R6, RZ, RZ, 0x41ad3b5a ;  /* 0x41ad3b5aff067424 */ /* 0x000fe200078e00ff */
[----:B------:R-:W-:Y:S01]  /*0310*/  MOV R7, 0x3ed0f5d2 ;  /* 0x3ed0f5d200077802 */ /* 0x000fe20000000f00 */
[----:B------:R-:W-:Y:S01]  /*0320*/  UMOV UR8, 0x7d2cafe2 ;  /* 0x7d2cafe200087882 */ /* 0x000fe20000000000 */
[----:B------:R-:W-:Y:S01]  /*0330*/  UMOV UR9, 0x3eb0f5ff ;  /* 0x3eb0f5ff00097882 */ /* 0x000fe20000000000 */
[----:B0-----:R-:W-:-:S08]  /*0340*/  DFMA R4, R12, -R4, 1 ;  /* 0x3ff000000c04742b */ /* 0x001fd00000000804 */
[----:B------:R-:W-:-:S08]  /*0350*/  DFMA R4, R4, R4, R4 ;  /* 0x000000040404722b */ /* 0x000fd00000000004 */
[----:B------:R-:W-:-:S08]  /*0360*/  DFMA R12, R12, R4, R12 ;  /* 0x000000040c0c722b */ /* 0x000fd0000000000c */
[----:B------:R-:W-:-:S08]  /*0370*/  DMUL R4, R12, -UR6 ;  /* 0x800000060c047c28 */ /* 0x000fd00008000000 */
[----:B------:R-:W-:-:S08]  /*0380*/  DFMA R4, R12, -UR6, R4 ;  /* 0x800000060c047c2b */ /* 0x000fd00008000004 */
[C---:B------:R-:W-:Y:S02]  /*0390*/  DMUL R8, R4.reuse, R4 ;  /* 0x0000000404087228 */ /* 0x040fe40000000000 */
[----:B------:R-:W-:-:S06]  /*03a0*/  DADD R16, -R4, -UR6 ;  /* 0x8000000604107e29 */ /* 0x000fcc0008000100 */
[----:B------:R-:W-:Y:S01]  /*03b0*/  DFMA R6, R8, UR8, R6 ;  /* 0x0000000808067c2b */ /* 0x000fe20008000006 */
[----:B------:R-:W-:Y:S01]  /*03c0*/  UMOV UR8, 0x75488a3f ;  /* 0x75488a3f00087882 */ /* 0x000fe20000000000 */
[----:B------:R-:W-:Y:S01]  /*03d0*/  UMOV UR9, 0x3ef3b20a ;  /* 0x3ef3b20a00097882 */ /* 0x000fe20000000000 */
[----:B------:R-:W-:Y:S02]  /*03e0*/  DADD R18, R16, R16 ;  /* 0x0000000010127229 */ /* 0x000fe40000000010 */
[----:B------:R-:W-:-:S03]  /*03f0*/  DMUL R16, R4, R4 ;  /* 0x0000000404107228 */ /* 0x000fc60000000000 */
[----:B------:R-:W-:Y:S01]  /*0400*/  DFMA R6, R8, R6, UR8 ;  /* 0x0000000808067e2b */ /* 0x000fe20008000006 */
[----:B------:R-:W-:Y:S01]  /*0410*/  UMOV UR8, 0xe4faecd5 ;  /* 0xe4faecd500087882 */ /* 0x000fe20000000000 */
[----:B------:R-:W-:Y:S01]  /*0420*/  UMOV UR9, 0x3f1745cd ;  /* 0x3f1745cd00097882 */ /* 0x000fe20000000000 */
[C---:B------:R-:W-:Y:S01]  /*0430*/  DFMA R18, -R4.reuse, -UR6, R18 ;  /* 0x8000000604127c2b */ /* 0x040fe20008000112 */
[----:B------:R-:W-:Y:S01]  /*0440*/  UMOV UR6, 0xb9e7b0 ;  /* 0x00b9e7b000067882 */ /* 0x000fe20000000000 */
[----:B------:R-:W-:Y:S01]  /*0450*/  UMOV UR7, 0x3c46a4cb ;  /* 0x3c46a4cb00077882 */ /* 0x000fe20000000000 */
[----:B------:R-:W-:Y:S02]  /*0460*/  DFMA R22, R4, R4, -R16 ;  /* 0x000000040416722b */ /* 0x000fe40000000810 */
[----:B------:R-:W-:Y:S01]  /*0470*/  DFMA R6, R8, R6, UR8 ;  /* 0x0000000808067e2b */ /* 0x000fe20008000006 */
[----:B------:R-:W-:Y:S01]  /*0480*/  UMOV UR8, 0x258a578b ;  /* 0x258a578b00087882 */ /* 0x000fe20000000000 */
[----:B------:R-:W-:Y:S01]  /*0490*/  UMOV UR9, 0x3f3c71c7 ;  /* 0x3f3c71c700097882 */ /* 0x000fe20000000000 */
[----:B------:R-:W-:-:S05]  /*04a0*/  DMUL R12, R12, R18 ;  /* 0x000000120c0c7228 */ /* 0x000fca0000000000 */
[----:B------:R-:W-:Y:S01]  /*04b0*/  DFMA R6, R8, R6, UR8 ;  /* 0x0000000808067e2b */ /* 0x000fe20008000006 */
[----:B------:R-:W-:Y:S01]  /*04c0*/  UMOV UR8, 0x9242b910 ;  /* 0x9242b91000087882 */ /* 0x000fe20000000000 */
[----:B------:R-:W-:-:S03]  /*04d0*/  UMOV UR9, 0x3f624924 ;  /* 0x3f62492400097882 */ /* 0x000fc60000000000 */
[----:B------:R-:W-:Y:S02]  /*04e0*/  VIADD R25, R13, 0x100000 ;  /* 0x001000000d197836 */ /* 0x000fe40000000000 */
[----:B------:R-:W-:Y:S01]  /*04f0*/  IMAD.MOV.U32 R24, RZ, RZ, R12 ;  /* 0x000000ffff187224 */ /* 0x000fe200078e000c */
[----:B------:R-:W-:Y:S01]  /*0500*/  DFMA R6, R8, R6, UR8 ;  /* 0x0000000808067e2b */ /* 0x000fe20008000006 */
[----:B------:R-:W-:Y:S01]  /*0510*/  UMOV UR8, 0x99999dfb ;  /* 0x99999dfb00087882 */ /* 0x000fe20000000000 */
[----:B------:R-:W-:-:S03]  /*0520*/  UMOV UR9, 0x3f899999 ;  /* 0x3f89999900097882 */ /* 0x000fc60000000000 */
[----:B------:R-:W-:-:S03]  /*0530*/  DFMA R22, R4, R24, R22 ;  /* 0x000000180416722b */ /* 0x000fc60000000016 */
[----:B------:R-:W-:Y:S01]  /*0540*/  DFMA R14, R8, R6, UR8 ;  /* 0x00000008080e7e2b */ /* 0x000fe20008000006 */
[----:B------:R-:W-:Y:S01]  /*0550*/  UMOV UR8, 0x55555555 ;  /* 0x5555555500087882 */ /* 0x000fe20000000000 */
[----:B------:R-:W-:-:S06]  /*0560*/  UMOV UR9, 0x3fb55555 ;  /* 0x3fb5555500097882 */ /* 0x000fcc0000000000 */
[----:B------:R-:W-:-:S08]  /*0570*/  DFMA R6, R8, R14, UR8 ;  /* 0x0000000808067e2b */ /* 0x000fd0000800000e */
[----:B------:R-:W-:-:S08]  /*0580*/  DADD R20, -R6, UR8 ;  /* 0x0000000806147e29 */ /* 0x000fd00008000100 */
[----:B------:R-:W-:Y:S02]  /*0590*/  DFMA R14, R8, R14, R20 ;  /* 0x0000000e080e722b */ /* 0x000fe40000000014 */
[----:B------:R-:W-:-:S06]  /*05a0*/  DMUL R8, R4, R16 ;  /* 0x0000001004087228 */ /* 0x000fcc0000000000 */
[----:B------:R-:W-:Y:S01]  /*05b0*/  DADD R14, R14, -UR6 ;  /* 0x800000060e0e7e29 */ /* 0x000fe20008000000 */
[----:B------:R-:W-:Y:S01]  /*05c0*/  UMOV UR6, 0x0 ;  /* 0x0000000000067882 */ /* 0x000fe20000000000 */
[----:B------:R-:W-:Y:S01]  /*05d0*/  DFMA R20, R4, R16, -R8 ;  /* 0x000000100414722b */ /* 0x000fe20000000808 */
[----:B------:R-:W-:-:S05]  /*05e0*/  UMOV UR7, 0x3ff00000 ;  /* 0x3ff0000000077882 */ /* 0x000fca0000000000 */
[----:B------:R-:W-:Y:S02]  /*05f0*/  DADD R18, R6, R14 ;  /* 0x0000000006127229 */ /* 0x000fe4000000000e */
[----:B------:R-:W-:-:S06]  /*0600*/  DFMA R20, R12, R16, R20 ;  /* 0x000000100c14722b */ /* 0x000fcc0000000014 */
[----:B------:R-:W-:Y:S02]  /*0610*/  DMUL R16, R18, R8 ;  /* 0x0000000812107228 */ /* 0x000fe40000000000 */
[----:B------:R-:W-:Y:S02]  /*0620*/  DFMA R20, R4, R22, R20 ;  /* 0x000000160414722b */ /* 0x000fe40000000014 */
[----:B------:R-:W-:-:S04]  /*0630*/  DADD R6, R6, -R18 ;  /* 0x0000000006067229 */ /* 0x000fc80000000812 */
[----:B------:R-:W-:-:S04]  /*0640*/  DFMA R22, R18, R8, -R16 ;  /* 0x000000081216722b */ /* 0x000fc80000000810 */
[----:B------:R-:W-:-:S04]  /*0650*/  DADD R6, R14, R6 ;  /* 0x000000000e067229 */ /* 0x000fc80000000006 */
[----:B------:R-:W-:-:S08]  /*0660*/  DFMA R20, R18, R20, R22 ;  /* 0x000000141214722b */ /* 0x000fd00000000016 */
[----:B------:R-:W-:-:S08]  /*0670*/  DFMA R20, R6, R8, R20 ;  /* 0x000000080614722b */ /* 0x000fd00000000014 */
[----:B------:R-:W-:-:S08]  /*0680*/  DADD R8, R16, R20 ;  /* 0x0000000010087229 */ /* 0x000fd00000000014 */
[--C-:B------:R-:W-:Y:S02]  /*0690*/  DADD R6, R4, R8.reuse ;  /* 0x0000000004067229 */ /* 0x100fe40000000008 */
[----:B------:R-:W-:-:S06]  /*06a0*/  DADD R16, R16, -R8 ;  /* 0x0000000010107229 */ /* 0x000fcc0000000808 */
[----:B------:R-:W-:Y:S02]  /*06b0*/  DADD R4, R4, -R6 ;  /* 0x0000000004047229 */ /* 0x000fe40000000806 */
[----:B------:R-:W-:-:S06]  /*06c0*/  DADD R16, R20, R16 ;  /* 0x0000000014107229 */ /* 0x000fcc0000000010 */
[----:B------:R-:W-:Y:S01]  /*06d0*/  DADD R4, R8, R4 ;  /* 0x0000000008047229 */ /* 0x000fe20000000004 */
[----:B------:R-:W-:Y:S01]  /*06e0*/  IMAD.MOV.U32 R8, RZ, RZ, -0x105c611 ;  /* 0xfefa39efff087424 */ /* 0x000fe200078e00ff */
[----:B------:R-:W-:-:S06]  /*06f0*/  MOV R9, 0x3fe62e42 ;  /* 0x3fe62e4200097802 */ /* 0x000fcc0000000f00 */
[----:B------:R-:W-:-:S08]  /*0700*/  DADD R4, R16, R4 ;  /* 0x0000000010047229 */ /* 0x000fd00000000004 */
[----:B------:R-:W-:Y:S01]  /*0710*/  DADD R12, R12, R4 ;  /* 0x000000000c0c7229 */ /* 0x000fe20000000004 */
[----:B------:R-:W-:Y:S02]  /*0720*/  IMAD.MOV.U32 R4, RZ, RZ, -0x105c611 ;  /* 0xfefa39efff047424 */ /* 0x000fe400078e00ff */
[----:B------:R-:W-:-:S05]  /*0730*/  IMAD.MOV.U32 R5, RZ, RZ, 0x3fe62e42 ;  /* 0x3fe62e42ff057424 */ /* 0x000fca00078e00ff */
[----:B------:R-:W-:-:S08]  /*0740*/  DADD R14, R6, R12 ;  /* 0x00000000060e7229 */ /* 0x000fd0000000000c */
[--C-:B------:R-:W-:Y:S02]  /*0750*/  DFMA R8, R8, UR6, R14.reuse ;  /* 0x0000000608087c2b */ /* 0x100fe4000800000e */
[----:B------:R-:W-:-:S06]  /*0760*/  DADD R6, R6, -R14 ;  /* 0x0000000006067229 */ /* 0x000fcc000000080e */
[----:B------:R-:W-:Y:S02]  /*0770*/  DFMA R16, -R4, 1, R8 ;  /* 0x3ff000000410782b */ /* 0x000fe40000000108 */
[----:B------:R-:W-:Y:S01]  /*0780*/  DADD R6, R12, R6 ;  /* 0x000000000c067229 */ /* 0x000fe20000000006 */
[----:B------:R-:W-:Y:S01]  /*0790*/  IMAD.MOV.U32 R12, RZ, RZ, 0x3b39803f ;  /* 0x3b39803fff0c7424 */ /* 0x000fe200078e00ff */
[----:B------:R-:W-:-:S04]  /*07a0*/  MOV R13, 0x3c7abc9e ;  /* 0x3c7abc9e000d7802 */ /* 0x000fc80000000f00 */
[----:B------:R-:W-:-:S08]  /*07b0*/  DADD R16, -R14, R16 ;  /* 0x000000000e107229 */ /* 0x000fd00000000110 */
[----:B------:R-:W-:Y:S02]  /*07c0*/  DADD R6, R6, -R16 ;  /* 0x0000000006067229 */ /* 0x000fe40000000810 */
[----:B------:R-:W-:-:S06]  /*07d0*/  DADD R16, -RZ, -R2 ;  /* 0x00000000ff107229 */ /* 0x000fcc0000000902 */
[----:B------:R-:W-:Y:S01]  /*07e0*/  DFMA R12, R12, UR6, R6 ;  /* 0x000000060c0c7c2b */ /* 0x000fe20008000006 */
[----:B------:R-:W-:Y:S01]  /*07f0*/  UMOV UR6, 0x3b39803f ;  /* 0x3b39803f00067882 */ /* 0x000fe20000000000 */
[----:B------:R-:W-:Y:S02]  /*0800*/  UMOV UR7, 0x3c7abc9e ;  /* 0x3c7abc9e00077882 */ /* 0x000fe40000000000 */
[C---:B------:R-:W-:Y:S01]  /*0810*/  IMAD.SHL.U32 R6, R17.reuse, 0x2, RZ ;  /* 0x0000000211067824 */ /* 0x040fe200078e00ff */
[----:B------:R-:W-:-:S03]  /*0820*/  LOP3.LUT R7, R17, 0xff0fffff, RZ, 0xc0, !PT ;  /* 0xff0fffff11077812 */ /* 0x000fc600078ec0ff */
[----:B------:R-:W-:Y:S01]  /*0830*/  DADD R14, R8, R12 ;  /* 0x00000000080e7229 */ /* 0x000fe2000000000c */
[----:B------:R-:W-:-:S04]  /*0840*/  ISETP.GT.U32.AND P0, PT, R6, -0x2000001, PT ;  /* 0xfdffffff0600780c */ /* 0x000fc80003f04070 */
[----:B------:R-:W-:-:S03]  /*0850*/  SEL R17, R7, R17, P0 ;  /* 0x0000001107117207 */ /* 0x000fc60000000000 */
[----:B------:R-:W-:-:S03]  /*0860*/  DADD R8, R8, -R14 ;  /* 0x0000000008087229 */ /* 0x000fc6000000080e */
[----:B------:R-:W-:-:S05]  /*0870*/  DMUL R6, R14, R16 ;  /* 0x000000100e067228 */ /* 0x000fca0000000000 */
[----:B------:R-:W-:Y:S01]  /*0880*/  DADD R8, R12, R8 ;  /* 0x000000000c087229 */ /* 0x000fe20000000008 */
[----:B------:R-:W-:Y:S02]  /*0890*/  IMAD.MOV.U32 R12, RZ, RZ, 0x652b82fe ;  /* 0x652b82feff0c7424 */ /* 0x000fe400078e00ff */
[----:B------:R-:W-:Y:S01]  /*08a0*/  DFMA R14, R14, R16, -R6 ;  /* 0x000000100e0e722b */ /* 0x000fe20000000806 */
[----:B------:R-:W-:-:S07]  /*08b0*/  IMAD.MOV.U32 R13, RZ, RZ, 0x3ff71547 ;  /* 0x3ff71547ff0d7424 */ /* 0x000fce00078e00ff */
[----:B------:R-:W-:-:S08]  /*08c0*/  DFMA R14, R8, R16, R14 ;  /* 0x00000010080e722b */ /* 0x000fd0000000000e */
[----:B------:R-:W-:-:S08]  /*08d0*/  DADD R8, R6, R14 ;  /* 0x0000000006087229 */ /* 0x000fd0000000000e */
[----:B------:R-:W-:Y:S02]  /*08e0*/  DFMA R12, R8, R12, 6.75539944105574400000e+15 ;  /* 0x43380000080c742b */ /* 0x000fe4000000000c */
[----:B------:R-:W-:Y:S01]  /*08f0*/  FSETP.GEU.AND P0, PT, |R9|, 4.1917929649353027344, PT ;  /* 0x4086232b0900780b */ /* 0x000fe20003f0e200 */
[----:B------:R-:W-:-:S05]  /*0900*/  DADD R6, R6, -R8 ;  /* 0x0000000006067229 */ /* 0x000fca0000000808 */
[----:B------:R-:W-:-:S03]  /*0910*/  DADD R16, R12, -6.75539944105574400000e+15 ;  /* 0xc33800000c107429 */ /* 0x000fc60000000000 */
[----:B------:R-:W-:-:S05]  /*0920*/  DADD R14, R14, R6 ;  /* 0x000000000e0e7229 */ /* 0x000fca0000000006 */
[----:B------:R-:W-:-:S08]  /*0930*/  DFMA R4, R16, -R4, R8 ;  /* 0x800000041004722b */ /* 0x000fd00000000008 */
[----:B------:R-:W-:Y:S01]  /*0940*/  DFMA R4, R16, -UR6, R4 ;  /* 0x8000000610047c2b */ /* 0x000fe20008000004 */
[----:B------:R-:W-:Y:S01]  /*0950*/  UMOV UR6, 0x69ce2bdf ;  /* 0x69ce2bdf00067882 */ /* 0x000fe20000000000 */
[----:B------:R-:W-:Y:S01]  /*0960*/  MOV R16, 0xfca213ea ;  /* 0xfca213ea00107802 */ /* 0x000fe20000000f00 */
[----:B------:R-:W-:Y:S01]  /*0970*/  IMAD.MOV.U32 R17, RZ, RZ, 0x3e928af3 ;  /* 0x3e928af3ff117424 */ /* 0x000fe200078e00ff */
[----:B------:R-:W-:-:S05]  /*0980*/  UMOV UR7, 0x3e5ade15 ;  /* 0x3e5ade1500077882 */ /* 0x000fca0000000000 */
[----:B------:R-:W-:Y:S01]  /*0990*/  DFMA R16, R4, UR6, R16 ;  /* 0x0000000604107c2b */ /* 0x000fe20008000010 */
[----:B------:R-:W-:Y:S01]  /*09a0*/  UMOV UR6, 0x62401315 ;  /* 0x6240131500067882 */ /* 0x000fe20000000000 */
[----:B------:R-:W-:-:S06]  /*09b0*/  UMOV UR7, 0x3ec71dee ;  /* 0x3ec71dee00077882 */ /* 0x000fcc0000000000 */
[----:B------:R-:W-:Y:S01]  /*09c0*/  DFMA R16, R4, R16, UR6 ;  /* 0x0000000604107e2b */ /* 0x000fe20008000010 */
        /* <DEDUP_REMOVED lines=20> */
[----:B------:R-:W-:-:S08]  /*0b10*/  DFMA R16, R4, R16, UR6 ;  /* 0x0000000604107e2b */ /* 0x000fd00008000010 */
[----:B------:R-:W-:-:S08]  /*0b20*/  DFMA R16, R4, R16, 1 ;  /* 0x3ff000000410742b */ /* 0x000fd00000000010 */
[----:B------:R-:W-:-:S10]  /*0b30*/  DFMA R4, R4, R16, 1 ;  /* 0x3ff000000404742b */ /* 0x000fd40000000010 */
[----:B------:R-:W-:Y:S02]  /*0b40*/  IMAD R7, R12, 0x100000, R5 ;  /* 0x001000000c077824 */ /* 0x000fe400078e0205 */
[----:B------:R-:W-:Y:S01]  /*0b50*/  IMAD.MOV.U32 R6, RZ, RZ, R4 ;  /* 0x000000ffff067224 */ /* 0x000fe200078e0004 */
[----:B------:R-:W-:Y:S06]  /*0b60*/  @!P0 BRA `(.L_x_6) ;  /* 0x0000000000308947 */ /* 0x000fec0003800000 */
[----:B------:R-:W-:Y:S01]  /*0b70*/  FSETP.GEU.AND P1, PT, |R9|, 4.2275390625, PT ;  /* 0x408748000900780b */ /* 0x000fe20003f2e200 */
[C---:B------:R-:W-:Y:S02]  /*0b80*/  DADD R16, R8.reuse, +INF ;  /* 0x7ff0000008107429 */ /* 0x040fe40000000000 */
[----:B------:R-:W-:-:S08]  /*0b90*/  DSETP.GEU.AND P0, PT, R8, RZ, PT ;  /* 0x000000ff0800722a */ /* 0x000fd00003f0e000 */
[----:B------:R-:W-:Y:S02]  /*0ba0*/  FSEL R7, R17, RZ, P0 ;  /* 0x000000ff11077208 */ /* 0x000fe40000000000 */
[----:B------:R-:W-:-:S04]  /*0bb0*/  @!P1 LEA.HI R6, R12, R12, RZ, 0x1 ;  /* 0x0000000c0c069211 */ /* 0x000fc800078f08ff */
[----:B------:R-:W-:Y:S02]  /*0bc0*/  @!P1 SHF.R.S32.HI R9, RZ, 0x1, R6 ;  /* 0x00000001ff099819 */ /* 0x000fe40000011406 */
[----:B------:R-:W-:Y:S02]  /*0bd0*/  FSEL R6, R16, RZ, P0 ;  /* 0x000000ff10067208 */ /* 0x000fe40000000000 */
[----:B------:R-:W-:Y:S01]  /*0be0*/  @!P1 IADD3 R8, PT, PT, R12, -R9, RZ ;  /* 0x800000090c089210 */ /* 0x000fe20007ffe0ff */
[----:B------:R-:W-:-:S03]  /*0bf0*/  @!P1 IMAD R5, R9, 0x100000, R5 ;  /* 0x0010000009059824 */ /* 0x000fc600078e0205 */
[----:B------:R-:W-:Y:S01]  /*0c00*/  @!P1 LEA R9, R8, 0x3ff00000, 0x14 ;  /* 0x3ff0000008099811 */ /* 0x000fe200078ea0ff */
[----:B------:R-:W-:-:S06]  /*0c10*/  @!P1 IMAD.MOV.U32 R8, RZ, RZ, RZ ;  /* 0x000000ffff089224 */ /* 0x000fcc00078e00ff */
[----:B------:R-:W-:-:S11]  /*0c20*/  @!P1 DMUL R6, R4, R8 ;  /* 0x0000000804069228 */ /* 0x000fd60000000000 */
.L_x_6:
[----:B------:R-:W-:Y:S01]  /*0c30*/  DFMA R14, R14, R6, R6 ;  /* 0x000000060e0e722b */ /* 0x000fe20000000006 */
[----:B------:R-:W-:Y:S01]  /*0c40*/  MOV R4, R0 ;  /* 0x0000000000047202 */ /* 0x000fe20000000f00 */
[----:B------:R-:W-:Y:S01]  /*0c50*/  DSETP.NEU.AND P0, PT, |R6|, +INF , PT ;  /* 0x7ff000000600742a */ /* 0x000fe20003f0d200 */
[----:B------:R-:W-:-:S07]  /*0c60*/  IMAD.MOV.U32 R5, RZ, RZ, 0x0 ;  /* 0x00000000ff057424 */ /* 0x000fce00078e00ff */
[----:B------:R-:W-:Y:S02]  /*0c70*/  FSEL R8, R6, R14, !P0 ;  /* 0x0000000e06087208 */ /* 0x000fe40004000000 */
[----:B------:R-:W-:Y:S01]  /*0c80*/  FSEL R9, R7, R15, !P0 ;  /* 0x0000000f07097208 */ /* 0x000fe20004000000 */
[----:B------:R-:W-:Y:S06]  /*0c90*/  RET.REL.NODEC R4 `(phi_exp_inv_f64) ;  /* 0xfffffff004d87950 */ /* 0x000fec0003c3ffff */
.L_x_7:
        /* <DEDUP_REMOVED lines=14> */
.L_x_290:


//--------------------- .text.phi_exp_f32         --------------------------
	.section	.text.phi_exp_f32,"ax",@progbits
	.align	128
        .global         phi_exp_f32
        .type           phi_exp_f32,@function
        .size           phi_exp_f32,(.L_x_311 - phi_exp_f32)
        .other          phi_exp_f32,@"STO_CUDA_ENTRY STV_DEFAULT"
phi_exp_f32:
.text.phi_exp_f32:
        /* <DEDUP_REMOVED lines=27> */
[----:B------:R-:W-:Y:S01]  /*01b0*/  FMUL R7, R0, R5 ;  /* 0x0000000500077220 */ /* 0x000fe20000400000 */
[----:B------:R-:W-:-:S03]  /*01c0*/  FADD R9, R5, -0.69538128376007080078 ;  /* 0xbf32048205097421 */ /* 0x000fc60000000000 */
[----:B------:R-:W0:Y:S01]  /*01d0*/  FRND R6, R7 ;  /* 0x0000000700067307 */ /* 0x000e220000201000 */
[----:B------:R-:W-:Y:S01]  /*01e0*/  FADD R4, R4, -R9 ;  /* 0x8000000904047221 */ /* 0x000fe20000000000 */
[C---:B------:R-:W-:Y:S01]  /*01f0*/  FFMA R5, R0.reuse, R5, -R7 ;  /* 0x0000000500057223 */ /* 0x040fe20000000807 */
[----:B------:R-:W-:Y:S02]  /*0200*/  MOV R9, 0x391fcb8e ;  /* 0x391fcb8e00097802 */ /* 0x000fe40000000f00 */
[C---:B------:R-:W-:Y:S01]  /*0210*/  FSETP.GT.AND P0, PT, |R7|.reuse, 152, PT ;  /* 0x431800000700780b */ /* 0x040fe20003f04200 */
[----:B------:R-:W-:Y:S02]  /*0220*/  FFMA R5, R0, R4, R5 ;  /* 0x0000000400057223 */ /* 0x000fe40000000005 */
        /* <DEDUP_REMOVED lines=17> */
[----:B------:R-:W-:-:S07]  /*0340*/  @P2 FADD R7, R0, 1.6180340051651000977 ;  /* 0x3fcf1bbd00072421 */ /* 0x000fce0000000000 */
.L_x_9:
[----:B------:R-:W-:Y:S05]  /*0350*/  BSYNC.RECONVERGENT B0 ;  /* 0x0000000000007941 */ /* 0x000fea0003800200 */
.L_x_8:
[----:B------:R-:W-:Y:S01]  /*0360*/  STG.E desc[UR4][R2.64], R7 ;  /* 0x0000000702007986 */ /* 0x000fe2000c101904 */
[----:B------:R-:W-:Y:S05]  /*0370*/  EXIT ;  /* 0x000000000000794d */ /* 0x000fea0003800000 */
.L_x_10:
        /* <DEDUP_REMOVED lines=16> */
.L_x_311:


//--------------------- .text.phi_exp_f64         --------------------------
	.section	.text.phi_exp_f64,"ax",@progbits
	.align	128
        .global         phi_exp_f64
        .type           phi_exp_f64,@function
        .size           phi_exp_f64,(.L_x_291 - phi_exp_f64)
        .other          phi_exp_f64,@"STO_CUDA_ENTRY STV_DEFAULT"
phi_exp_f64:
.text.phi_exp_f64:
        /* <DEDUP_REMOVED lines=11> */
[----:B-1----:R-:W5:Y:S01]  /*00b0*/  LDG.E.64 R2, desc[UR4][R2.64] ;  /* 0x0000000402027981 */ /* 0x002f62000c1e1b00 */
[----:B------:R-:W-:Y:S01]  /*00c0*/  BSSY.RECONVERGENT B0, `(.L_x_11) ;  /* 0x0000003000007945 */ /* 0x000fe20003800200 */
[----:B------:R-:W-:-:S07]  /*00d0*/  MOV R0, 0xf0 ;  /* 0x000000f000007802 */ /* 0x000fce0000000f00 */
[----:B-----5:R-:W-:Y:S05]  /*00e0*/  CALL.REL.NOINC `($phi_exp_f64$__internal_accurate_pow) ;  /* 0x0000000000647944 */ /* 0x020fea0003c00000 */
[----:B------:R-:W-:Y:S05]  /*00f0*/  BSYNC.RECONVERGENT B0 ;  /* 0x0000000000007941 */ /* 0x000fea0003800200 */
.L_x_11:
[----:B------:R-:W-:Y:S01]  /*0100*/  UMOV UR6, 0x9b97f4a8 ;  /* 0x9b97f4a800067882 */ /* 0x000fe20000000000 */
[----:B------:R-:W-:Y:S01]  /*0110*/  UMOV UR7, 0x3ff9e377 ;  /* 0x3ff9e37700077882 */ /* 0x000fe20000000000 */
[----:B------:R-:W0:Y:S01]  /*0120*/  LDC.64 R8, c[0x0][0x380] ;  /* 0x0000e000ff087b82 */ /* 0x000e220000000a00 */
[C---:B------:R-:W-:Y:S01]  /*0130*/  DADD R6, R2.reuse, UR6 ;  /* 0x0000000602067e29 */ /* 0x040fe20008000000 */
        /* <DEDUP_REMOVED lines=8> */
[----:B------:R-:W-:Y:S01]  /*01c0*/  @P1 DADD R6, R2, UR6 ;  /* 0x0000000602061e29 */ /* 0x000fe20008000000 */
[----:B------:R-:W-:Y:S10]  /*01d0*/  @P1 BRA `(.L_x_13) ;  /* 0x0000000000101947 */ /* 0x000ff40003800000 */
[----:B------:R-:W-:-:S14]  /*01e0*/  DSETP.NEU.AND P1, PT, |R2|, +INF , PT ;  /* 0x7ff000000200742a */ /* 0x000fdc0003f2d200 */
[----:B------:R-:W-:Y:S01]  /*01f0*/  @!P1 ISETP.GE.AND P2, PT, R3, RZ, PT ;  /* 0x000000ff0300920c */ /* 0x000fe20003f46270 */
[----:B------:R-:W-:-:S03]  /*0200*/  @!P1 IMAD.MOV.U32 R6, RZ, RZ, RZ ;  /* 0x000000ffff069224 */ /* 0x000fc600078e00ff */
[----:B------:R-:W-:-:S09]  /*0210*/  @!P1 SEL R7, RZ, 0x7ff00000, !P2 ;  /* 0x7ff00000ff079807 */ /* 0x000fd20005000000 */
.L_x_13:
[----:B------:R-:W-:Y:S05]  /*0220*/  BSYNC.RECONVERGENT B0 ;  /* 0x0000000000007941 */ /* 0x000fea0003800200 */
.L_x_12:
[----:B------:R-:W-:Y:S01]  /*0230*/  FSEL R2, R6, RZ, P0 ;  /* 0x000000ff06027208 */ /* 0x000fe20000000000 */
[----:B0-----:R-:W-:Y:S01]  /*0240*/  IMAD.WIDE R4, R4, 0x8, R8 ;  /* 0x0000000804047825 */ /* 0x001fe200078e0208 */
[----:B------:R-:W-:-:S05]  /*0250*/  FSEL R3, R7, 1.875, P0 ;  /* 0x3ff0000007037808 */ /* 0x000fca0000000000 */
[----:B------:R-:W-:Y:S01]  /*0260*/  STG.E.64 desc[UR4][R4.64], R2 ;  /* 0x0000000204007986 */ /* 0x000fe2000c101b04 */
[----:B------:R-:W-:Y:S05]  /*0270*/  EXIT ;  /* 0x000000000000794d */ /* 0x000fea0003800000 */
        .type           $phi_exp_f64$__internal_accurate_pow,@function
        .size           $phi_exp_f64$__internal_accurate_pow,(.L_x_291 - $phi_exp_f64$__internal_accurate_pow)
$phi_exp_f64$__internal_accurate_pow:
[----:B------:R-:W0:Y:S01]  /*0280*/  MUFU.RCP64H R9, 1.8090162277221679688 ;  /* 0x3ffcf1bb00097908 */ /* 0x000e220000001800 */
[----:B------:R-:W-:Y:S01]  /*0290*/  IMAD.MOV.U32 R6, RZ, RZ, -0x323405ac ;  /* 0xcdcbfa54ff067424 */ /* 0x000fe200078e00ff */
[----:B------:R-:W-:Y:S01]  /*02a0*/  MOV R7, 0x3ffcf1bb ;  /* 0x3ffcf1bb00077802 */ /* 0x000fe20000000f00 */
[----:B------:R-:W-:Y:S01]  /*02b0*/  IMAD.MOV.U32 R8, RZ, RZ, RZ ;  /* 0x000000ffff087224 */ /* 0x000fe200078e00ff */
[----:B------:R-:W-:Y:S01]  /*02c0*/  UMOV UR6, 0x91a02d60 ;  /* 0x91a02d6000067882 */ /* 0x000fe20000000000 */
[----:B------:R-:W-:Y:S01]  /*02d0*/  UMOV UR7, 0x3fc87221 ;  /* 0x3fc8722100077882 */ /* 0x000fe20000000000 */
[----:B------:R-:W-:Y:S01]  /*02e0*/  IMAD.MOV.U32 R12, RZ, RZ, 0x41ad3b5a ;  /* 0x41ad3b5aff0c7424 */ /* 0x000fe200078e00ff */
[----:B------:R-:W-:Y:S01]  /*02f0*/  UMOV UR8, 0x7d2cafe2 ;  /* 0x7d2cafe200087882 */ /* 0x000fe20000000000 */
[----:B------:R-:W-:Y:S01]  /*0300*/  IMAD.MOV.U32 R13, RZ, RZ, 0x3ed0f5d2 ;  /* 0x3ed0f5d2ff0d7424 */ /* 0x000fe200078e00ff */
[----:B------:R-:W-:Y:S01]  /*0310*/  UMOV UR9, 0x3eb0f5ff ;  /* 0x3eb0f5ff00097882 */ /* 0x000fe20000000000 */
[----:B------:R-:W-:-:S04]  /*0320*/  SHF.L.U32 R5, R3, 0x1, RZ ;  /* 0x0000000103057819 */ /* 0x000fc800000006ff */
[----:B------:R-:W-:Y:S01]  /*0330*/  ISETP.GT.U32.AND P0, PT, R5, -0x2000001, PT ;  /* 0xfdffffff0500780c */ /* 0x000fe20003f04070 */
        /* <DEDUP_REMOVED lines=15> */
[----:B------:R-:W-:Y:S01]  /*0430*/  DFMA R18, -R6, -UR6, R18 ;  /* 0x8000000606127c2b */ /* 0x000fe20008000112 */
[----:B------:R-:W-:Y:S01]  /*0440*/  UMOV UR6, 0xb9e7b0 ;  /* 0x00b9e7b000067882 */ /* 0x000fe20000000000 */
[----:B------:R-:W-:-:S03]  /*0450*/  UMOV UR7, 0x3c46a4cb ;  /* 0x3c46a4cb00077882 */ /* 0x000fc60000000000 */
[----:B------:R-:W-:Y:S01]  /*0460*/  DFMA R12, R10, R12, UR8 ;  /* 0x000000080a0c7e2b */ /* 0x000fe2000800000c */
[----:B------:R-:W-:Y:S01]  /*0470*/  UMOV UR8, 0x258a578b ;  /* 0x258a578b00087882 */ /* 0x000fe20000000000 */
[----:B------:R-:W-:Y:S01]  /*0480*/  UMOV UR9, 0x3f3c71c7 ;  /* 0x3f3c71c700097882 */ /* 0x000fe20000000000 */
[----:B------:R-:W-:-:S05]  /*0490*/  DMUL R8, R8, R18 ;  /* 0x0000001208087228 */ /* 0x000fca0000000000 */
[----:B------:R-:W-:Y:S01]  /*04a0*/  DFMA R12, R10, R12, UR8 ;  /* 0x000000080a0c7e2b */ /* 0x000fe2000800000c */
[----:B------:R-:W-:Y:S01]  /*04b0*/  UMOV UR8, 0x9242b910 ;  /* 0x9242b91000087882 */ /* 0x000fe20000000000 */
[----:B------:R-:W-:-:S03]  /*04c0*/  UMOV UR9, 0x3f624924 ;  /* 0x3f62492400097882 */ /* 0x000fc60000000000 */
[----:B------:R-:W-:Y:S01]  /*04d0*/  IADD3 R23, PT, PT, R9, 0x100000, RZ ;  /* 0x0010000009177810 */ /* 0x000fe20007ffe0ff */
[----:B------:R-:W-:Y:S02]  /*04e0*/  IMAD.MOV.U32 R22, RZ, RZ, R8 ;  /* 0x000000ffff167224 */ /* 0x000fe400078e0008 */
[----:B------:R-:W-:Y:S01]  /*04f0*/  DFMA R12, R10, R12, UR8 ;  /* 0x000000080a0c7e2b */ /* 0x000fe2000800000c */
[----:B------:R-:W-:Y:S01]  /*0500*/  UMOV UR8, 0x99999dfb ;  /* 0x99999dfb00087882 */ /* 0x000fe20000000000 */
[----:B------:R-:W-:-:S06]  /*0510*/  UMOV UR9, 0x3f899999 ;  /* 0x3f89999900097882 */ /* 0x000fcc0000000000 */
        /* <DEDUP_REMOVED lines=9> */
[C---:B------:R-:W-:Y:S01]  /*05b0*/  DFMA R24, R6.reuse, R14, -R10 ;  /* 0x0000000e0618722b */ /* 0x040fe2000000080a */
[----:B------:R-:W-:Y:S01]  /*05c0*/  UMOV UR7, 0x3ff00000 ;  /* 0x3ff0000000077882 */ /* 0x000fe20000000000 */
[----:B------:R-:W-:-:S04]  /*05d0*/  DFMA R20, R6, R6, -R14 ;  /* 0x000000060614722b */ /* 0x000fc8000000080e */
[----:B------:R-:W-:Y:S02]  /*05e0*/  DADD R16, R12, R18 ;  /* 0x000000000c107229 */ /* 0x000fe40000000012 */
[----:B------:R-:W-:Y:S02]  /*05f0*/  DFMA R24, R8, R14, R24 ;  /* 0x0000000e0818722b */ /* 0x000fe40000000018 */
[----:B------:R-:W-:-:S04]  /*0600*/  DFMA R20, R6, R22, R20 ;  /* 0x000000160614722b */ /* 0x000fc80000000014 */
[----:B------:R-:W-:Y:S02]  /*0610*/  DMUL R14, R16, R10 ;  /* 0x0000000a100e7228 */ /* 0x000fe40000000000 */
[----:B------:R-:W-:Y:S02]  /*0620*/  DADD R12, R12, -R16 ;  /* 0x000000000c0c7229 */ /* 0x000fe40000000810 */
[----:B------:R-:W-:-:S04]  /*0630*/  DFMA R20, R6, R20, R24 ;  /* 0x000000140614722b */ /* 0x000fc80000000018 */
[----:B------:R-:W-:Y:S02]  /*0640*/  DFMA R22, R16, R10, -R14 ;  /* 0x0000000a1016722b */ /* 0x000fe4000000080e */
[----:B------:R-:W-:-:S06]  /*0650*/  DADD R12, R18, R12 ;  /* 0x00000000120c7229 */ /* 0x000fcc000000000c */
[----:B------:R-:W-:-:S08]  /*0660*/  DFMA R20, R16, R20, R22 ;  /* 0x000000141014722b */ /* 0x000fd00000000016 */
[----:B------:R-:W-:-:S08]  /*0670*/  DFMA R12, R12, R10, R20 ;  /* 0x0000000a0c0c722b */ /* 0x000fd00000000014 */
[----:B------:R-:W-:-:S08]  /*0680*/  DADD R16, R14, R12 ;  /* 0x000000000e107229 */ /* 0x000fd0000000000c */
[--C-:B------:R-:W-:Y:S02]  /*0690*/  DADD R10, R6, R16.reuse ;  /* 0x00000000060a7229 */ /* 0x100fe40000000010 */
[----:B------:R-:W-:-:S06]  /*06a0*/  DADD R14, R14, -R16 ;  /* 0x000000000e0e7229 */ /* 0x000fcc0000000810 */
[----:B------:R-:W-:Y:S02]  /*06b0*/  DADD R6, R6, -R10 ;  /* 0x0000000006067229 */ /* 0x000fe4000000080a */
[----:B------:R-:W-:-:S06]  /*06c0*/  DADD R14, R12, R14 ;  /* 0x000000000c0e7229 */ /* 0x000fcc000000000e */
[----:B------:R-:W-:-:S08]  /*06d0*/  DADD R6, R16, R6 ;  /* 0x0000000010067229 */ /* 0x000fd00000000006 */
[----:B------:R-:W-:-:S08]  /*06e0*/  DADD R6, R14, R6 ;  /* 0x000000000e067229 */ /* 0x000fd00000000006 */
[----:B------:R-:W-:Y:S01]  /*06f0*/  DADD R12, R8, R6 ;  /* 0x00000000080c7229 */ /* 0x000fe20000000006 */
[----:B------:R-:W-:Y:S01]  /*0700*/  IMAD.MOV.U32 R8, RZ, RZ, -0x105c611 ;  /* 0xfefa39efff087424 */ /* 0x000fe200078e00ff */
[----:B------:R-:W-:Y:S01]  /*0710*/  MOV R6, 0xfefa39ef ;  /* 0xfefa39ef00067802 */ /* 0x000fe20000000f00 */
[----:B------:R-:W-:Y:S02]  /*0720*/  IMAD.MOV.U32 R9, RZ, RZ, 0x3fe62e42 ;  /* 0x3fe62e42ff097424 */ /* 0x000fe400078e00ff */
[----:B------:R-:W-:-:S03]  /*0730*/  IMAD.MOV.U32 R7, RZ, RZ, 0x3fe62e42 ;  /* 0x3fe62e42ff077424 */ /* 0x000fc600078e00ff */
[----:B------:R-:W-:-:S08]  /*0740*/  DADD R14, R10, R12 ;  /* 0x000000000a0e7229 */ /* 0x000fd0000000000c */
[--C-:B------:R-:W-:Y:S02]  /*0750*/  DFMA R8, R8, UR6, R14.reuse ;  /* 0x0000000608087c2b */ /* 0x100fe4000800000e */
[----:B------:R-:W-:-:S06]  /*0760*/  DADD R10, R10, -R14 ;  /* 0x000000000a0a7229 */ /* 0x000fcc000000080e */
[----:B------:R-:W-:Y:S02]  /*0770*/  DFMA R16, -R6, 1, R8 ;  /* 0x3ff000000610782b */ /* 0x000fe40000000108 */
[----:B------:R-:W-:Y:S01]  /*0780*/  DADD R10, R12, R10 ;  /* 0x000000000c0a7229 */ /* 0x000fe2000000000a */
[----:B------:R-:W-:Y:S02]  /*0790*/  IMAD.MOV.U32 R12, RZ, RZ, 0x3b39803f ;  /* 0x3b39803fff0c7424 */ /* 0x000fe400078e00ff */
[----:B------:R-:W-:-:S03]  /*07a0*/  IMAD.MOV.U32 R13, RZ, RZ, 0x3c7abc9e ;  /* 0x3c7abc9eff0d7424 */ /* 0x000fc600078e00ff */
[----:B------:R-:W-:-:S08]  /*07b0*/  DADD R16, -R14, R16 ;  /* 0x000000000e107229 */ /* 0x000fd00000000110 */
[----:B------:R-:W-:Y:S01]  /*07c0*/  DADD R10, R10, -R16 ;  /* 0x000000000a0a7229 */ /* 0x000fe20000000810 */
[----:B------:R-:W-:Y:S01]  /*07d0*/  LOP3.LUT R17, R3, 0xff0fffff, RZ, 0xc0, !PT ;  /* 0xff0fffff03117812 */ /* 0x000fe200078ec0ff */
[----:B------:R-:W-:-:S03]  /*07e0*/  IMAD.MOV.U32 R16, RZ, RZ, R2 ;  /* 0x000000ffff107224 */ /* 0x000fc600078e0002 */
[----:B------:R-:W-:-:S03]  /*07f0*/  SEL R17, R17, R3, P0 ;  /* 0x0000000311117207 */ /* 0x000fc60000000000 */
[----:B------:R-:W-:Y:S01]  /*0800*/  DFMA R10, R12, UR6, R10 ;  /* 0x000000060c0a7c2b */ /* 0x000fe2000800000a */
[----:B------:R-:W-:Y:S01]  /*0810*/  UMOV UR6, 0x3b39803f ;  /* 0x3b39803f00067882 */ /* 0x000fe20000000000 */
[----:B------:R-:W-:-:S06]  /*0820*/  UMOV UR7, 0x3c7abc9e ;  /* 0x3c7abc9e00077882 */ /* 0x000fcc0000000000 */
[----:B------:R-:W-:-:S08]  /*0830*/  DADD R12, R8, R10 ;  /* 0x00000000080c7229 */ /* 0x000fd0000000000a */
[----:B------:R-:W-:Y:S02]  /*0840*/  DADD R14, R8, -R12 ;  /* 0x00000000080e7229 */ /* 0x000fe4000000080c */
[----:B------:R-:W-:-:S06]  /*0850*/  DMUL R8, R12, R16 ;  /* 0x000000100c087228 */ /* 0x000fcc0000000000 */
[----:B------:R-:W-:Y:S02]  /*0860*/  DADD R14, R10, R14 ;  /* 0x000000000a0e7229 */ /* 0x000fe4000000000e */
[----:B------:R-:W-:-:S08]  /*0870*/  DFMA R12, R12, R16, -R8 ;  /* 0x000000100c0c722b */ /* 0x000fd00000000808 */
[----:B------:R-:W-:Y:S01]  /*0880*/  DFMA R14, R14, R16, R12 ;  /* 0x000000100e0e722b */ /* 0x000fe2000000000c */
[----:B------:R-:W-:Y:S02]  /*0890*/  IMAD.MOV.U32 R12, RZ, RZ, 0x652b82fe ;  /* 0x652b82feff0c7424 */ /* 0x000fe400078e00ff */
[----:B------:R-:W-:-:S05]  /*08a0*/  IMAD.MOV.U32 R13, RZ, RZ, 0x3ff71547 ;  /* 0x3ff71547ff0d7424 */ /* 0x000fca00078e00ff */
        /* <DEDUP_REMOVED lines=46> */
[----:B------:R-:W-:Y:S02]  /*0b90*/  @!P1 LEA.HI R5, R12, R12, RZ, 0x1 ;  /* 0x0000000c0c059211 */ /* 0x000fe400078f08ff */
[----:B------:R-:W-:Y:S02]  /*0ba0*/  FSEL R15, R15, RZ, P0 ;  /* 0x000000ff0f0f7208 */ /* 0x000fe40000000000 */
[----:B------:R-:W-:-:S04]  /*0bb0*/  @!P1 SHF.R.S32.HI R5, RZ, 0x1, R5 ;  /* 0x00000001ff059819 */ /* 0x000fc80000011405 */
[----:B------:R-:W-:Y:S01]  /*0bc0*/  @!P1 IADD3 R10, PT, PT, R12, -R5, RZ ;  /* 0x800000050c0a9210 */ /* 0x000fe20007ffe0ff */
[----:B------:R-:W-:-:S03]  /*0bd0*/  @!P1 IMAD R7, R5, 0x100000, R7 ;  /* 0x0010000005079824 */ /* 0x000fc600078e0207 */
[----:B------:R-:W-:Y:S01]  /*0be0*/  @!P1 LEA R11, R10, 0x3ff00000, 0x14 ;  /* 0x3ff000000a0b9811 */ /* 0x000fe200078ea0ff */
[----:B------:R-:W-:-:S06]  /*0bf0*/  @!P1 IMAD.MOV.U32 R10, RZ, RZ, RZ ;  /* 0x000000ffff0a9224 */ /* 0x000fcc00078e00ff */
[----:B------:R-:W-:-:S11]  /*0c00*/  @!P1 DMUL R14, R6, R10 ;  /* 0x0000000a060e9228 */ /* 0x000fd60000000000 */
.L_x_14:
[----:B------:R-:W-:Y:S01]  /*0c10*/  DFMA R8, R8, R14, R14 ;  /* 0x0000000e0808722b */ /* 0x000fe2000000000e */
[----:B------:R-:W-:Y:S01]  /*0c20*/  MOV R6, R0 ;  /* 0x0000000000067202 */ /* 0x000fe20000000f00 */
[----:B------:R-:W-:Y:S01]  /*0c30*/  DSETP.NEU.AND P0, PT, |R14|, +INF , PT ;  /* 0x7ff000000e00742a */ /* 0x000fe20003f0d200 */
[----:B------:R-:W-:-:S07]  /*0c40*/  IMAD.MOV.U32 R7, RZ, RZ, 0x0 ;  /* 0x00000000ff077424 */ /* 0x000fce00078e00ff */
[----:B------:R-:W-:Y:S02]  /*0c50*/  FSEL R5, R14, R8, !P0 ;  /* 0x000000080e057208 */ /* 0x000fe40004000000 */
[----:B------:R-:W-:Y:S01]  /*0c60*/  FSEL R14, R15, R9, !P0 ;  /* 0x000000090f0e7208 */ /* 0x000fe20004000000 */
[----:B------:R-:W-:Y:S06]  /*0c70*/  RET.REL.NODEC R6 `(phi_exp_f64) ;  /* 0xfffffff006e07950 */ /* 0x000fec0003c3ffff */
.L_x_15:
        /* <DEDUP_REMOVED lines=16> */
.L_x_291:


//--------------------- .text.atan2_toroidal_f32  --------------------------
	.section	.text.atan2_toroidal_f32,"ax",@progbits
	.align	128
        .global         atan2_toroidal_f32
        .type           atan2_toroidal_f32,@function
        .size           atan2_toroidal_f32,(.L_x_292 - atan2_toroidal_f32)
        .other          atan2_toroidal_f32,@"STO_CUDA_ENTRY STV_DEFAULT"
atan2_toroidal_f32:
.text.atan2_toroidal_f32:
        /* <DEDUP_REMOVED lines=13> */
[----:B--2---:R-:W-:-:S05]  /*00d0*/  IMAD.WIDE R8, R2, 0x4, R8 ;  /* 0x0000000402087825 */ /* 0x004fca00078e0208 */
[----:B------:R-:W3:Y:S01]  /*00e0*/  LDG.E R5, desc[UR4][R8.64] ;  /* 0x0000000408057981 */ /* 0x000ee2000c1e1900 */
[----:B------:R-:W-:Y:S01]  /*00f0*/  BSSY.RECONVERGENT B0, `(.L_x_16) ;  /* 0x000000f000007945 */ /* 0x000fe20003800200 */
[----:B---3--:R-:W-:-:S04]  /*0100*/  FSETP.GT.AND P2, PT, |R4|, |R5|, PT ;  /* 0x400000050400720b */ /* 0x008fc80003f44200 */
[----:B------:R-:W-:-:S04]  /*0110*/  FSEL R3, |R4|, |R5|, P2 ;  /* 0x4000000504037208 */ /* 0x000fc80001000200 */
[----:B------:R-:W0:Y:S01]  /*0120*/  MUFU.RCP R10, R3 ;  /* 0x00000003000a7308 */ /* 0x000e220000001000 */
[----:B------:R-:W-:-:S07]  /*0130*/  FSEL R0, |R5|, |R4|, P2 ;  /* 0x4000000405007208 */ /* 0x000fce0001000200 */
[----:B------:R-:W1:Y:S01]  /*0140*/  FCHK P0, R0, R3 ;  /* 0x0000000300007302 */ /* 0x000e620000000000 */
[----:B0-----:R-:W-:-:S04]  /*0150*/  FFMA R11, -R3, R10, 1 ;  /* 0x3f800000030b7423 */ /* 0x001fc8000000010a */
[----:B------:R-:W-:-:S04]  /*0160*/  FFMA R11, R10, R11, R10 ;  /* 0x0000000b0a0b7223 */ /* 0x000fc8000000000a */
[----:B------:R-:W-:-:S04]  /*0170*/  FFMA R10, R0, R11, RZ ;  /* 0x0000000b000a7223 */ /* 0x000fc800000000ff */
[----:B------:R-:W-:-:S04]  /*0180*/  FFMA R12, -R3, R10, R0 ;  /* 0x0000000a030c7223 */ /* 0x000fc80000000100 */
[----:B------:R-:W-:Y:S01]  /*0190*/  FFMA R10, R11, R12, R10 ;  /* 0x0000000c0b0a7223 */ /* 0x000fe2000000000a */
[----:B-1----:R-:W-:Y:S06]  /*01a0*/  @!P0 BRA `(.L_x_17) ;  /* 0x00000000000c8947 */ /* 0x002fec0003800000 */
[----:B------:R-:W-:-:S07]  /*01b0*/  MOV R6, 0x1d0 ;  /* 0x000001d000067802 */ /* 0x000fce0000000f00 */
[----:B------:R-:W-:Y:S05]  /*01c0*/  CALL.REL.NOINC `($__internal_0_$__cuda_sm3x_div_rn_noftz_f32_slowpath) ;  /* 0x00000000009c7944 */ /* 0x000fea0003c00000 */
[----:B------:R-:W-:-:S07]  /*01d0*/  IMAD.MOV.U32 R10, RZ, RZ, R0 ;  /* 0x000000ffff0a7224 */ /* 0x000fce00078e0000 */
.L_x_17:
[----:B------:R-:W-:Y:S05]  /*01e0*/  BSYNC.RECONVERGENT B0 ;  /* 0x0000000000007941 */ /* 0x000fea0003800200 */
.L_x_16:
[----:B------:R-:W-:Y:S02]  /*01f0*/  IMAD.MOV.U32 R7, RZ, RZ, 0x3b33710b ;  /* 0x3b33710bff077424 */ /* 0x000fe400078e00ff */
[----:B------:R-:W-:Y:S01]  /*0200*/  FMUL R0, R10, R10 ;  /* 0x0000000a0a007220 */ /* 0x000fe20000400000 */
[----:B------:R-:W-:Y:S01]  /*0210*/  IMAD.MOV.U32 R6, RZ, RZ, 0x3f6ee581 ;  /* 0x3f6ee581ff067424 */ /* 0x000fe200078e00ff */
[C---:B------:R-:W-:Y:S01]  /*0220*/  ISETP.GE.AND P0, PT, R5.reuse, RZ, PT ;  /* 0x000000ff0500720c */ /* 0x040fe20003f06270 */
[----:B------:R-:W-:Y:S01]  /*0230*/  UMOV UR6, 0x54442d18 ;  /* 0x54442d1800067882 */ /* 0x000fe20000000000 */
[----:B------:R-:W-:Y:S01]  /*0240*/  FFMA R7, R0, R7, -0.015681877732276916504 ;  /* 0xbc80774800077423 */ /* 0x000fe20000000007 */
[----:B------:R-:W-:Y:S01]  /*0250*/  FSETP.NEU.AND P3, PT, |R5|, |R4|, PT ;  /* 0x400000040500720b */ /* 0x000fe20003f6d200 */
[----:B------:R-:W-:Y:S01]  /*0260*/  FADD R5, |R4|, |R5| ;  /* 0x4000000504057221 */ /* 0x000fe20000000200 */
[----:B------:R-:W-:Y:S01]  /*0270*/  FSETP.NEU.AND P1, PT, R3, RZ, PT ;  /* 0x000000ff0300720b */ /* 0x000fe20003f2d000 */
[----:B------:R-:W-:Y:S01]  /*0280*/  FFMA R7, R0, R7, 0.042200751602649688721 ;  /* 0x3d2cdab200077423 */ /* 0x000fe20000000007 */
[----:B------:R-:W-:-:S03]  /*0290*/  UMOV UR7, 0x401921fb ;  /* 0x401921fb00077882 */ /* 0x000fc60000000000 */
[----:B------:R-:W-:-:S04]  /*02a0*/  FFMA R7, R0, R7, -0.074792981147766113281 ;  /* 0xbd992d1000077423 */ /* 0x000fc80000000007 */
[----:B------:R-:W-:-:S04]  /*02b0*/  FFMA R7, R0, R7, 0.10640415549278259277 ;  /* 0x3dd9ea6c00077423 */ /* 0x000fc80000000007 */
[----:B------:R-:W-:-:S04]  /*02c0*/  FFMA R7, R0, R7, -0.14207722246646881104 ;  /* 0xbe117cb100077423 */ /* 0x000fc80000000007 */
[----:B------:R-:W-:-:S04]  /*02d0*/  FFMA R7, R0, R7, 0.19993925094604492188 ;  /* 0x3e4cbce000077423 */ /* 0x000fc80000000007 */
[----:B------:R-:W-:-:S04]  /*02e0*/  FFMA R7, R0, R7, -0.33333197236061096191 ;  /* 0xbeaaaa7d00077423 */ /* 0x000fc80000000007 */
[----:B------:R-:W-:-:S04]  /*02f0*/  FMUL R7, R0, R7 ;  /* 0x0000000700077220 */ /* 0x000fc80000400000 */
[----:B------:R-:W-:-:S04]  /*0300*/  FFMA R7, R7, R10, R10 ;  /* 0x0000000a07077223 */ /* 0x000fc8000000000a */
[C---:B------:R-:W-:Y:S01]  /*0310*/  FFMA R0, R6.reuse, 1.6832555532455444336, -R7 ;  /* 0x3fd774eb06007823 */ /* 0x040fe20000000807 */
[----:B------:R-:W-:-:S04]  /*0320*/  FSEL R6, R6, 1.8663789033889770508, P2 ;  /* 0x3feee58106067808 */ /* 0x000fc80001000000 */
[-C--:B------:R-:W-:Y:S01]  /*0330*/  FSEL R9, R0, R7.reuse, P2 ;  /* 0x0000000700097208 */ /* 0x080fe20001000000 */
[----:B------:R-:W-:Y:S01]  /*0340*/  IMAD.MOV.U32 R0, RZ, RZ, 0x4016cbe4 ;  /* 0x4016cbe4ff007424 */ /* 0x000fe200078e00ff */
[----:B------:R-:W-:-:S05]  /*0350*/  FSEL R7, R7, -R7, P2 ;  /* 0x8000000707077208 */ /* 0x000fca0001000000 */
[----:B------:R-:W-:Y:S01]  /*0360*/  @!P0 FFMA R9, R6, 1.6832555532455444336, R7 ;  /* 0x3fd774eb06098823 */ /* 0x000fe20000000007 */
[----:B------:R-:W-:Y:S01]  /*0370*/  @!P3 FSEL R9, R0, 0.78539818525314331055, !P0 ;  /* 0x3f490fdb0009b808 */ /* 0x000fe20004000000 */
[----:B------:R-:W0:Y:S01]  /*0380*/  LDC.64 R6, c[0x0][0x380] ;  /* 0x0000e000ff067b82 */ /* 0x000e220000000a00 */
[----:B------:R-:W-:Y:S02]  /*0390*/  @!P1 FSEL R9, RZ, 3.1415927410125732422, P0 ;  /* 0x40490fdbff099808 */ /* 0x000fe40000000000 */
[----:B------:R-:W-:Y:S02]  /*03a0*/  FSETP.NAN.AND P0, PT, R5, R5, PT ;  /* 0x000000050500720b */ /* 0x000fe40003f08000 */
[----:B------:R-:W-:-:S04]  /*03b0*/  LOP3.LUT R4, R9, 0x80000000, R4, 0xb8, !PT ;  /* 0x8000000009047812 */ /* 0x000fc800078eb804 */
[----:B------:R-:W-:-:S04]  /*03c0*/  FSEL R9, R5, R4, P0 ;  /* 0x0000000405097208 */ /* 0x000fc80000000000 */
[----:B------:R-:W1:Y:S01]  /*03d0*/  F2F.F64.F32 R4, R9 ;  /* 0x0000000900047310 */ /* 0x000e620000201800 */
[----:B------:R-:W-:Y:S01]  /*03e0*/  FSETP.GEU.AND P0, PT, R9, RZ, PT ;  /* 0x000000ff0900720b */ /* 0x000fe20003f0e000 */
[----:B0-----:R-:W-:Y:S01]  /*03f0*/  IMAD.WIDE R2, R2, 0x4, R6 ;  /* 0x0000000402027825 */ /* 0x001fe200078e0206 */
[----:B-1----:R-:W-:-:S11]  /*0400*/  DADD R4, R4, UR6 ;  /* 0x0000000604047e29 */ /* 0x002fd60008000000 */
[----:B------:R-:W0:Y:S02]  /*0410*/  @!P0 F2F.F32.F64 R9, R4 ;  /* 0x0000000400098310 */ /* 0x000e240000301000 */
[----:B0-----:R-:W-:Y:S01]  /*0420*/  STG.E desc[UR4][R2.64], R9 ;  /* 0x0000000902007986 */ /* 0x001fe2000c101904 */
[----:B------:R-:W-:Y:S05]  /*0430*/  EXIT ;  /* 0x000000000000794d */ /* 0x000fea0003800000 */
        .weak           $__internal_0_$__cuda_sm3x_div_rn_noftz_f32_slowpath
        .type           $__internal_0_$__cuda_sm3x_div_rn_noftz_f32_slowpath,@function
        .size           $__internal_0_$__cuda_sm3x_div_rn_noftz_f32_slowpath,(.L_x_292 - $__internal_0_$__cuda_sm3x_div_rn_noftz_f32_slowpath)
$__internal_0_$__cuda_sm3x_div_rn_noftz_f32_slowpath:
[--C-:B------:R-:W-:Y:S01]  /*0440*/  SHF.R.U32.HI R8, RZ, 0x17, R3.reuse ;  /* 0x00000017ff087819 */ /* 0x100fe20000011603 */
[----:B------:R-:W-:Y:S01]  /*0450*/  BSSY.RECONVERGENT B1, `(.L_x_18) ;  /* 0x0000064000017945 */ /* 0x000fe20003800200 */
[--C-:B------:R-:W-:Y:S01]  /*0460*/  SHF.R.U32.HI R7, RZ, 0x17, R0.reuse ;  /* 0x00000017ff077819 */ /* 0x100fe20000011600 */
[----:B------:R-:W-:Y:S01]  /*0470*/  IMAD.MOV.U32 R10, RZ, RZ, R0 ;  /* 0x000000ffff0a7224 */ /* 0x000fe200078e0000 */
[----:B------:R-:W-:Y:S01]  /*0480*/  LOP3.LUT R9, R8, 0xff, RZ, 0xc0, !PT ;  /* 0x000000ff08097812 */ /* 0x000fe200078ec0ff */
[----:B------:R-:W-:Y:S01]  /*0490*/  IMAD.MOV.U32 R11, RZ, RZ, R3 ;  /* 0x000000ffff0b7224 */ /* 0x000fe200078e0003 */
[----:B------:R-:W-:-:S03]  /*04a0*/  LOP3.LUT R8, R7, 0xff, RZ, 0xc0, !PT ;  /* 0x000000ff07087812 */ /* 0x000fc600078ec0ff */
[----:B------:R-:W-:Y:S02]  /*04b0*/  VIADD R13, R9, 0xffffffff ;  /* 0xffffffff090d7836 */ /* 0x000fe40000000000 */
[----:B------:R-:W-:-:S03]  /*04c0*/  VIADD R12, R8, 0xffffffff ;  /* 0xffffffff080c7836 */ /* 0x000fc60000000000 */
[----:B------:R-:W-:-:S04]  /*04d0*/  ISETP.GT.U32.AND P0, PT, R13, 0xfd, PT ;  /* 0x000000fd0d00780c */ /* 0x000fc80003f04070 */
[----:B------:R-:W-:-:S13]  /*04e0*/  ISETP.GT.U32.OR P0, PT, R12, 0xfd, P0 ;  /* 0x000000fd0c00780c */ /* 0x000fda0000704470 */
[----:B------:R-:W-:Y:S01]  /*04f0*/  @!P0 IMAD.MOV.U32 R7, RZ, RZ, RZ ;  /* 0x000000ffff078224 */ /* 0x000fe200078e00ff */
[----:B------:R-:W-:Y:S06]  /*0500*/  @!P0 BRA `(.L_x_19) ;  /* 0x00000000005c8947 */ /* 0x000fec0003800000 */
[----:B------:R-:W-:Y:S02]  /*0510*/  FSETP.GTU.FTZ.AND P1, PT, |R3|, +INF , PT ;  /* 0x7f8000000300780b */ /* 0x000fe40003f3c200 */
[----:B------:R-:W-:-:S04]  /*0520*/  FSETP.GTU.FTZ.AND P0, PT, |R0|, +INF , PT ;  /* 0x7f8000000000780b */ /* 0x000fc80003f1c200 */
[----:B------:R-:W-:-:S13]  /*0530*/  PLOP3.LUT P0, PT, P0, P1, PT, 0xf8, 0x8f ;  /* 0x00000000008f781c */ /* 0x000fda0000703f70 */
[----:B------:R-:W-:Y:S05]  /*0540*/  @P0 BRA `(.L_x_20) ;  /* 0x00000004004c0947 */ /* 0x000fea0003800000 */
[----:B------:R-:W-:-:S13]  /*0550*/  LOP3.LUT P0, RZ, R11, 0x7fffffff, R10, 0xc8, !PT ;  /* 0x7fffffff0bff7812 */ /* 0x000fda000780c80a */
[----:B------:R-:W-:Y:S05]  /*0560*/  @!P0 BRA `(.L_x_21) ;  /* 0x00000004003c8947 */ /* 0x000fea0003800000 */
[C---:B------:R-:W-:Y:S02]  /*0570*/  FSETP.NEU.FTZ.AND P3, PT, |R0|.reuse, +INF , PT ;  /* 0x7f8000000000780b */ /* 0x040fe40003f7d200 */
[----:B------:R-:W-:Y:S02]  /*0580*/  FSETP.NEU.FTZ.AND P1, PT, |R3|, +INF , PT ;  /* 0x7f8000000300780b */ /* 0x000fe40003f3d200 */
[----:B------:R-:W-:-:S11]  /*0590*/  FSETP.NEU.FTZ.AND P0, PT, |R0|, +INF , PT ;  /* 0x7f8000000000780b */ /* 0x000fd60003f1d200 */
[----:B------:R-:W-:Y:S05]  /*05a0*/  @!P1 BRA !P3, `(.L_x_21) ;  /* 0x00000004002c9947 */ /* 0x000fea0005800000 */
[----:B------:R-:W-:-:S04]  /*05b0*/  LOP3.LUT P3, RZ, R10, 0x7fffffff, RZ, 0xc0, !PT ;  /* 0x7fffffff0aff7812 */ /* 0x000fc8000786c0ff */
[----:B------:R-:W-:-:S13]  /*05c0*/  PLOP3.LUT P1, PT, P1, P3, PT, 0x2f, 0xf2 ;  /* 0x0000000000f2781c */ /* 0x000fda0000f26577 */
[----:B------:R-:W-:Y:S05]  /*05d0*/  @P1 BRA `(.L_x_22) ;  /* 0x0000000400181947 */ /* 0x000fea0003800000 */
[----:B------:R-:W-:-:S04]  /*05e0*/  LOP3.LUT P1, RZ, R11, 0x7fffffff, RZ, 0xc0, !PT ;  /* 0x7fffffff0bff7812 */ /* 0x000fc8000782c0ff */
[----:B------:R-:W-:-:S13]  /*05f0*/  PLOP3.LUT P0, PT, P0, P1, PT, 0x2f, 0xf2 ;  /* 0x0000000000f2781c */ /* 0x000fda0000702577 */
[----:B------:R-:W-:Y:S05]  /*0600*/  @P0 BRA `(.L_x_23) ;  /* 0x0000000400000947 */ /* 0x000fea0003800000 */
[----:B------:R-:W-:Y:S02]  /*0610*/  ISETP.GE.AND P0, PT, R12, RZ, PT ;  /* 0x000000ff0c00720c */ /* 0x000fe40003f06270 */
[----:B------:R-:W-:-:S11]  /*0620*/  ISETP.GE.AND P1, PT, R13, RZ, PT ;  /* 0x000000ff0d00720c */ /* 0x000fd60003f26270 */
[----:B------:R-:W-:Y:S02]  /*0630*/  @P0 IMAD.MOV.U32 R7, RZ, RZ, RZ ;  /* 0x000000ffff070224 */ /* 0x000fe400078e00ff */
[----:B------:R-:W-:Y:S01]  /*0640*/  @!P0 FFMA R10, R0, 1.84467440737095516160e+19, RZ ;  /* 0x5f800000000a8823 */ /* 0x000fe200000000ff */
[----:B------:R-:W-:Y:S02]  /*0650*/  @!P0 IMAD.MOV.U32 R7, RZ, RZ, -0x40 ;  /* 0xffffffc0ff078424 */ /* 0x000fe400078e00ff */
[----:B------:R-:W-:Y:S02]  /*0660*/  @!P1 FFMA R11, R3, 1.84467440737095516160e+19, RZ ;  /* 0x5f800000030b9823 */ /* 0x000fe400000000ff */
[----:B------:R-:W-:-:S07]  /*0670*/  @!P1 VIADD R7, R7, 0x40 ;  /* 0x0000004007079836 */ /* 0x000fce0000000000 */
.L_x_19:
[----:B------:R-:W-:Y:S01]  /*0680*/  LEA R0, R9, 0xc0800000, 0x17 ;  /* 0xc080000009007811 */ /* 0x000fe200078eb8ff */
[----:B------:R-:W-:Y:S01]  /*0690*/  VIADD R8, R8, 0xffffff81 ;  /* 0xffffff8108087836 */ /* 0x000fe20000000000 */
[----:B------:R-:W-:Y:S03]  /*06a0*/  BSSY.RECONVERGENT B2, `(.L_x_24) ;  /* 0x0000035000027945 */ /* 0x000fe60003800200 */
[----:B------:R-:W-:Y:S02]  /*06b0*/  IMAD.IADD R11, R11, 0x1, -R0 ;  /* 0x000000010b0b7824 */ /* 0x000fe400078e0a00 */
[----:B------:R-:W-:Y:S02]  /*06c0*/  IMAD R0, R8, -0x800000, R10 ;  /* 0xff80000008007824 */ /* 0x000fe400078e020a */
[----:B------:R-:W0:Y:S01]  /*06d0*/  MUFU.RCP R12, R11 ;  /* 0x0000000b000c7308 */ /* 0x000e220000001000 */
[----:B------:R-:W-:-:S04]  /*06e0*/  FADD.FTZ R13, -R11, -RZ ;  /* 0x800000ff0b0d7221 */ /* 0x000fc80000010100 */
[----:B0-----:R-:W-:-:S04]  /*06f0*/  FFMA R15, R12, R13, 1 ;  /* 0x3f8000000c0f7423 */ /* 0x001fc8000000000d */
[----:B------:R-:W-:-:S04]  /*0700*/  FFMA R17, R12, R15, R12 ;  /* 0x0000000f0c117223 */ /* 0x000fc8000000000c */
[----:B------:R-:W-:-:S04]  /*0710*/  FFMA R10, R0, R17, RZ ;  /* 0x00000011000a7223 */ /* 0x000fc800000000ff */
[----:B------:R-:W-:-:S04]  /*0720*/  FFMA R15, R13, R10, R0 ;  /* 0x0000000a0d0f7223 */ /* 0x000fc80000000000 */
[----:B------:R-:W-:Y:S01]  /*0730*/  FFMA R12, R17, R15, R10 ;  /* 0x0000000f110c7223 */ /* 0x000fe2000000000a */
[----:B------:R-:W-:-:S03]  /*0740*/  IADD3 R10, PT, PT, R8, 0x7f, -R9 ;  /* 0x0000007f080a7810 */ /* 0x000fc60007ffe809 */
[----:B------:R-:W-:Y:S02]  /*0750*/  FFMA R13, R13, R12, R0 ;  /* 0x0000000c0d0d7223 */ /* 0x000fe40000000000 */
[----:B------:R-:W-:Y:S02]  /*0760*/  IMAD.IADD R7, R10, 0x1, R7 ;  /* 0x000000010a077824 */ /* 0x000fe400078e0207 */
[----:B------:R-:W-:-:S05]  /*0770*/  FFMA R0, R17, R13, R12 ;  /* 0x0000000d11007223 */ /* 0x000fca000000000c */
[----:B------:R-:W-:-:S04]  /*0780*/  SHF.R.U32.HI R8, RZ, 0x17, R0 ;  /* 0x00000017ff087819 */ /* 0x000fc80000011600 */
[----:B------:R-:W-:-:S05]  /*0790*/  LOP3.LUT R8, R8, 0xff, RZ, 0xc0, !PT ;  /* 0x000000ff08087812 */ /* 0x000fca00078ec0ff */
[----:B------:R-:W-:-:S04]  /*07a0*/  IMAD.IADD R11, R8, 0x1, R7 ;  /* 0x00000001080b7824 */ /* 0x000fc800078e0207 */
[----:B------:R-:W-:-:S05]  /*07b0*/  VIADD R8, R11, 0xffffffff ;  /* 0xffffffff0b087836 */ /* 0x000fca0000000000 */
[----:B------:R-:W-:-:S13]  /*07c0*/  ISETP.GE.U32.AND P0, PT, R8, 0xfe, PT ;  /* 0x000000fe0800780c */ /* 0x000fda0003f06070 */
[----:B------:R-:W-:Y:S05]  /*07d0*/  @!P0 BRA `(.L_x_25) ;  /* 0x0000000000808947 */ /* 0x000fea0003800000 */
[----:B------:R-:W-:-:S13]  /*07e0*/  ISETP.GT.AND P0, PT, R11, 0xfe, PT ;  /* 0x000000fe0b00780c */ /* 0x000fda0003f04270 */
[----:B------:R-:W-:Y:S05]  /*07f0*/  @P0 BRA `(.L_x_26) ;  /* 0x00000000006c0947 */ /* 0x000fea0003800000 */
[----:B------:R-:W-:-:S13]  /*0800*/  ISETP.GE.AND P0, PT, R11, 0x1, PT ;  /* 0x000000010b00780c */ /* 0x000fda0003f06270 */
[----:B------:R-:W-:Y:S05]  /*0810*/  @P0 BRA `(.L_x_27) ;  /* 0x0000000000740947 */ /* 0x000fea0003800000 */
[----:B------:R-:W-:Y:S02]  /*0820*/  ISETP.GE.AND P0, PT, R11, -0x18, PT ;  /* 0xffffffe80b00780c */ /* 0x000fe40003f06270 */
[----:B------:R-:W-:-:S11]  /*0830*/  LOP3.LUT R0, R0, 0x80000000, RZ, 0xc0, !PT ;  /* 0x8000000000007812 */ /* 0x000fd600078ec0ff */
[----:B------:R-:W-:Y:S05]  /*0840*/  @!P0 BRA `(.L_x_27) ;  /* 0x0000000000688947 */ /* 0x000fea0003800000 */
[-CC-:B------:R-:W-:Y:S01]  /*0850*/  FFMA.RZ R7, R17, R13.reuse, R12.reuse ;  /* 0x0000000d11077223 */ /* 0x180fe2000000c00c */
[----:B------:R-:W-:Y:S02]  /*0860*/  VIADD R10, R11, 0x20 ;  /* 0x000000200b0a7836 */ /* 0x000fe40000000000 */
[-CC-:B------:R-:W-:Y:S01]  /*0870*/  FFMA.RM R8, R17, R13.reuse, R12.reuse ;  /* 0x0000000d11087223 */ /* 0x180fe2000000400c */
[----:B------:R-:W-:Y:S02]  /*0880*/  ISETP.NE.AND P3, PT, R11, RZ, PT ;  /* 0x000000ff0b00720c */ /* 0x000fe40003f65270 */
[----:B------:R-:W-:Y:S01]  /*0890*/  LOP3.LUT R9, R7, 0x7fffff, RZ, 0xc0, !PT ;  /* 0x007fffff07097812 */ /* 0x000fe200078ec0ff */
[----:B------:R-:W-:Y:S01]  /*08a0*/  FFMA.RP R7, R17, R13, R12 ;  /* 0x0000000d11077223 */ /* 0x000fe2000000800c */
[----:B------:R-:W-:Y:S01]  /*08b0*/  ISETP.NE.AND P1, PT, R11, RZ, PT ;  /* 0x000000ff0b00720c */ /* 0x000fe20003f25270 */
[----:B------:R-:W-:Y:S01]  /*08c0*/  IMAD.MOV R11, RZ, RZ, -R11 ;  /* 0x000000ffff0b7224 */ /* 0x000fe200078e0a0b */
[----:B------:R-:W-:-:S02]  /*08d0*/  LOP3.LUT R9, R9, 0x800000, RZ, 0xfc, !PT ;  /* 0x0080000009097812 */ /* 0x000fc400078efcff */
[----:B------:R-:W-:Y:S02]  /*08e0*/  FSETP.NEU.FTZ.AND P0, PT, R7, R8, PT ;  /* 0x000000080700720b */ /* 0x000fe40003f1d000 */
[----:B------:R-:W-:Y:S02]  /*08f0*/  SHF.L.U32 R10, R9, R10, RZ ;  /* 0x0000000a090a7219 */ /* 0x000fe400000006ff */
[----:B------:R-:W-:Y:S02]  /*0900*/  SEL R8, R11, RZ, P3 ;  /* 0x000000ff0b087207 */ /* 0x000fe40001800000 */
[----:B------:R-:W-:Y:S02]  /*0910*/  ISETP.NE.AND P1, PT, R10, RZ, P1 ;  /* 0x000000ff0a00720c */ /* 0x000fe40000f25270 */
[----:B------:R-:W-:Y:S02]  /*0920*/  SHF.R.U32.HI R8, RZ, R8, R9 ;  /* 0x00000008ff087219 */ /* 0x000fe40000011609 */
[----:B------:R-:W-:-:S02]  /*0930*/  PLOP3.LUT P0, PT, P0, P1, PT, 0xf8, 0x8f ;  /* 0x00000000008f781c */ /* 0x000fc40000703f70 */
[----:B------:R-:W-:Y:S02]  /*0940*/  SHF.R.U32.HI R10, RZ, 0x1, R8 ;  /* 0x00000001ff0a7819 */ /* 0x000fe40000011608 */
[----:B------:R-:W-:-:S04]  /*0950*/  SEL R7, RZ, 0x1, !P0 ;  /* 0x00000001ff077807 */ /* 0x000fc80004000000 */
[----:B------:R-:W-:-:S04]  /*0960*/  LOP3.LUT R7, R7, 0x1, R10, 0xf8, !PT ;  /* 0x0000000107077812 */ /* 0x000fc800078ef80a */
[----:B------:R-:W-:-:S05]  /*0970*/  LOP3.LUT R7, R7, R8, RZ, 0xc0, !PT ;  /* 0x0000000807077212 */ /* 0x000fca00078ec0ff */
[----:B------:R-:W-:-:S05]  /*0980*/  IMAD.IADD R7, R10, 0x1, R7 ;  /* 0x000000010a077824 */ /* 0x000fca00078e0207 */
[----:B------:R-:W-:Y:S01]  /*0990*/  LOP3.LUT R0, R7, R0, RZ, 0xfc, !PT ;  /* 0x0000000007007212 */ /* 0x000fe200078efcff */
[----:B------:R-:W-:Y:S06]  /*09a0*/  BRA `(.L_x_27) ;  /* 0x0000000000107947 */ /* 0x000fec0003800000 */
.L_x_26:
[----:B------:R-:W-:-:S04]  /*09b0*/  LOP3.LUT R0, R0, 0x80000000, RZ, 0xc0, !PT ;  /* 0x8000000000007812 */ /* 0x000fc800078ec0ff */
[----:B------:R-:W-:Y:S01]  /*09c0*/  LOP3.LUT R0, R0, 0x7f800000, RZ, 0xfc, !PT ;  /* 0x7f80000000007812 */ /* 0x000fe200078efcff */
[----:B------:R-:W-:Y:S06]  /*09d0*/  BRA `(.L_x_27) ;  /* 0x0000000000047947 */ /* 0x000fec0003800000 */
.L_x_25:
[----:B------:R-:W-:-:S07]  /*09e0*/  IMAD R0, R7, 0x800000, R0 ;  /* 0x0080000007007824 */ /* 0x000fce00078e0200 */
.L_x_27:
[----:B------:R-:W-:Y:S05]  /*09f0*/  BSYNC.RECONVERGENT B2 ;  /* 0x0000000000027941 */ /* 0x000fea0003800200 */
.L_x_24:
[----:B------:R-:W-:Y:S05]  /*0a00*/  BRA `(.L_x_28) ;  /* 0x0000000000207947 */ /* 0x000fea0003800000 */
.L_x_23:
[----:B------:R-:W-:-:S04]  /*0a10*/  LOP3.LUT R0, R11, 0x80000000, R10, 0x48, !PT ;  /* 0x800000000b007812 */ /* 0x000fc800078e480a */
[----:B------:R-:W-:Y:S01]  /*0a20*/  LOP3.LUT R0, R0, 0x7f800000, RZ, 0xfc, !PT ;  /* 0x7f80000000007812 */ /* 0x000fe200078efcff */
[----:B------:R-:W-:Y:S06]  /*0a30*/  BRA `(.L_x_28) ;  /* 0x0000000000147947 */ /* 0x000fec0003800000 */
.L_x_22:
[----:B------:R-:W-:Y:S01]  /*0a40*/  LOP3.LUT R0, R11, 0x80000000, R10, 0x48, !PT ;  /* 0x800000000b007812 */ /* 0x000fe200078e480a */
[----:B------:R-:W-:Y:S06]  /*0a50*/  BRA `(.L_x_28) ;  /* 0x00000000000c7947 */ /* 0x000fec0003800000 */
.L_x_21:
[----:B------:R-:W0:Y:S01]  /*0a60*/  MUFU.RSQ R0, -QNAN ;  /* 0xffc0000000007908 */ /* 0x000e220000001400 */
[----:B------:R-:W-:Y:S05]  /*0a70*/  BRA `(.L_x_28) ;  /* 0x0000000000047947 */ /* 0x000fea0003800000 */
.L_x_20:
[----:B------:R-:W-:-:S07]  /*0a80*/  FADD.FTZ R0, R0, R3 ;  /* 0x0000000300007221 */ /* 0x000fce0000010000 */
.L_x_28:
[----:B------:R-:W-:Y:S05]  /*0a90*/  BSYNC.RECONVERGENT B1 ;  /* 0x0000000000017941 */ /* 0x000fea0003800200 */
.L_x_18:
[----:B------:R-:W-:-:S04]  /*0aa0*/  IMAD.MOV.U32 R7, RZ, RZ, 0x0 ;  /* 0x00000000ff077424 */ /* 0x000fc800078e00ff */
[----:B0-----:R-:W-:Y:S05]  /*0ab0*/  RET.REL.NODEC R6 `(atan2_toroidal_f32) ;  /* 0xfffffff406507950 */ /* 0x001fea0003c3ffff */
.L_x_29:
        /* <DEDUP_REMOVED lines=12> */
.L_x_292:


//--------------------- .text.atan2_toroidal_f64  --------------------------
	.section	.text.atan2_toroidal_f64,"ax",@progbits
	.align	128
        .global         atan2_toroidal_f64
        .type           atan2_toroidal_f64,@function
        .size           atan2_toroidal_f64,(.L_x_293 - atan2_toroidal_f64)
        .other          atan2_toroidal_f64,@"STO_CUDA_ENTRY STV_DEFAULT"
atan2_toroidal_f64:
.text.atan2_toroidal_f64:
        /* <DEDUP_REMOVED lines=11> */
[----:B0-----:R-:W-:-:S06]  /*00b0*/  IMAD.WIDE R4, R0, 0x8, R4 ;  /* 0x0000000800047825 */ /* 0x001fcc00078e0204 */
[----:B-1----:R-:W3:Y:S01]  /*00c0*/  LDG.E.64 R4, desc[UR4][R4.64] ;  /* 0x0000000404047981 */ /* 0x002ee2000c1e1b00 */
[----:B--2---:R-:W-:-:S06]  /*00d0*/  IMAD.WIDE R6, R0, 0x8, R6 ;  /* 0x0000000800067825 */ /* 0x004fcc00078e0206 */
[----:B------:R-:W2:Y:S01]  /*00e0*/  LDG.E.64 R6, desc[UR4][R6.64] ;  /* 0x0000000406067981 */ /* 0x000ea2000c1e1b00 */
[----:B------:R-:W-:Y:S01]  /*00f0*/  IMAD.MOV.U32 R2, RZ, RZ, 0x1 ;  /* 0x00000001ff027424 */ /* 0x000fe200078e00ff */
[----:B------:R-:W-:Y:S01]  /*0100*/  BSSY.RECONVERGENT B0, `(.L_x_30) ;  /* 0x0000017000007945 */ /* 0x000fe20003800200 */
[----:B---3--:R-:W-:Y:S02]  /*0110*/  DADD R12, -RZ, |R4| ;  /* 0x00000000ff0c7229 */ /* 0x008fe40000000504 */
[--C-:B--2---:R-:W-:Y:S02]  /*0120*/  DADD R14, -RZ, |R6|.reuse ;  /* 0x00000000ff0e7229 */ /* 0x104fe40000000506 */
[----:B------:R-:W-:-:S08]  /*0130*/  DSETP.GT.AND P1, PT, |R4|, |R6|, PT ;  /* 0x400000060400722a */ /* 0x000fd00003f24200 */
[----:B------:R-:W-:-:S04]  /*0140*/  FSEL R9, R13, R15, P1 ;  /* 0x0000000f0d097208 */ /* 0x000fc80000800000 */
[----:B------:R-:W0:Y:S01]  /*0150*/  MUFU.RCP64H R3, R9 ;  /* 0x0000000900037308 */ /* 0x000e220000001800 */
[----:B------:R-:W-:-:S06]  /*0160*/  FSEL R8, R12, R14, P1 ;  /* 0x0000000e0c087208 */ /* 0x000fcc0000800000 */
[----:B0-----:R-:W-:-:S08]  /*0170*/  DFMA R10, -R8, R2, 1 ;  /* 0x3ff00000080a742b */ /* 0x001fd00000000102 */
[----:B------:R-:W-:-:S08]  /*0180*/  DFMA R10, R10, R10, R10 ;  /* 0x0000000a0a0a722b */ /* 0x000fd0000000000a */
[----:B------:R-:W-:-:S08]  /*0190*/  DFMA R10, R2, R10, R2 ;  /* 0x0000000a020a722b */ /* 0x000fd00000000002 */
[----:B------:R-:W-:-:S08]  /*01a0*/  DFMA R2, -R8, R10, 1 ;  /* 0x3ff000000802742b */ /* 0x000fd0000000010a */
[----:B------:R-:W-:Y:S01]  /*01b0*/  DFMA R2, R10, R2, R10 ;  /* 0x000000020a02722b */ /* 0x000fe2000000000a */
[----:B------:R-:W-:Y:S02]  /*01c0*/  FSEL R10, R14, R12, P1 ;  /* 0x0000000c0e0a7208 */ /* 0x000fe40000800000 */
[----:B------:R-:W-:-:S06]  /*01d0*/  FSEL R11, R15, R13, P1 ;  /* 0x0000000d0f0b7208 */ /* 0x000fcc0000800000 */
[----:B------:R-:W-:-:S08]  /*01e0*/  DMUL R12, R2, R10 ;  /* 0x0000000a020c7228 */ /* 0x000fd00000000000 */
[----:B------:R-:W-:-:S08]  /*01f0*/  DFMA R14, -R8, R12, R10 ;  /* 0x0000000c080e722b */ /* 0x000fd0000000010a */
[----:B------:R-:W-:Y:S01]  /*0200*/  DFMA R2, R2, R14, R12 ;  /* 0x0000000e0202722b */ /* 0x000fe2000000000c */
[----:B------:R-:W-:-:S09]  /*0210*/  FSETP.GEU.AND P2, PT, |R11|, 6.5827683646048100446e-37, PT ;  /* 0x036000000b00780b */ /* 0x000fd20003f4e200 */
[----:B------:R-:W-:-:S05]  /*0220*/  FFMA R12, RZ, R9, R3 ;  /* 0x00000009ff0c7223 */ /* 0x000fca0000000003 */
[----:B------:R-:W-:-:S13]  /*0230*/  FSETP.GT.AND P0, PT, |R12|, 1.469367938527859385e-39, PT ;  /* 0x001000000c00780b */ /* 0x000fda0003f04200 */
[----:B------:R-:W-:Y:S05]  /*0240*/  @P0 BRA P2, `(.L_x_31) ;  /* 0x0000000000080947 */ /* 0x000fea0001000000 */
[----:B------:R-:W-:-:S07]  /*0250*/  MOV R14, 0x270 ;  /* 0x00000270000e7802 */ /* 0x000fce0000000f00 */
[----:B------:R-:W-:Y:S05]  /*0260*/  CALL.REL.NOINC `($__internal_1_$__cuda_sm20_div_rn_f64_full) ;  /* 0x0000000400947944 */ /* 0x000fea0003c00000 */
.L_x_31:
[----:B------:R-:W-:Y:S05]  /*0270*/  BSYNC.RECONVERGENT B0 ;  /* 0x0000000000007941 */ /* 0x000fea0003800200 */
.L_x_30:
[----:B------:R-:W-:Y:S01]  /*0280*/  DMUL R10, R2, R2 ;  /* 0x00000002020a7228 */ /* 0x000fe20000000000 */
[----:B------:R-:W-:Y:S01]  /*0290*/  IMAD.MOV.U32 R12, RZ, RZ, -0x2449a4b7 ;  /* 0xdbb65b49ff0c7424 */ /* 0x000fe200078e00ff */
[----:B------:R-:W-:Y:S01]  /*02a0*/  UMOV UR6, 0x2a25ff7e ;  /* 0x2a25ff7e00067882 */ /* 0x000fe20000000000 */
[----:B------:R-:W-:Y:S01]  /*02b0*/  IMAD.MOV.U32 R13, RZ, RZ, 0x3f2d3b63 ;  /* 0x3f2d3b63ff0d7424 */ /* 0x000fe200078e00ff */
[----:B------:R-:W-:Y:S01]  /*02c0*/  UMOV UR7, 0x3ef53e1d ;  /* 0x3ef53e1d00077882 */ /* 0x000fe20000000000 */
[----:B------:R-:W-:Y:S01]  /*02d0*/  ISETP.GE.AND P2, PT, R7, RZ, PT ;  /* 0x000000ff0700720c */ /* 0x000fe20003f46270 */
[----:B------:R-:W-:-:S03]  /*02e0*/  DSETP.NEU.AND P3, PT, R8, RZ, PT ;  /* 0x000000ff0800722a */ /* 0x000fc60003f6d000 */
[----:B------:R-:W-:Y:S01]  /*02f0*/  DFMA R12, R10, -UR6, R12 ;  /* 0x800000060a0c7c2b */ /* 0x000fe2000800000c */
[----:B------:R-:W-:Y:S01]  /*0300*/  UMOV UR6, 0x8dde082e ;  /* 0x8dde082e00067882 */ /* 0x000fe20000000000 */
[----:B------:R-:W-:Y:S01]  /*0310*/  UMOV UR7, 0x3f531278 ;  /* 0x3f53127800077882 */ /* 0x000fe20000000000 */
[----:B------:R-:W-:-:S05]  /*0320*/  @P1 PLOP3.LUT P0, PT, P2, PT, PT, 0x80, 0x8 ;  /* 0x000000000008181c */ /* 0x000fca000170f070 */
[----:B------:R-:W-:Y:S01]  /*0330*/  DFMA R12, R10, R12, -UR6 ;  /* 0x800000060a0c7e2b */ /* 0x000fe2000800000c */
[----:B------:R-:W-:Y:S01]  /*0340*/  UMOV UR6, 0xc8249315 ;  /* 0xc824931500067882 */ /* 0x000fe20000000000 */
[----:B------:R-:W-:-:S06]  /*0350*/  UMOV UR7, 0x3f6f9690 ;  /* 0x3f6f969000077882 */ /* 0x000fcc0000000000 */
[----:B------:R-:W-:Y:S01]  /*0360*/  DFMA R12, R10, R12, UR6 ;  /* 0x000000060a0c7e2b */ /* 0x000fe2000800000c */
[----:B------:R-:W-:Y:S01]  /*0370*/  UMOV UR6, 0xabc7cf0d ;  /* 0xabc7cf0d00067882 */ /* 0x000fe20000000000 */
[----:B------:R-:W-:-:S06]  /*0380*/  UMOV UR7, 0x3f82cf5a ;  /* 0x3f82cf5a00077882 */ /* 0x000fcc0000000000 */
        /* <DEDUP_REMOVED lines=45> */
[----:B------:R-:W-:Y:S01]  /*0660*/  DMUL R12, R10, R12 ;  /* 0x0000000c0a0c7228 */ /* 0x000fe20000000000 */
[----:B------:R-:W-:Y:S02]  /*0670*/  @P1 IMAD.MOV.U32 R10, RZ, RZ, 0x54442d18 ;  /* 0x54442d18ff0a1424 */ /* 0x000fe400078e00ff */
[----:B------:R-:W-:-:S05]  /*0680*/  @P1 IMAD.MOV.U32 R11, RZ, RZ, 0x3ff921fb ;  /* 0x3ff921fbff0b1424 */ /* 0x000fca00078e00ff */
[----:B------:R-:W-:Y:S01]  /*0690*/  DFMA R14, R12, R2, R2 ;  /* 0x000000020c0e722b */ /* 0x000fe20000000002 */
[----:B------:R-:W-:Y:S02]  /*06a0*/  @!P1 IMAD.MOV.U32 R12, RZ, RZ, 0x54442d18 ;  /* 0x54442d18ff0c9424 */ /* 0x000fe400078e00ff */
[----:B------:R-:W-:-:S05]  /*06b0*/  @!P1 IMAD.MOV.U32 R13, RZ, RZ, 0x400921fb ;  /* 0x400921fbff0d9424 */ /* 0x000fca00078e00ff */
[----:B------:R-:W-:Y:S02]  /*06c0*/  @P1 DADD R2, -RZ, -R14 ;  /* 0x00000000ff021229 */ /* 0x000fe4000000090e */
[----:B------:R-:W-:Y:S01]  /*06d0*/  @!P1 DADD R8, -R14, R12 ;  /* 0x000000000e089229 */ /* 0x000fe2000000010c */
[----:B------:R-:W-:-:S07]  /*06e0*/  @P3 IMAD.MOV.U32 R13, RZ, RZ, 0x4002d97c ;  /* 0x4002d97cff0d3424 */ /* 0x000fce00078e00ff */
[----:B------:R-:W-:Y:S02]  /*06f0*/  @P1 FSEL R2, R14, R2, !P0 ;  /* 0x000000020e021208 */ /* 0x000fe40004000000 */
[----:B------:R-:W-:Y:S02]  /*0700*/  @P1 FSEL R3, R15, R3, !P0 ;  /* 0x000000030f031208 */ /* 0x000fe40004000000 */
[----:B------:R-:W-:-:S04]  /*0710*/  @!P1 PLOP3.LUT P0, PT, P2, PT, PT, 0x80, 0x8 ;  /* 0x000000000008981c */ /* 0x000fc8000170f070 */
[----:B------:R-:W-:Y:S01]  /*0720*/  @P1 DADD R2, R2, R10 ;  /* 0x0000000002021229 */ /* 0x000fe2000000000a */
[----:B------:R-:W-:Y:S01]  /*0730*/  @P3 FSEL R13, R13, 1.8213495016098022461, !P0 ;  /* 0x3fe921fb0d0d3808 */ /* 0x000fe20004000000 */
[----:B------:R-:W-:-:S04]  /*0740*/  @P3 IMAD.MOV.U32 R11, RZ, RZ, 0x7f3321d2 ;  /* 0x7f3321d2ff0b3424 */ /* 0x000fc800078e00ff */
[----:B------:R-:W-:Y:S02]  /*0750*/  @!P1 FSEL R2, R8, R14, !P0 ;  /* 0x0000000e08029208 */ /* 0x000fe40004000000 */
[----:B------:R-:W-:Y:S01]  /*0760*/  @!P1 FSEL R3, R9, R15, !P0 ;  /* 0x0000000f09039208 */ /* 0x000fe20004000000 */
[----:B------:R-:W-:Y:S01]  /*0770*/  @P3 DSETP.NEU.AND P1, PT, |R6|, |R4|, PT ;  /* 0x400000040600322a */ /* 0x000fe20003f2d200 */
[----:B------:R-:W-:Y:S01]  /*0780*/  @P3 FSEL R11, R11, 3.37028055040000000000e+12, !P0 ;  /* 0x54442d180b0b3808 */ /* 0x000fe20004000000 */
[----:B------:R-:W-:Y:S01]  /*0790*/  DADD R8, |R4|, |R6| ;  /* 0x0000000004087229 */ /* 0x000fe20000000606 */
[----:B------:R-:W-:-:S03]  /*07a0*/  @!P3 FSEL R7, RZ, 2.1426990032196044922, P0 ;  /* 0x400921fbff07b808 */ /* 0x000fc60000000000 */
[----:B------:R-:W-:Y:S02]  /*07b0*/  @P3 FSEL R3, R13, R3, !P1 ;  /* 0x000000030d033208 */ /* 0x000fe40004800000 */
[----:B------:R-:W-:Y:S02]  /*07c0*/  @P3 FSEL R2, R11, R2, !P1 ;  /* 0x000000020b023208 */ /* 0x000fe40004800000 */
[----:B------:R-:W-:Y:S01]  /*07d0*/  @!P3 FSEL R6, RZ, 3.37028055040000000000e+12, P0 ;  /* 0x54442d18ff06b808 */ /* 0x000fe20000000000 */
[----:B------:R-:W-:Y:S01]  /*07e0*/  @P3 IMAD.MOV.U32 R7, RZ, RZ, R3 ;  /* 0x000000ffff073224 */ /* 0x000fe200078e0003 */
[----:B------:R-:W0:Y:S01]  /*07f0*/  LDC.64 R10, c[0x0][0x380] ;  /* 0x0000e000ff0a7b82 */ /* 0x000e220000000a00 */
[----:B------:R-:W-:Y:S01]  /*0800*/  DSETP.NAN.AND P0, PT, R8, R8, PT ;  /* 0x000000080800722a */ /* 0x000fe20003f08000 */
[----:B------:R-:W-:Y:S02]  /*0810*/  @P3 IMAD.MOV.U32 R6, RZ, RZ, R2 ;  /* 0x000000ffff063224 */ /* 0x000fe400078e0002 */
[----:B------:R-:W-:-:S03]  /*0820*/  LOP3.LUT R5, R7, 0x80000000, R5, 0xb8, !PT ;  /* 0x8000000007057812 */ /* 0x000fc600078eb805 */
[----:B------:R-:W-:Y:S02]  /*0830*/  FSEL R6, R8, R6, P0 ;  /* 0x0000000608067208 */ /* 0x000fe40000000000 */
[----:B------:R-:W-:-:S06]  /*0840*/  FSEL R7, R9, R5, P0 ;  /* 0x0000000509077208 */ /* 0x000fcc0000000000 */
[C---:B------:R-:W-:Y:S02]  /*0850*/  DADD R2, R6.reuse, UR6 ;  /* 0x0000000606027e29 */ /* 0x040fe40008000000 */
[----:B------:R-:W-:-:S08]  /*0860*/  DSETP.GEU.AND P0, PT, R6, RZ, PT ;  /* 0x000000ff0600722a */ /* 0x000fd00003f0e000 */
[----:B------:R-:W-:Y:S02]  /*0870*/  FSEL R4, R2, R6, !P0 ;  /* 0x0000000602047208 */ /* 0x000fe40004000000 */
[----:B------:R-:W-:Y:S01]  /*0880*/  FSEL R5, R3, R7, !P0 ;  /* 0x0000000703057208 */ /* 0x000fe20004000000 */
[----:B0-----:R-:W-:-:S05]  /*0890*/  IMAD.WIDE R2, R0, 0x8, R10 ;  /* 0x0000000800027825 */ /* 0x001fca00078e020a */
[----:B------:R-:W-:Y:S01]  /*08a0*/  STG.E.64 desc[UR4][R2.64], R4 ;  /* 0x0000000402007986 */ /* 0x000fe2000c101b04 */
[----:B------:R-:W-:Y:S05]  /*08b0*/  EXIT ;  /* 0x000000000000794d */ /* 0x000fea0003800000 */
        .weak           $__internal_1_$__cuda_sm20_div_rn_f64_full
        .type           $__internal_1_$__cuda_sm20_div_rn_f64_full,@function
        .size           $__internal_1_$__cuda_sm20_div_rn_f64_full,(.L_x_293 - $__internal_1_$__cuda_sm20_div_rn_f64_full)
$__internal_1_$__cuda_sm20_div_rn_f64_full:
[C---:B------:R-:W-:Y:S01]  /*08c0*/  FSETP.GEU.AND P0, PT, |R9|.reuse, 1.469367938527859385e-39, PT ;  /* 0x001000000900780b */ /* 0x040fe20003f0e200 */
[----:B------:R-:W-:Y:S01]  /*08d0*/  IMAD.MOV.U32 R18, RZ, RZ, 0x1 ;  /* 0x00000001ff127424 */ /* 0x000fe200078e00ff */
[----:B------:R-:W-:Y:S01]  /*08e0*/  LOP3.LUT R2, R9, 0x800fffff, RZ, 0xc0, !PT ;  /* 0x800fffff09027812 */ /* 0x000fe200078ec0ff */
[----:B------:R-:W-:Y:S01]  /*08f0*/  BSSY.RECONVERGENT B1, `(.L_x_32) ;  /* 0x0000054000017945 */ /* 0x000fe20003800200 */
[C---:B------:R-:W-:Y:S02]  /*0900*/  FSETP.GEU.AND P3, PT, |R11|.reuse, 1.469367938527859385e-39, PT ;  /* 0x001000000b00780b */ /* 0x040fe40003f6e200 */
[----:B------:R-:W-:Y:S01]  /*0910*/  LOP3.LUT R3, R2, 0x3ff00000, RZ, 0xfc, !PT ;  /* 0x3ff0000002037812 */ /* 0x000fe200078efcff */
[----:B------:R-:W-:Y:S01]  /*0920*/  IMAD.MOV.U32 R2, RZ, RZ, R8 ;  /* 0x000000ffff027224 */ /* 0x000fe200078e0008 */
[----:B------:R-:W-:Y:S02]  /*0930*/  LOP3.LUT R15, R11, 0x7ff00000, RZ, 0xc0, !PT ;  /* 0x7ff000000b0f7812 */ /* 0x000fe400078ec0ff */
[----:B------:R-:W-:-:S03]  /*0940*/  LOP3.LUT R24, R9, 0x7ff00000, RZ, 0xc0, !PT ;  /* 0x7ff0000009187812 */ /* 0x000fc600078ec0ff */
[----:B------:R-:W-:Y:S01]  /*0950*/  @!P0 DMUL R2, R8, 8.98846567431157953865e+307 ;  /* 0x7fe0000008028828 */ /* 0x000fe20000000000 */
[----:B------:R-:W-:-:S03]  /*0960*/  ISETP.GE.U32.AND P2, PT, R15, R24, PT ;  /* 0x000000180f00720c */ /* 0x000fc60003f46070 */
[----:B------:R-:W-:Y:S01]  /*0970*/  @!P3 LOP3.LUT R16, R9, 0x7ff00000, RZ, 0xc0, !PT ;  /* 0x7ff000000910b812 */ /* 0x000fe200078ec0ff */
[----:B------:R-:W-:Y:S01]  /*0980*/  @!P3 IMAD.MOV.U32 R20, RZ, RZ, RZ ;  /* 0x000000ffff14b224 */ /* 0x000fe200078e00ff */
[----:B------:R-:W0:Y:S02]  /*0990*/  MUFU.RCP64H R19, R3 ;  /* 0x0000000300137308 */ /* 0x000e240000001800 */
[----:B------:R-:W-:Y:S01]  /*09a0*/  @!P3 ISETP.GE.U32.AND P4, PT, R15, R16, PT ;  /* 0x000000100f00b20c */ /* 0x000fe20003f86070 */
[----:B------:R-:W-:Y:S01]  /*09b0*/  IMAD.MOV.U32 R16, RZ, RZ, 0x1ca00000 ;  /* 0x1ca00000ff107424 */ /* 0x000fe200078e00ff */
[----:B------:R-:W-:-:S04]  /*09c0*/  @!P0 LOP3.LUT R24, R3, 0x7ff00000, RZ, 0xc0, !PT ;  /* 0x7ff0000003188812 */ /* 0x000fc800078ec0ff */
[----:B------:R-:W-:Y:S01]  /*09d0*/  @!P3 SEL R17, R16, 0x63400000, !P4 ;  /* 0x634000001011b807 */ /* 0x000fe20006000000 */
[----:B------:R-:W-:-:S03]  /*09e0*/  VIADD R25, R24, 0xffffffff ;  /* 0xffffffff18197836 */ /* 0x000fc60000000000 */
[----:B------:R-:W-:-:S04]  /*09f0*/  @!P3 LOP3.LUT R17, R17, 0x80000000, R11, 0xf8, !PT ;  /* 0x800000001111b812 */ /* 0x000fc800078ef80b */
[----:B------:R-:W-:Y:S01]  /*0a00*/  @!P3 LOP3.LUT R21, R17, 0x100000, RZ, 0xfc, !PT ;  /* 0x001000001115b812 */ /* 0x000fe200078efcff */
[----:B0-----:R-:W-:Y:S01]  /*0a10*/  DFMA R12, R18, -R2, 1 ;  /* 0x3ff00000120c742b */ /* 0x001fe20000000802 */
[----:B------:R-:W-:-:S07]  /*0a20*/  IMAD.MOV.U32 R17, RZ, RZ, R15 ;  /* 0x000000ffff117224 */ /* 0x000fce00078e000f */
[----:B------:R-:W-:-:S08]  /*0a30*/  DFMA R12, R12, R12, R12 ;  /* 0x0000000c0c0c722b */ /* 0x000fd0000000000c */
[----:B------:R-:W-:Y:S01]  /*0a40*/  DFMA R18, R18, R12, R18 ;  /* 0x0000000c1212722b */ /* 0x000fe20000000012 */
[----:B------:R-:W-:Y:S01]  /*0a50*/  SEL R13, R16, 0x63400000, !P2 ;  /* 0x63400000100d7807 */ /* 0x000fe20005000000 */
[----:B------:R-:W-:-:S03]  /*0a60*/  IMAD.MOV.U32 R12, RZ, RZ, R10 ;  /* 0x000000ffff0c7224 */ /* 0x000fc600078e000a */
[----:B------:R-:W-:-:S03]  /*0a70*/  LOP3.LUT R13, R13, 0x800fffff, R11, 0xf8, !PT ;  /* 0x800fffff0d0d7812 */ /* 0x000fc600078ef80b */
[----:B------:R-:W-:-:S03]  /*0a80*/  DFMA R22, R18, -R2, 1 ;  /* 0x3ff000001216742b */ /* 0x000fc60000000802 */
[----:B------:R-:W-:-:S05]  /*0a90*/  @!P3 DFMA R12, R12, 2, -R20 ;  /* 0x400000000c0cb82b */ /* 0x000fca0000000814 */
[----:B------:R-:W-:-:S05]  /*0aa0*/  DFMA R22, R18, R22, R18 ;  /* 0x000000161216722b */ /* 0x000fca0000000012 */
[----:B------:R-:W-:-:S03]  /*0ab0*/  @!P3 LOP3.LUT R17, R13, 0x7ff00000, RZ, 0xc0, !PT ;  /* 0x7ff000000d11b812 */ /* 0x000fc600078ec0ff */
[----:B------:R-:W-:Y:S02]  /*0ac0*/  DMUL R18, R22, R12 ;  /* 0x0000000c16127228 */ /* 0x000fe40000000000 */
[----:B------:R-:W-:-:S05]  /*0ad0*/  VIADD R20, R17, 0xffffffff ;  /* 0xffffffff11147836 */ /* 0x000fca0000000000 */
[----:B------:R-:W-:Y:S01]  /*0ae0*/  ISETP.GT.U32.AND P0, PT, R20, 0x7feffffe, PT ;  /* 0x7feffffe1400780c */ /* 0x000fe20003f04070 */
[----:B------:R-:W-:-:S03]  /*0af0*/  DFMA R20, R18, -R2, R12 ;  /* 0x800000021214722b */ /* 0x000fc6000000000c */
[----:B------:R-:W-:-:S05]  /*0b00*/  ISETP.GT.U32.OR P0, PT, R25, 0x7feffffe, P0 ;  /* 0x7feffffe1900780c */ /* 0x000fca0000704470 */
[----:B------:R-:W-:-:S08]  /*0b10*/  DFMA R20, R22, R20, R18 ;  /* 0x000000141614722b */ /* 0x000fd00000000012 */
[----:B------:R-:W-:Y:S05]  /*0b20*/  @P0 BRA `(.L_x_33) ;  /* 0x00000000006c0947 */ /* 0x000fea0003800000 */
[----:B------:R-:W-:-:S04]  /*0b30*/  LOP3.LUT R18, R9, 0x7ff00000, RZ, 0xc0, !PT ;  /* 0x7ff0000009127812 */ /* 0x000fc800078ec0ff */
[CC--:B------:R-:W-:Y:S02]  /*0b40*/  VIADDMNMX R10, R15.reuse, -R18.reuse, 0xb9600000, !PT ;  /* 0xb96000000f0a7446 */ /* 0x0c0fe40007800912 */
[----:B------:R-:W-:Y:S02]  /*0b50*/  ISETP.GE.U32.AND P0, PT, R15, R18, PT ;  /* 0x000000120f00720c */ /* 0x000fe40003f06070 */
[----:B------:R-:W-:Y:S02]  /*0b60*/  VIMNMX R10, PT, PT, R10, 0x46a00000, PT ;  /* 0x46a000000a0a7848 */ /* 0x000fe40003fe0100 */
[----:B------:R-:W-:Y:S01]  /*0b70*/  SEL R11, R16, 0x63400000, !P0 ;  /* 0x63400000100b7807 */ /* 0x000fe20004000000 */
[----:B------:R-:W-:-:S04]  /*0b80*/  IMAD.MOV.U32 R16, RZ, RZ, RZ ;  /* 0x000000ffff107224 */ /* 0x000fc800078e00ff */
[----:B------:R-:W-:-:S04]  /*0b90*/  IMAD.IADD R10, R10, 0x1, -R11 ;  /* 0x000000010a0a7824 */ /* 0x000fc800078e0a0b */
[----:B------:R-:W-:-:S06]  /*0ba0*/  VIADD R17, R10, 0x7fe00000 ;  /* 0x7fe000000a117836 */ /* 0x000fcc0000000000 */
[----:B------:R-:W-:-:S10]  /*0bb0*/  DMUL R18, R20, R16 ;  /* 0x0000001014127228 */ /* 0x000fd40000000000 */
[----:B------:R-:W-:-:S13]  /*0bc0*/  FSETP.GTU.AND P0, PT, |R19|, 1.469367938527859385e-39, PT ;  /* 0x001000001300780b */ /* 0x000fda0003f0c200 */
[----:B------:R-:W-:Y:S05]  /*0bd0*/  @P0 BRA `(.L_x_34) ;  /* 0x0000000000940947 */ /* 0x000fea0003800000 */
[----:B------:R-:W-:Y:S01]  /*0be0*/  DFMA R2, R20, -R2, R12 ;  /* 0x800000021402722b */ /* 0x000fe2000000000c */
[----:B------:R-:W-:-:S09]  /*0bf0*/  IMAD.MOV.U32 R16, RZ, RZ, RZ ;  /* 0x000000ffff107224 */ /* 0x000fd200078e00ff */
[C---:B------:R-:W-:Y:S02]  /*0c00*/  FSETP.NEU.AND P0, PT, R3.reuse, RZ, PT ;  /* 0x000000ff0300720b */ /* 0x040fe40003f0d000 */
[----:B------:R-:W-:-:S04]  /*0c10*/  LOP3.LUT R11, R3, 0x80000000, R9, 0x48, !PT ;  /* 0x80000000030b7812 */ /* 0x000fc800078e4809 */
[----:B------:R-:W-:-:S07]  /*0c20*/  LOP3.LUT R17, R11, R17, RZ, 0xfc, !PT ;  /* 0x000000110b117212 */ /* 0x000fce00078efcff */
[----:B------:R-:W-:Y:S05]  /*0c30*/  @!P0 BRA `(.L_x_34) ;  /* 0x00000000007c8947 */ /* 0x000fea0003800000 */
[----:B------:R-:W-:Y:S01]  /*0c40*/  IMAD.MOV R3, RZ, RZ, -R10 ;  /* 0x000000ffff037224 */ /* 0x000fe200078e0a0a */
[----:B------:R-:W-:Y:S01]  /*0c50*/  DMUL.RP R16, R20, R16 ;  /* 0x0000001014107228 */ /* 0x000fe20000008000 */
[----:B------:R-:W-:-:S06]  /*0c60*/  IMAD.MOV.U32 R2, RZ, RZ, RZ ;  /* 0x000000ffff027224 */ /* 0x000fcc00078e00ff */
[----:B------:R-:W-:-:S03]  /*0c70*/  DFMA R2, R18, -R2, R20 ;  /* 0x800000021202722b */ /* 0x000fc60000000014 */
[----:B------:R-:W-:-:S03]  /*0c80*/  LOP3.LUT R11, R17, R11, RZ, 0x3c, !PT ;  /* 0x0000000b110b7212 */ /* 0x000fc600078e3cff */
[----:B------:R-:W-:-:S04]  /*0c90*/  IADD3 R2, PT, PT, -R10, -0x43300000, RZ ;  /* 0xbcd000000a027810 */ /* 0x000fc80007ffe1ff */
[----:B------:R-:W-:-:S04]  /*0ca0*/  FSETP.NEU.AND P0, PT, |R3|, R2, PT ;  /* 0x000000020300720b */ /* 0x000fc80003f0d200 */
[----:B------:R-:W-:Y:S02]  /*0cb0*/  FSEL R18, R16, R18, !P0 ;  /* 0x0000001210127208 */ /* 0x000fe40004000000 */
[----:B------:R-:W-:Y:S01]  /*0cc0*/  FSEL R19, R11, R19, !P0 ;  /* 0x000000130b137208 */ /* 0x000fe20004000000 */
[----:B------:R-:W-:Y:S06]  /*0cd0*/  BRA `(.L_x_34) ;  /* 0x0000000000547947 */ /* 0x000fec0003800000 */
.L_x_33:
[----:B------:R-:W-:-:S14]  /*0ce0*/  DSETP.NAN.AND P0, PT, R10, R10, PT ;  /* 0x0000000a0a00722a */ /* 0x000fdc0003f08000 */
[----:B------:R-:W-:Y:S05]  /*0cf0*/  @P0 BRA `(.L_x_35) ;  /* 0x0000000000440947 */ /* 0x000fea0003800000 */
[----:B------:R-:W-:-:S14]  /*0d00*/  DSETP.NAN.AND P0, PT, R8, R8, PT ;  /* 0x000000080800722a */ /* 0x000fdc0003f08000 */
[----:B------:R-:W-:Y:S05]  /*0d10*/  @P0 BRA `(.L_x_36) ;  /* 0x0000000000300947 */ /* 0x000fea0003800000 */
[----:B------:R-:W-:Y:S01]  /*0d20*/  ISETP.NE.AND P0, PT, R17, R24, PT ;  /* 0x000000181100720c */ /* 0x000fe20003f05270 */
[----:B------:R-:W-:Y:S02]  /*0d30*/  IMAD.MOV.U32 R18, RZ, RZ, 0x0 ;  /* 0x00000000ff127424 */ /* 0x000fe400078e00ff */
[----:B------:R-:W-:-:S10]  /*0d40*/  IMAD.MOV.U32 R19, RZ, RZ, -0x80000 ;  /* 0xfff80000ff137424 */ /* 0x000fd400078e00ff */
[----:B------:R-:W-:Y:S05]  /*0d50*/  @!P0 BRA `(.L_x_34) ;  /* 0x0000000000348947 */ /* 0x000fea0003800000 */
[----:B------:R-:W-:Y:S02]  /*0d60*/  ISETP.NE.AND P0, PT, R17, 0x7ff00000, PT ;  /* 0x7ff000001100780c */ /* 0x000fe40003f05270 */
[----:B------:R-:W-:Y:S02]  /*0d70*/  LOP3.LUT R19, R11, 0x80000000, R9, 0x48, !PT ;  /* 0x800000000b137812 */ /* 0x000fe400078e4809 */
[----:B------:R-:W-:-:S13]  /*0d80*/  ISETP.EQ.OR P0, PT, R24, RZ, !P0 ;  /* 0x000000ff1800720c */ /* 0x000fda0004702670 */
[----:B------:R-:W-:Y:S01]  /*0d90*/  @P0 LOP3.LUT R2, R19, 0x7ff00000, RZ, 0xfc, !PT ;  /* 0x7ff0000013020812 */ /* 0x000fe200078efcff */
[----:B------:R-:W-:Y:S02]  /*0da0*/  @!P0 IMAD.MOV.U32 R18, RZ, RZ, RZ ;  /* 0x000000ffff128224 */ /* 0x000fe400078e00ff */
[----:B------:R-:W-:Y:S02]  /*0db0*/  @P0 IMAD.MOV.U32 R18, RZ, RZ, RZ ;  /* 0x000000ffff120224 */ /* 0x000fe400078e00ff */
[----:B------:R-:W-:Y:S01]  /*0dc0*/  @P0 IMAD.MOV.U32 R19, RZ, RZ, R2 ;  /* 0x000000ffff130224 */ /* 0x000fe200078e0002 */
[----:B------:R-:W-:Y:S06]  /*0dd0*/  BRA `(.L_x_34) ;  /* 0x0000000000147947 */ /* 0x000fec0003800000 */
.L_x_36:
[----:B------:R-:W-:Y:S01]  /*0de0*/  LOP3.LUT R19, R9, 0x80000, RZ, 0xfc, !PT ;  /* 0x0008000009137812 */ /* 0x000fe200078efcff */
[----:B------:R-:W-:Y:S01]  /*0df0*/  IMAD.MOV.U32 R18, RZ, RZ, R8 ;  /* 0x000000ffff127224 */ /* 0x000fe200078e0008 */
[----:B------:R-:W-:Y:S06]  /*0e00*/  BRA `(.L_x_34) ;  /* 0x0000000000087947 */ /* 0x000fec0003800000 */
.L_x_35:
[----:B------:R-:W-:Y:S01]  /*0e10*/  LOP3.LUT R19, R11, 0x80000, RZ, 0xfc, !PT ;  /* 0x000800000b137812 */ /* 0x000fe200078efcff */
[----:B------:R-:W-:-:S07]  /*0e20*/  IMAD.MOV.U32 R18, RZ, RZ, R10 ;  /* 0x000000ffff127224 */ /* 0x000fce00078e000a */
.L_x_34:
[----:B------:R-:W-:Y:S05]  /*0e30*/  BSYNC.RECONVERGENT B1 ;  /* 0x0000000000017941 */ /* 0x000fea0003800200 */
.L_x_32:
[----:B------:R-:W-:Y:S02]  /*0e40*/  IMAD.MOV.U32 R15, RZ, RZ, 0x0 ;  /* 0x00000000ff0f7424 */ /* 0x000fe400078e00ff */
[----:B------:R-:W-:Y:S02]  /*0e50*/  IMAD.MOV.U32 R2, RZ, RZ, R18 ;  /* 0x000000ffff027224 */ /* 0x000fe400078e0012 */
[----:B------:R-:W-:Y:S01]  /*0e60*/  IMAD.MOV.U32 R3, RZ, RZ, R19 ;  /* 0x000000ffff037224 */ /* 0x000fe200078e0013 */
[----:B------:R-:W-:Y:S06]  /*0e70*/  RET.REL.NODEC R14 `(atan2_toroidal_f64) ;  /* 0xfffffff00e607950 */ /* 0x000fec0003c3ffff */
.L_x_37:
        /* <DEDUP_REMOVED lines=16> */
.L_x_293:


//--------------------- .text.cos_toroidal_f32    --------------------------
	.section	.text.cos_toroidal_f32,"ax",@progbits
	.align	128
        .global         cos_toroidal_f32
        .type           cos_toroidal_f32,@function
        .size           cos_toroidal_f32,(.L_x_315 - cos_toroidal_f32)
        .other          cos_toroidal_f32,@"STO_CUDA_ENTRY STV_DEFAULT"
cos_toroidal_f32:
.text.cos_toroidal_f32:
        /* <DEDUP_REMOVED lines=11> */
[----:B-1----:R-:W2:Y:S01]  /*00b0*/  LDG.E R4, desc[UR6][R4.64] ;  /* 0x0000000604047981 */ /* 0x002ea2000c1e1900 */
[----:B------:R-:W-:Y:S01]  /*00c0*/  BSSY.RECONVERGENT B0, `(.L_x_38) ;  /* 0x0000037000007945 */ /* 0x000fe20003800200 */
[C---:B--2---:R-:W-:Y:S01]  /*00d0*/  FSETP.GEU.AND P0, PT, |R4|.reuse, 6.2831854820251464844, PT ;  /* 0x40c90fdb0400780b */ /* 0x044fe20003f0e200 */
[----:B------:R-:W-:-:S12]  /*00e0*/  FADD R3, |R4|, -RZ ;  /* 0x800000ff04037221 */ /* 0x000fd80000000200 */
[----:B------:R-:W-:Y:S05]  /*00f0*/  @!P0 BRA `(.L_x_39) ;  /* 0x0000000000cc8947 */ /* 0x000fea0003800000 */
[----:B------:R-:W-:-:S13]  /*0100*/  FSETP.GTU.AND P0, PT, R3, 52707180, PT ;  /* 0x4c490fdb0300780b */ /* 0x000fda0003f0c000 */
[----:B------:R-:W-:Y:S05]  /*0110*/  @P0 BRA `(.L_x_40) ;  /* 0x00000000005c0947 */ /* 0x000fea0003800000 */
[----:B------:R-:W-:Y:S01]  /*0120*/  FMUL R0, R3, 0.15915493667125701904 ;  /* 0x3e22f98303007820 */ /* 0x000fe20000400000 */
[----:B------:R-:W-:Y:S05]  /*0130*/  BSSY.RECONVERGENT B1, `(.L_x_41) ;  /* 0x0000013000017945 */ /* 0x000fea0003800200 */
[----:B------:R-:W0:Y:S02]  /*0140*/  FRND.TRUNC R0, R0 ;  /* 0x0000000000007307 */ /* 0x000e24000020d000 */
[----:B0-----:R-:W-:-:S05]  /*0150*/  FFMA R6, R0, -6.2831854820251464844, R3 ;  /* 0xc0c90fdb00067823 */ /* 0x001fca0000000003 */
[----:B------:R-:W-:-:S13]  /*0160*/  ISETP.GE.U32.AND P0, PT, R6, 0x40c90fdb, PT ;  /* 0x40c90fdb0600780c */ /* 0x000fda0003f06070 */
[----:B------:R-:W-:Y:S05]  /*0170*/  @!P0 BRA `(.L_x_42) ;  /* 0x0000000000388947 */ /* 0x000fea0003800000 */
[----:B------:R-:W-:-:S04]  /*0180*/  ISETP.GE.U32.AND P0, PT, R6, -0x7fffffff, PT ;  /* 0x800000010600780c */ /* 0x000fc80003f06070 */
[----:B------:R-:W-:-:S09]  /*0190*/  FSETP.GEU.OR P1, PT, R6, -6.2831854820251464844, !P0 ;  /* 0xc0c90fdb0600780b */ /* 0x000fd2000472e400 */
[----:B------:R-:W-:-:S04]  /*01a0*/  @P0 FADD R5, R0, -1 ;  /* 0xbf80000000050421 */ /* 0x000fc80000000000 */
[----:B------:R-:W-:-:S04]  /*01b0*/  @!P1 FADD R5, R5, -1 ;  /* 0xbf80000005059421 */ /* 0x000fc80000000000 */
[----:B------:R-:W-:Y:S01]  /*01c0*/  @P0 IMAD.MOV.U32 R0, RZ, RZ, R5 ;  /* 0x000000ffff000224 */ /* 0x000fe200078e0005 */
[----:B------:R-:W-:Y:S06]  /*01d0*/  @P0 BRA `(.L_x_42) ;  /* 0x0000000000200947 */ /* 0x000fec0003800000 */
[----:B------:R-:W-:Y:S01]  /*01e0*/  FSETP.GE.AND P0, PT, R6, 12.566370964050292969, PT ;  /* 0x41490fdb0600780b */ /* 0x000fe20003f06000 */
[----:B------:R-:W-:-:S12]  /*01f0*/  FADD R0, R0, 1 ;  /* 0x3f80000000007421 */ /* 0x000fd80000000000 */
[----:B------:R-:W-:-:S04]  /*0200*/  @P0 IMAD.MOV.U32 R5, RZ, RZ, 0x40c90fdb ;  /* 0x40c90fdbff050424 */ /* 0x000fc800078e00ff */
[----:B------:R-:W-:-:S05]  /*0210*/  @P0 FFMA R5, R5, -3, R6 ;  /* 0xc040000005050823 */ /* 0x000fca0000000006 */
[----:B------:R-:W-:Y:S01]  /*0220*/  FSETP.GE.AND P1, PT, R5, RZ, P0 ;  /* 0x000000ff0500720b */ /* 0x000fe20000726000 */
[----:B------:R-:W-:-:S12]  /*0230*/  @P0 FADD R5, R0, 1 ;  /* 0x3f80000000050421 */ /* 0x000fd80000000000 */
[----:B------:R-:W-:-:S04]  /*0240*/  @P1 FADD R5, R5, 1 ;  /* 0x3f80000005051421 */ /* 0x000fc80000000000 */
[----:B------:R-:W-:-:S07]  /*0250*/  @P0 IMAD.MOV.U32 R0, RZ, RZ, R5 ;  /* 0x000000ffff000224 */ /* 0x000fce00078e0005 */
.L_x_42:
[----:B------:R-:W-:Y:S05]  /*0260*/  BSYNC.RECONVERGENT B1 ;  /* 0x0000000000017941 */ /* 0x000fea0003800200 */
.L_x_41:
[----:B------:R-:W-:Y:S01]  /*0270*/  FFMA R3, R0, -6.2831854820251464844, R3 ;  /* 0xc0c90fdb00037823 */ /* 0x000fe20000000003 */
[----:B------:R-:W-:Y:S06]  /*0280*/  BRA `(.L_x_39) ;  /* 0x0000000000687947 */ /* 0x000fec0003800000 */
.L_x_40:
[C---:B------:R-:W-:Y:S01]  /*0290*/  LOP3.LUT R0, R3.reuse, 0xff800000, RZ, 0xc0, !PT ;  /* 0xff80000003007812 */ /* 0x040fe200078ec0ff */
[----:B------:R-:W-:Y:S01]  /*02a0*/  BSSY.RECONVERGENT B1, `(.L_x_43) ;  /* 0x0000016000017945 */ /* 0x000fe20003800200 */
[C---:B------:R-:W-:Y:S02]  /*02b0*/  ISETP.GT.U32.AND P0, PT, R3.reuse, 0x7f7fffff, PT ;  /* 0x7f7fffff0300780c */ /* 0x040fe40003f04070 */
[----:B------:R-:W-:Y:S01]  /*02c0*/  MOV R8, 0x7fffffff ;  /* 0x7fffffff00087802 */ /* 0x000fe20000000f00 */
[----:B------:R-:W-:Y:S01]  /*02d0*/  VIADD R5, R0, 0xbf800000 ;  /* 0xbf80000000057836 */ /* 0x000fe20000000000 */
[----:B------:R-:W-:Y:S02]  /*02e0*/  LOP3.LUT R0, R3, 0x7fffff, RZ, 0xc0, !PT ;  /* 0x007fffff03007812 */ /* 0x000fe400078ec0ff */
[----:B------:R-:W-:Y:S02]  /*02f0*/  FSEL R8, R8, 33554432, P0 ;  /* 0x4c00000008087808 */ /* 0x000fe40000000000 */
[----:B------:R-:W-:-:S02]  /*0300*/  ISETP.NE.AND P1, PT, R5, RZ, PT ;  /* 0x000000ff0500720c */ /* 0x000fc40003f25270 */
[----:B------:R-:W-:-:S11]  /*0310*/  LOP3.LUT R0, R0, 0x3f800000, RZ, 0xfc, !PT ;  /* 0x3f80000000007812 */ /* 0x000fd600078efcff */
[----:B------:R-:W-:Y:S05]  /*0320*/  @!P1 BRA `(.L_x_44) ;  /* 0x0000000000349947 */ /* 0x000fea0003800000 */
.L_x_45:
[----:B------:R-:W-:-:S05]  /*0330*/  VIMNMX.U32 R3, PT, PT, R5, 0xb800000, PT ;  /* 0x0b80000005037848 */ /* 0x000fca0003fe0000 */
[----:B------:R-:W-:Y:S02]  /*0340*/  IMAD.IADD R0, R3, 0x1, R0 ;  /* 0x0000000103007824 */ /* 0x000fe400078e0200 */
[----:B------:R-:W-:Y:S02]  /*0350*/  IMAD.IADD R5, R5, 0x1, -R3 ;  /* 0x0000000105057824 */ /* 0x000fe400078e0a03 */
[----:B------:R-:W-:-:S03]  /*0360*/  FMUL R7, R0, 0.63661974668502807617 ;  /* 0x3f22f98300077820 */ /* 0x000fc60000400000 */
[----:B------:R-:W-:Y:S01]  /*0370*/  ISETP.NE.AND P1, PT, R5, RZ, PT ;  /* 0x000000ff0500720c */ /* 0x000fe20003f25270 */
[----:B------:R-:W-:-:S04]  /*0380*/  FFMA R6, R7, -1.5707963705062866211, R0 ;  /* 0xbfc90fdb07067823 */ /* 0x000fc80000000000 */
[----:B------:R-:W-:-:S04]  /*0390*/  FFMA R7, R6, 0.63661974668502807617, R7 ;  /* 0x3f22f98306077823 */ /* 0x000fc80000000007 */
[----:B------:R-:W-:-:S04]  /*03a0*/  FFMA R6, R7, -1.5707963705062866211, R0 ;  /* 0xbfc90fdb07067823 */ /* 0x000fc80000000000 */
[----:B------:R-:W-:-:S04]  /*03b0*/  FFMA.RZ R6, R6, 0.63661974668502807617, R7 ;  /* 0x3f22f98306067823 */ /* 0x000fc8000000c007 */
[----:B------:R-:W0:Y:S02]  /*03c0*/  FRND.TRUNC R7, R6 ;  /* 0x0000000600077307 */ /* 0x000e24000020d000 */
[----:B0-----:R-:W-:-:S05]  /*03d0*/  FFMA R0, R7, -1.5707963705062866211, R0 ;  /* 0xbfc90fdb07007823 */ /* 0x001fca0000000000 */
[----:B------:R-:W-:-:S13]  /*03e0*/  ISETP.NE.AND P0, PT, R0, RZ, PT ;  /* 0x000000ff0000720c */ /* 0x000fda0003f05270 */
[----:B------:R-:W-:Y:S05]  /*03f0*/  @P0 BRA P1, `(.L_x_45) ;  /* 0xfffffffc00cc0947 */ /* 0x000fea000083ffff */
.L_x_44:
[----:B------:R-:W-:Y:S05]  /*0400*/  BSYNC.RECONVERGENT B1 ;  /* 0x0000000000017941 */ /* 0x000fea0003800200 */
.L_x_43:
[----:B------:R-:W-:-:S04]  /*0410*/  FMUL R3, R0, 1.1920928955078125e-07 ;  /* 0x3400000000037820 */ /* 0x000fc80000400000 */
[----:B------:R-:W-:-:S07]  /*0420*/  FMUL R3, R8, R3 ;  /* 0x0000000308037220 */ /* 0x000fce0000400000 */
.L_x_39:
[----:B------:R-:W-:Y:S05]  /*0430*/  BSYNC.RECONVERGENT B0 ;  /* 0x0000000000007941 */ /* 0x000fea0003800200 */
.L_x_38:
[C---:B------:R-:W-:Y:S01]  /*0440*/  FSETP.NAN.AND P0, PT, |R3|.reuse, |R3|, PT ;  /* 0x400000030300720b */ /* 0x040fe20003f08200 */
[----:B------:R-:W-:Y:S01]  /*0450*/  UMOV UR4, 0x54442d18 ;  /* 0x54442d1800047882 */ /* 0x000fe20000000000 */
[C---:B------:R-:W-:Y:S01]  /*0460*/  LOP3.LUT R0, R3.reuse, 0x80000000, R4, 0xb8, !PT ;  /* 0x8000000003007812 */ /* 0x040fe200078eb804 */
[----:B------:R-:W-:Y:S01]  /*0470*/  UMOV UR5, 0x401921fb ;  /* 0x401921fb00057882 */ /* 0x000fe20000000000 */
[----:B------:R-:W-:Y:S02]  /*0480*/  BSSY.RECONVERGENT B0, `(.L_x_46) ;  /* 0x000006e000007945 */ /* 0x000fe40003800200 */
[----:B------:R-:W-:-:S04]  /*0490*/  FSEL R0, R3, R0, P0 ;  /* 0x0000000003007208 */ /* 0x000fc80000000000 */
[----:B------:R-:W0:Y:S01]  /*04a0*/  F2F.F64.F32 R4, R0 ;  /* 0x0000000000047310 */ /* 0x000e220000201800 */
[----:B------:R-:W-:Y:S01]  /*04b0*/  FSETP.GEU.AND P0, PT, R0, RZ, PT ;  /* 0x000000ff0000720b */ /* 0x000fe20003f0e000 */
[----:B0-----:R-:W-:-:S12]  /*04c0*/  DADD R4, R4, UR4 ;  /* 0x0000000404047e29 */ /* 0x001fd80008000000 */
[----:B------:R-:W0:Y:S02]  /*04d0*/  @!P0 F2F.F32.F64 R0, R4 ;  /* 0x0000000400008310 */ /* 0x000e240000301000 */
[C---:B0-----:R-:W-:Y:S01]  /*04e0*/  FMUL R3, R0.reuse, 0.63661974668502807617 ;  /* 0x3f22f98300037820 */ /* 0x041fe20000400000 */
[----:B------:R-:W-:-:S05]  /*04f0*/  FSETP.GE.AND P0, PT, |R0|, 105615, PT ;  /* 0x47ce47800000780b */ /* 0x000fca0003f06200 */
[----:B------:R-:W0:Y:S02]  /*0500*/  F2I.NTZ R3, R3 ;  /* 0x0000000300037305 */ /* 0x000e240000203100 */
[----:B0-----:R-:W-:-:S05]  /*0510*/  I2FP.F32.S32 R7, R3 ;  /* 0x0000000300077245 */ /* 0x001fca0000201400 */
[----:B------:R-:W-:-:S04]  /*0520*/  FFMA R6, R7, -1.5707962512969970703, R0 ;  /* 0xbfc90fda07067823 */ /* 0x000fc80000000000 */
[----:B------:R-:W-:-:S04]  /*0530*/  FFMA R6, R7, -7.5497894158615963534e-08, R6 ;  /* 0xb3a2216807067823 */ /* 0x000fc80000000006 */
[----:B------:R-:W-:Y:S01]  /*0540*/  FFMA R6, R7, -5.3903029534742383927e-15, R6 ;  /* 0xa7c234c507067823 */ /* 0x000fe20000000006 */
[----:B------:R-:W-:Y:S06]  /*0550*/  @!P0 BRA `(.L_x_47) ;  /* 0x0000000400808947 */ /* 0x000fec0003800000 */
[----:B------:R-:W-:-:S13]  /*0560*/  FSETP.NEU.AND P0, PT, |R0|, +INF , PT ;  /* 0x7f8000000000780b */ /* 0x000fda0003f0d200 */
[----:B------:R-:W-:Y:S01]  /*0570*/  @!P0 FMUL R6, RZ, R0 ;  /* 0x00000000ff068220 */ /* 0x000fe20000400000 */
[----:B------:R-:W-:Y:S01]  /*0580*/  @!P0 IMAD.MOV.U32 R3, RZ, RZ, RZ ;  /* 0x000000ffff038224 */ /* 0x000fe200078e00ff */
[----:B------:R-:W-:Y:S06]  /*0590*/  @!P0 BRA `(.L_x_47) ;  /* 0x0000000400708947 */ /* 0x000fec0003800000 */
[----:B------:R-:W-:Y:S01]  /*05a0*/  IMAD.SHL.U32 R3, R0, 0x100, RZ ;  /* 0x0000010000037824 */ /* 0x000fe200078e00ff */
[----:B------:R-:W-:Y:S01]  /*05b0*/  MOV R11, RZ ;  /* 0x000000ff000b7202 */ /* 0x000fe20000000f00 */
[----:B------:R-:W-:Y:S01]  /*05c0*/  IMAD.MOV.U32 R8, RZ, RZ, RZ ;  /* 0x000000ffff087224 */ /* 0x000fe200078e00ff */
[----:B------:R-:W0:Y:S02]  /*05d0*/  LDCU.64 UR8, c[0x4][URZ] ;  /* 0x01000000ff0877ac */ /* 0x000e240008000a00 */
[----:B------:R-:W-:Y:S01]  /*05e0*/  LOP3.LUT R13, R3, 0x80000000, RZ, 0xfc, !PT ;  /* 0x80000000030d7812 */ /* 0x000fe200078efcff */
[----:B------:R-:W-:Y:S01]  /*05f0*/  UMOV UR5, URZ ;  /* 0x000000ff00057c82 */ /* 0x000fe20008000000 */
[----:B------:R-:W-:-:S05]  /*0600*/  UMOV UR4, URZ ;  /* 0x000000ff00047c82 */ /* 0x000fca0008000000 */
.L_x_48:
[----:B0-----:R-:W-:Y:S02]  /*0610*/  IMAD.U32 R6, RZ, RZ, UR8 ;  /* 0x00000008ff067e24 */ /* 0x001fe4000f8e00ff */
[----:B------:R-:W-:-:S05]  /*0620*/  IMAD.U32 R7, RZ, RZ, UR9 ;  /* 0x00000009ff077e24 */ /* 0x000fca000f8e00ff */
[----:B------:R-:W2:Y:S01]  /*0630*/  LDG.E.CONSTANT R4, desc[UR6][R6.64] ;  /* 0x0000000606047981 */ /* 0x000ea2000c1e9900 */
[----:B------:R-:W-:Y:S01]  /*0640*/  UIADD3 UR4, UPT, UPT, UR4, 0x1, URZ ;  /* 0x0000000104047890 */ /* 0x000fe2000fffe0ff */
[C---:B------:R-:W-:Y:S01]  /*0650*/  ISETP.EQ.AND P0, PT, R8.reuse, RZ, PT ;  /* 0x000000ff0800720c */ /* 0x040fe20003f02270 */
[----:B------:R-:W-:Y:S01]  /*0660*/  UIADD3 UR8, UP1, UPT, UR8, 0x4, URZ ;  /* 0x0000000408087890 */ /* 0x000fe2000ff3e0ff */
[C---:B------:R-:W-:Y:S01]  /*0670*/  ISETP.EQ.AND P1, PT, R8.reuse, 0x4, PT ;  /* 0x000000040800780c */ /* 0x040fe20003f22270 */
[----:B------:R-:W-:Y:S01]  /*0680*/  UISETP.NE.AND UP0, UPT, UR4, 0x6, UPT ;  /* 0x000000060400788c */ /* 0x000fe2000bf05270 */
[C---:B------:R-:W-:Y:S01]  /*0690*/  ISETP.EQ.AND P2, PT, R8.reuse, 0x8, PT ;  /* 0x000000080800780c */ /* 0x040fe20003f42270 */
[----:B------:R-:W-:Y:S01]  /*06a0*/  UIADD3.X UR9, UPT, UPT, URZ, UR9, URZ, UP1, !UPT ;  /* 0x00000009ff097290 */ /* 0x000fe20008ffe4ff */
[C---:B------:R-:W-:Y:S02]  /*06b0*/  ISETP.EQ.AND P3, PT, R8.reuse, 0xc, PT ;  /* 0x0000000c0800780c */ /* 0x040fe40003f62270 */
[----:B------:R-:W-:-:S02]  /*06c0*/  ISETP.EQ.AND P4, PT, R8, 0x10, PT ;  /* 0x000000100800780c */ /* 0x000fc40003f82270 */
[C---:B------:R-:W-:Y:S02]  /*06d0*/  ISETP.EQ.AND P5, PT, R8.reuse, 0x14, PT ;  /* 0x000000140800780c */ /* 0x040fe40003fa2270 */
[----:B------:R-:W-:Y:S01]  /*06e0*/  IADD3 R8, PT, PT, R8, 0x4, RZ ;  /* 0x0000000408087810 */ /* 0x000fe20007ffe0ff */
[----:B--2---:R-:W-:-:S03]  /*06f0*/  IMAD.WIDE.U32 R4, R4, R13, RZ ;  /* 0x0000000d04047225 */ /* 0x004fc600078e00ff */
[----:B------:R-:W-:-:S04]  /*0700*/  IADD3 R3, P6, PT, R4, R11, RZ ;  /* 0x0000000b04037210 */ /* 0x000fc80007fde0ff */
[----:B------:R-:W-:Y:S01]  /*0710*/  IADD3.X R11, PT, PT, R5, UR5, RZ, P6, !PT ;  /* 0x00000005050b7c10 */ /* 0x000fe2000b7fe4ff */
[--C-:B------:R-:W-:Y:S01]  /*0720*/  @P0 IMAD.MOV.U32 R9, RZ, RZ, R3.reuse ;  /* 0x000000ffff090224 */ /* 0x100fe200078e0003 */
[----:B------:R-:W-:Y:S01]  /*0730*/  @P1 MOV R10, R3 ;  /* 0x00000003000a1202 */ /* 0x000fe20000000f00 */
[--C-:B------:R-:W-:Y:S02]  /*0740*/  @P2 IMAD.MOV.U32 R12, RZ, RZ, R3.reuse ;  /* 0x000000ffff0c2224 */ /* 0x100fe400078e0003 */
[--C-:B------:R-:W-:Y:S02]  /*0750*/  @P3 IMAD.MOV.U32 R14, RZ, RZ, R3.reuse ;  /* 0x000000ffff0e3224 */ /* 0x100fe400078e0003 */
[--C-:B------:R-:W-:Y:S02]  /*0760*/  @P4 IMAD.MOV.U32 R15, RZ, RZ, R3.reuse ;  /* 0x000000ffff0f4224 */ /* 0x100fe400078e0003 */
[----:B------:R-:W-:Y:S01]  /*0770*/  @P5 IMAD.MOV.U32 R16, RZ, RZ, R3 ;  /* 0x000000ffff105224 */ /* 0x000fe200078e0003 */
[----:B------:R-:W-:Y:S06]  /*0780*/  BRA.U UP0, `(.L_x_48) ;  /* 0xfffffffd00a07547 */ /* 0x000fec000b83ffff */
[----:B------:R-:W-:Y:S01]  /*0790*/  SHF.R.U32.HI R3, RZ, 0x17, R0 ;  /* 0x00000017ff037819 */ /* 0x000fe20000011600 */
[----:B------:R-:W-:Y:S03]  /*07a0*/  BSSY.RECONVERGENT B1, `(.L_x_49) ;  /* 0x0000029000017945 */ /* 0x000fe60003800200 */
[C---:B------:R-:W-:Y:S02]  /*07b0*/  LOP3.LUT R4, R3.reuse, 0xe0, RZ, 0xc0, !PT ;  /* 0x000000e003047812 */ /* 0x040fe400078ec0ff */
[----:B------:R-:W-:-:S03]  /*07c0*/  LOP3.LUT P6, RZ, R3, 0x1f, RZ, 0xc0, !PT ;  /* 0x0000001f03ff7812 */ /* 0x000fc600078cc0ff */
[----:B------:R-:W-:-:S05]  /*07d0*/  VIADD R4, R4, 0xffffff80 ;  /* 0xffffff8004047836 */ /* 0x000fca0000000000 */
[----:B------:R-:W-:-:S05]  /*07e0*/  SHF.R.U32.HI R4, RZ, 0x5, R4 ;  /* 0x00000005ff047819 */ /* 0x000fca0000011604 */
[----:B------:R-:W-:-:S05]  /*07f0*/  IMAD.U32 R6, R4, -0x4, RZ ;  /* 0xfffffffc04067824 */ /* 0x000fca00078e00ff */
[C---:B------:R-:W-:Y:S02]  /*0800*/  ISETP.EQ.AND P3, PT, R6.reuse, -0x18, PT ;  /* 0xffffffe80600780c */ /* 0x040fe40003f62270 */
[C---:B------:R-:W-:Y:S02]  /*0810*/  ISETP.EQ.AND P4, PT, R6.reuse, -0x14, PT ;  /* 0xffffffec0600780c */ /* 0x040fe40003f82270 */
[C---:B------:R-:W-:Y:S02]  /*0820*/  ISETP.EQ.AND P2, PT, R6.reuse, -0x10, PT ;  /* 0xfffffff00600780c */ /* 0x040fe40003f42270 */
[C---:B------:R-:W-:Y:S02]  /*0830*/  ISETP.EQ.AND P1, PT, R6.reuse, -0xc, PT ;  /* 0xfffffff40600780c */ /* 0x040fe40003f22270 */
[C---:B------:R-:W-:Y:S02]  /*0840*/  ISETP.EQ.AND P0, PT, R6.reuse, -0x8, PT ;  /* 0xfffffff80600780c */ /* 0x040fe40003f02270 */
[----:B------:R-:W-:-:S03]  /*0850*/  ISETP.EQ.AND P5, PT, R6, RZ, PT ;  /* 0x000000ff0600720c */ /* 0x000fc60003fa2270 */
[--C-:B------:R-:W-:Y:S01]  /*0860*/  @P3 IMAD.MOV.U32 R4, RZ, RZ, R9.reuse ;  /* 0x000000ffff043224 */ /* 0x100fe200078e0009 */
[C---:B------:R-:W-:Y:S01]  /*0870*/  ISETP.EQ.AND P3, PT, R6.reuse, -0x4, PT ;  /* 0xfffffffc0600780c */ /* 0x040fe20003f62270 */
[----:B------:R-:W-:Y:S01]  /*0880*/  @P4 IMAD.MOV.U32 R5, RZ, RZ, R9 ;  /* 0x000000ffff054224 */ /* 0x000fe200078e0009 */
[----:B------:R-:W-:Y:S01]  /*0890*/  @P4 MOV R4, R10 ;  /* 0x0000000a00044202 */ /* 0x000fe20000000f00 */
[----:B------:R-:W-:Y:S01]  /*08a0*/  @P2 IMAD.MOV.U32 R4, RZ, RZ, R12 ;  /* 0x000000ffff042224 */ /* 0x000fe200078e000c */
[----:B------:R-:W-:Y:S01]  /*08b0*/  ISETP.EQ.AND P4, PT, R6, 0x4, PT ;  /* 0x000000040600780c */ /* 0x000fe20003f82270 */
[----:B------:R-:W-:Y:S01]  /*08c0*/  @P2 IMAD.MOV.U32 R5, RZ, RZ, R10 ;  /* 0x000000ffff052224 */ /* 0x000fe200078e000a */
[----:B------:R-:W-:Y:S01]  /*08d0*/  @P1 MOV R4, R14 ;  /* 0x0000000e00041202 */ /* 0x000fe20000000f00 */
[----:B------:R-:W-:Y:S02]  /*08e0*/  @P0 IMAD.MOV.U32 R4, RZ, RZ, R15 ;  /* 0x000000ffff040224 */ /* 0x000fe400078e000f */
[----:B------:R-:W-:-:S02]  /*08f0*/  @P1 IMAD.MOV.U32 R5, RZ, RZ, R12 ;  /* 0x000000ffff051224 */ /* 0x000fc400078e000c */
[----:B------:R-:W-:Y:S02]  /*0900*/  @P0 IMAD.MOV.U32 R5, RZ, RZ, R14 ;  /* 0x000000ffff050224 */ /* 0x000fe400078e000e */
[----:B------:R-:W-:Y:S01]  /*0910*/  @P3 MOV R4, R16 ;  /* 0x0000001000043202 */ /* 0x000fe20000000f00 */
[----:B------:R-:W-:Y:S02]  /*0920*/  @P5 IMAD.MOV.U32 R4, RZ, RZ, R11 ;  /* 0x000000ffff045224 */ /* 0x000fe400078e000b */
[----:B------:R-:W-:Y:S02]  /*0930*/  @P3 IMAD.MOV.U32 R5, RZ, RZ, R15 ;  /* 0x000000ffff053224 */ /* 0x000fe400078e000f */
[----:B------:R-:W-:Y:S01]  /*0940*/  @P5 IMAD.MOV.U32 R5, RZ, RZ, R16 ;  /* 0x000000ffff055224 */ /* 0x000fe200078e0010 */
[----:B------:R-:W-:Y:S01]  /*0950*/  MOV R8, R4 ;  /* 0x0000000400087202 */ /* 0x000fe20000000f00 */
[----:B------:R-:W-:Y:S01]  /*0960*/  @P4 IMAD.MOV.U32 R5, RZ, RZ, R11 ;  /* 0x000000ffff054224 */ /* 0x000fe200078e000b */
[----:B------:R-:W-:Y:S06]  /*0970*/  @!P6 BRA `(.L_x_50) ;  /* 0x00000000002ce947 */ /* 0x000fec0003800000 */
[----:B------:R-:W-:Y:S01]  /*0980*/  @P2 IMAD.MOV.U32 R4, RZ, RZ, R9 ;  /* 0x000000ffff042224 */ /* 0x000fe200078e0009 */
[----:B------:R-:W-:Y:S01]  /*0990*/  LOP3.LUT R3, R3, 0x1f, RZ, 0xc0, !PT ;  /* 0x0000001f03037812 */ /* 0x000fe200078ec0ff */
[----:B------:R-:W-:Y:S02]  /*09a0*/  @P1 IMAD.MOV.U32 R4, RZ, RZ, R10 ;  /* 0x000000ffff041224 */ /* 0x000fe400078e000a */
[----:B------:R-:W-:Y:S01]  /*09b0*/  @P0 IMAD.MOV.U32 R4, RZ, RZ, R12 ;  /* 0x000000ffff040224 */ /* 0x000fe200078e000c */
[----:B------:R-:W-:Y:S02]  /*09c0*/  ISETP.EQ.AND P0, PT, R6, 0x8, PT ;  /* 0x000000080600780c */ /* 0x000fe40003f02270 */
[----:B------:R-:W-:Y:S01]  /*09d0*/  @P3 MOV R4, R14 ;  /* 0x0000000e00043202 */ /* 0x000fe20000000f00 */
[----:B------:R-:W-:Y:S01]  /*09e0*/  @P5 IMAD.MOV.U32 R4, RZ, RZ, R15 ;  /* 0x000000ffff045224 */ /* 0x000fe200078e000f */
[----:B------:R-:W-:Y:S01]  /*09f0*/  SHF.L.W.U32.HI R8, R5, R3, R8 ;  /* 0x0000000305087219 */ /* 0x000fe20000010e08 */
[----:B------:R-:W-:-:S08]  /*0a00*/  @P4 IMAD.MOV.U32 R4, RZ, RZ, R16 ;  /* 0x000000ffff044224 */ /* 0x000fd000078e0010 */
[----:B------:R-:W-:-:S05]  /*0a10*/  @P0 IMAD.MOV.U32 R4, RZ, RZ, R11 ;  /* 0x000000ffff040224 */ /* 0x000fca00078e000b */
[----:B------:R-:W-:-:S07]  /*0a20*/  SHF.L.W.U32.HI R5, R4, R3, R5 ;  /* 0x0000000304057219 */ /* 0x000fce0000010e05 */
.L_x_50:
[----:B------:R-:W-:Y:S05]  /*0a30*/  BSYNC.RECONVERGENT B1 ;  /* 0x0000000000017941 */ /* 0x000fea0003800200 */
.L_x_49:
[C---:B------:R-:W-:Y:S01]  /*0a40*/  SHF.L.W.U32.HI R9, R5.reuse, 0x2, R8 ;  /* 0x0000000205097819 */ /* 0x040fe20000010e08 */
[----:B------:R-:W-:Y:S01]  /*0a50*/  UMOV UR4, 0x54442d19 ;  /* 0x54442d1900047882 */ /* 0x000fe20000000000 */
[----:B------:R-:W-:Y:S01]  /*0a60*/  SHF.L.U32 R5, R5, 0x2, RZ ;  /* 0x0000000205057819 */ /* 0x000fe200000006ff */
[----:B------:R-:W-:Y:S01]  /*0a70*/  UMOV UR5, 0x3bf921fb ;  /* 0x3bf921fb00057882 */ /* 0x000fe20000000000 */
[----:B------:R-:W-:Y:S02]  /*0a80*/  SHF.R.S32.HI R4, RZ, 0x1f, R9 ;  /* 0x0000001fff047819 */ /* 0x000fe40000011409 */
[----:B------:R-:W-:Y:S02]  /*0a90*/  ISETP.GE.AND P0, PT, R0, RZ, PT ;  /* 0x000000ff0000720c */ /* 0x000fe40003f06270 */
[C---:B------:R-:W-:Y:S02]  /*0aa0*/  LOP3.LUT R6, R4.reuse, R5, RZ, 0x3c, !PT ;  /* 0x0000000504067212 */ /* 0x040fe400078e3cff */
[----:B------:R-:W-:-:S02]  /*0ab0*/  LOP3.LUT R7, R4, R9, RZ, 0x3c, !PT ;  /* 0x0000000904077212 */ /* 0x000fc400078e3cff */
[----:B------:R-:W-:Y:S02]  /*0ac0*/  SHF.R.U32.HI R3, RZ, 0x1e, R8 ;  /* 0x0000001eff037819 */ /* 0x000fe40000011608 */
[----:B------:R-:W0:Y:S01]  /*0ad0*/  I2F.F64.S64 R4, R6 ;  /* 0x0000000600047312 */ /* 0x000e220000301c00 */
[C---:B------:R-:W-:Y:S02]  /*0ae0*/  LOP3.LUT R0, R9.reuse, R0, RZ, 0x3c, !PT ;  /* 0x0000000009007212 */ /* 0x040fe400078e3cff */
[----:B------:R-:W-:Y:S02]  /*0af0*/  LEA.HI R3, R9, R3, RZ, 0x1 ;  /* 0x0000000309037211 */ /* 0x000fe400078f08ff */
[----:B------:R-:W-:-:S03]  /*0b00*/  ISETP.GE.AND P1, PT, R0, RZ, PT ;  /* 0x000000ff0000720c */ /* 0x000fc60003f26270 */
[----:B------:R-:W-:-:S04]  /*0b10*/  IMAD.MOV R0, RZ, RZ, -R3 ;  /* 0x000000ffff007224 */ /* 0x000fc800078e0a03 */
[----:B------:R-:W-:Y:S01]  /*0b20*/  @!P0 IMAD.MOV.U32 R3, RZ, RZ, R0 ;  /* 0x000000ffff038224 */ /* 0x000fe200078e0000 */
[----:B0-----:R-:W-:-:S10]  /*0b30*/  DMUL R4, R4, UR4 ;  /* 0x0000000404047c28 */ /* 0x001fd40008000000 */
[----:B------:R-:W0:Y:S02]  /*0b40*/  F2F.F32.F64 R4, R4 ;  /* 0x0000000400047310 */ /* 0x000e240000301000 */
[----:B0-----:R-:W-:-:S07]  /*0b50*/  FSEL R6, -R4, R4, !P1 ;  /* 0x0000000404067208 */ /* 0x001fce0004800100 */
.L_x_47:
[----:B------:R-:W-:Y:S05]  /*0b60*/  BSYNC.RECONVERGENT B0 ;  /* 0x0000000000007941 */ /* 0x000fea0003800200 */
.L_x_46:
[----:B------:R-:W-:Y:S02]  /*0b70*/  IMAD.MOV.U32 R0, RZ, RZ, 0x37cbac00 ;  /* 0x37cbac00ff007424 */ /* 0x000fe400078e00ff */
[----:B------:R-:W-:Y:S01]  /*0b80*/  FMUL R7, R6, R6 ;  /* 0x0000000606077220 */ /* 0x000fe20000400000 */
[C---:B------:R-:W-:Y:S01]  /*0b90*/  LOP3.LUT R8, R3.reuse, 0x1, RZ, 0xc0, !PT ;  /* 0x0000000103087812 */ /* 0x040fe200078ec0ff */
[----:B------:R-:W0:Y:S01]  /*0ba0*/  LDC.64 R4, c[0x0][0x380] ;  /* 0x0000e000ff047b82 */ /* 0x000e220000000a00 */
[----:B------:R-:W-:Y:S02]  /*0bb0*/  VIADD R3, R3, 0x1 ;  /* 0x0000000103037836 */ /* 0x000fe40000000000 */
[----:B------:R-:W-:Y:S01]  /*0bc0*/  FFMA R0, R7, R0, -0.0013887860113754868507 ;  /* 0xbab607ed07007423 */ /* 0x000fe20000000000 */
[----:B------:R-:W-:Y:S01]  /*0bd0*/  ISETP.NE.U32.AND P0, PT, R8, 0x1, PT ;  /* 0x000000010800780c */ /* 0x000fe20003f05070 */
[----:B------:R-:W-:Y:S01]  /*0be0*/  IMAD.MOV.U32 R9, RZ, RZ, 0x3e2aaaa8 ;  /* 0x3e2aaaa8ff097424 */ /* 0x000fe200078e00ff */
[----:B------:R-:W-:-:S02]  /*0bf0*/  MOV R8, 0x3c0885e4 ;  /* 0x3c0885e400087802 */ /* 0x000fc40000000f00 */
[----:B------:R-:W-:Y:S02]  /*0c00*/  FSEL R0, R0, -0.00019574658654164522886, P0 ;  /* 0xb94d415300007808 */ /* 0x000fe40000000000 */
[----:B------:R-:W-:Y:S02]  /*0c10*/  FSEL R8, R8, 0.041666727513074874878, !P0 ;  /* 0x3d2aaabb08087808 */ /* 0x000fe40004000000 */
[----:B------:R-:W-:Y:S02]  /*0c20*/  LOP3.LUT P1, RZ, R3, 0x2, RZ, 0xc0, !PT ;  /* 0x0000000203ff7812 */ /* 0x000fe4000782c0ff */
[----:B------:R-:W-:Y:S01]  /*0c30*/  FSEL R3, -R9, -0.4999999701976776123, !P0 ;  /* 0xbeffffff09037808 */ /* 0x000fe20004000100 */
[----:B------:R-:W-:Y:S01]  /*0c40*/  FFMA R8, R7, R0, R8 ;  /* 0x0000000007087223 */ /* 0x000fe20000000008 */
[----:B------:R-:W-:-:S03]  /*0c50*/  FSEL R0, R6, 1, !P0 ;  /* 0x3f80000006007808 */ /* 0x000fc60004000000 */
[C---:B------:R-:W-:Y:S02]  /*0c60*/  FFMA R3, R7.reuse, R8, R3 ;  /* 0x0000000807037223 */ /* 0x040fe40000000003 */
[----:B------:R-:W-:-:S04]  /*0c70*/  FFMA R7, R7, R0, RZ ;  /* 0x0000000007077223 */ /* 0x000fc800000000ff */
[----:B------:R-:W-:Y:S01]  /*0c80*/  FFMA R3, R7, R3, R0 ;  /* 0x0000000307037223 */ /* 0x000fe20000000000 */
[----:B0-----:R-:W-:-:S04]  /*0c90*/  IMAD.WIDE R4, R2, 0x4, R4 ;  /* 0x0000000402047825 */ /* 0x001fc800078e0204 */
[----:B------:R-:W-:-:S05]  /*0ca0*/  @P1 FADD R3, RZ, -R3 ;  /* 0x80000003ff031221 */ /* 0x000fca0000000000 */
[----:B------:R-:W-:Y:S01]  /*0cb0*/  STG.E desc[UR6][R4.64], R3 ;  /* 0x0000000304007986 */ /* 0x000fe2000c101906 */
[----:B------:R-:W-:Y:S05]  /*0cc0*/  EXIT ;  /* 0x000000000000794d */ /* 0x000fea0003800000 */
.L_x_51:
        /* <DEDUP_REMOVED lines=11> */
.L_x_315:


//--------------------- .text.cos_toroidal_f64    --------------------------
	.section	.text.cos_toroidal_f64,"ax",@progbits
	.align	128
        .global         cos_toroidal_f64
        .type           cos_toroidal_f64,@function
        .size           cos_toroidal_f64,(.L_x_294 - cos_toroidal_f64)
        .other          cos_toroidal_f64,@"STO_CUDA_ENTRY STV_DEFAULT"
cos_toroidal_f64:
.text.cos_toroidal_f64:
[----:B------:R-:W0:Y:S01]  /*0000*/  LDC R1, c[0x0][0x37c] ;  /* 0x0000df00ff017b82 */ /* 0x000e220000000800 */
[----:B------:R-:W1:Y:S07]  /*0010*/  S2R R3, SR_TID.X ;  /* 0x0000000000037919 */ /* 0x000e6e0000002100 */
[----:B------:R-:W1:Y:S01]  /*0020*/  S2UR UR4, SR_CTAID.X ;  /* 0x00000000000479c3 */ /* 0x000e620000002500 */
[----:B------:R-:W2:Y:S01]  /*0030*/  LDCU UR5, c[0x0][0x390] ;  /* 0x00007200ff0577ac */ /* 0x000ea20008000800 */
[----:B0-----:R-:W-:-:S06]  /*0040*/  VIADD R1, R1, 0xffffffd8 ;  /* 0xffffffd801017836 */ /* 0x001fcc0000000000 */
[----:B------:R-:W1:Y:S02]  /*0050*/  LDC R10, c[0x0][0x360] ;  /* 0x0000d800ff0a7b82 */ /* 0x000e640000000800 */
[----:B-1----:R-:W-:-:S05]  /*0060*/  IMAD R10, R10, UR4, R3 ;  /* 0x000000040a0a7c24 */ /* 0x002fca000f8e0203 */
[----:B--2---:R-:W-:-:S13]  /*0070*/  ISETP.GE.AND P0, PT, R10, UR5, PT ;  /* 0x000000050a007c0c */ /* 0x004fda000bf06270 */
[----:B------:R-:W-:Y:S05]  /*0080*/  @P0 EXIT ;  /* 0x000000000000094d */ /* 0x000fea0003800000 */
[----:B------:R-:W0:Y:S01]  /*0090*/  LDC.64 R2, c[0x0][0x388] ;  /* 0x0000e200ff027b82 */ /* 0x000e220000000a00 */
[----:B------:R-:W1:Y:S01]  /*00a0*/  LDCU.64 UR4, c[0x0][0x358] ;  /* 0x00006b00ff0477ac */ /* 0x000e620008000a00 */
[----:B0-----:R-:W-:-:S06]  /*00b0*/  IMAD.WIDE R2, R10, 0x8, R2 ;  /* 0x000000080a027825 */ /* 0x001fcc00078e0202 */
[----:B-1----:R-:W2:Y:S01]  /*00c0*/  LDG.E.64 R2, desc[UR4][R2.64] ;  /* 0x0000000402027981 */ /* 0x002ea2000c1e1b00 */
[----:B------:R-:W-:Y:S01]  /*00d0*/  BSSY.RECONVERGENT B0, `(.L_x_52) ;  /* 0x0000072000007945 */ /* 0x000fe20003800200 */
[----:B--2---:R-:W-:Y:S01]  /*00e0*/  LOP3.LUT R5, R3, 0x7fffffff, RZ, 0xc0, !PT ;  /* 0x7fffffff03057812 */ /* 0x004fe200078ec0ff */
[----:B------:R-:W-:-:S03]  /*00f0*/  IMAD.MOV.U32 R4, RZ, RZ, R2 ;  /* 0x000000ffff047224 */ /* 0x000fc600078e0002 */
[----:B------:R-:W-:-:S04]  /*0100*/  VIMNMX.U32 R0, PT, PT, R5, 0x401921fb, !PT ;  /* 0x401921fb05007848 */ /* 0x000fc80007fe0000 */
[----:B------:R-:W-:-:S13]  /*0110*/  ISETP.GE.U32.AND P0, PT, R0, 0x7ff00000, PT ;  /* 0x7ff000000000780c */ /* 0x000fda0003f06070 */
[----:B------:R-:W-:Y:S05]  /*0120*/  @!P0 BRA `(.L_x_53) ;  /* 0x0000000000208947 */ /* 0x000fea0003800000 */
[----:B------:R-:W-:-:S14]  /*0130*/  DSETP.NAN.AND P0, PT, R4, R4, PT ;  /* 0x000000040400722a */ /* 0x000fdc0003f08000 */
[----:B------:R-:W-:Y:S01]  /*0140*/  @P0 IMAD.MOV.U32 R6, RZ, RZ, 0x54442d18 ;  /* 0x54442d18ff060424 */ /* 0x000fe200078e00ff */
[----:B------:R-:W-:Y:S01]  /*0150*/  @!P0 DSETP.NEU.AND P1, PT, R4, +INF , PT ;  /* 0x7ff000000400842a */ /* 0x000fe20003f2d000 */
[----:B------:R-:W-:-:S06]  /*0160*/  @P0 IMAD.MOV.U32 R7, RZ, RZ, 0x401921fb ;  /* 0x401921fbff070424 */ /* 0x000fcc00078e00ff */
[----:B------:R-:W-:-:S06]  /*0170*/  @P0 DADD R6, R2, R6 ;  /* 0x0000000002060229 */ /* 0x000fcc0000000006 */
[----:B------:R-:W-:Y:S02]  /*0180*/  @!P0 FSEL R6, R2, RZ, P1 ;  /* 0x000000ff02068208 */ /* 0x000fe40000800000 */
[----:B------:R-:W-:Y:S01]  /*0190*/  @!P0 FSEL R7, R3, -QNAN , P1 ;  /* 0xfff8000003078808 */ /* 0x000fe20000800000 */
[----:B------:R-:W-:Y:S06]  /*01a0*/  BRA `(.L_x_54) ;  /* 0x0000000400907947 */ /* 0x000fec0003800000 */
.L_x_53:
[----:B------:R-:W-:Y:S01]  /*01b0*/  UMOV UR6, 0x54442d18 ;  /* 0x54442d1800067882 */ /* 0x000fe20000000000 */
[----:B------:R-:W-:Y:S01]  /*01c0*/  UMOV UR7, 0x401921fb ;  /* 0x401921fb00077882 */ /* 0x000fe20000000000 */
[----:B------:R-:W-:Y:S01]  /*01d0*/  IMAD.MOV.U32 R6, RZ, RZ, R2 ;  /* 0x000000ffff067224 */ /* 0x000fe200078e0002 */
[----:B------:R-:W-:Y:S01]  /*01e0*/  DSETP.GE.AND P0, PT, R4, UR6, PT ;  /* 0x0000000604007e2a */ /* 0x000fe2000bf06000 */
[----:B------:R-:W-:-:S13]  /*01f0*/  IMAD.MOV.U32 R7, RZ, RZ, R3 ;  /* 0x000000ffff077224 */ /* 0x000fda00078e0003 */
[----:B------:R-:W-:Y:S05]  /*0200*/  @!P0 BRA `(.L_x_54) ;  /* 0x0000000400788947 */ /* 0x000fea0003800000 */
[----:B------:R-:W-:Y:S01]  /*0210*/  ISETP.GT.U32.AND P0, PT, R5, 0xfffff, PT ;  /* 0x000fffff0500780c */ /* 0x000fe20003f04070 */
[----:B------:R-:W-:Y:S01]  /*0220*/  BSSY.RECONVERGENT B1, `(.L_x_55) ;  /* 0x000001e000017945 */ /* 0x000fe20003800200 */
[----:B------:R-:W-:-:S11]  /*0230*/  SHF.R.U32.HI R7, RZ, 0x14, R5 ;  /* 0x00000014ff077819 */ /* 0x000fd60000011605 */
[----:B------:R-:W-:-:S10]  /*0240*/  @!P0 DMUL R4, R4, 1.80143985094819840000e+16 ;  /* 0x4350000004048828 */ /* 0x000fd40000000000 */
[C---:B------:R-:W-:Y:S02]  /*0250*/  @!P0 LEA.HI R0, R5.reuse, R7, RZ, 0xc ;  /* 0x0000000705008211 */ /* 0x040fe400078f60ff */
[----:B------:R-:W-:-:S03]  /*0260*/  LOP3.LUT R8, R5, 0xfffff, RZ, 0xc0, !PT ;  /* 0x000fffff05087812 */ /* 0x000fc600078ec0ff */
[----:B------:R-:W-:Y:S01]  /*0270*/  @!P0 VIADD R7, R0, 0xffffffca ;  /* 0xffffffca00078836 */ /* 0x000fe20000000000 */
[----:B------:R-:W-:-:S03]  /*0280*/  LOP3.LUT R8, R8, 0x100000, RZ, 0xfc, !PT ;  /* 0x0010000008087812 */ /* 0x000fc600078efcff */
[----:B------:R-:W-:-:S04]  /*0290*/  VIADD R9, R7, 0xfffffbff ;  /* 0xfffffbff07097836 */ /* 0x000fc80000000000 */
[----:B------:R-:W-:Y:S01]  /*02a0*/  IMAD.MOV.U32 R0, RZ, RZ, R9 ;  /* 0x000000ffff007224 */ /* 0x000fe200078e0009 */
[----:B------:R-:W-:-:S04]  /*02b0*/  VIMNMX R12, PT, PT, RZ, R9, PT ;  /* 0x00000009ff0c7248 */ /* 0x000fc80003fe0100 */
[----:B------:R-:W-:-:S05]  /*02c0*/  IADD3 R7, PT, PT, R7, -0x401, -R12 ;  /* 0xfffffbff07077810 */ /* 0x000fca0007ffe80c */
[----:B------:R-:W-:-:S05]  /*02d0*/  VIADD R7, R7, 0x1 ;  /* 0x0000000107077836 */ /* 0x000fca0000000000 */
[----:B------:R-:W-:Y:S01]  /*02e0*/  LOP3.LUT P0, R6, R7, 0x3, RZ, 0xc0, !PT ;  /* 0x0000000307067812 */ /* 0x000fe2000780c0ff */
[----:B------:R-:W-:-:S12]  /*02f0*/  IMAD.MOV.U32 R7, RZ, RZ, R4 ;  /* 0x000000ffff077224 */ /* 0x000fd800078e0004 */
[----:B------:R-:W-:Y:S05]  /*0300*/  @!P0 BRA `(.L_x_56) ;  /* 0x00000000003c8947 */ /* 0x000fea0003800000 */
[----:B------:R-:W-:Y:S01]  /*0310*/  BSSY.RECONVERGENT B2, `(.L_x_56) ;  /* 0x000000e000027945 */ /* 0x000fe20003800200 */
[----:B------:R-:W-:Y:S02]  /*0320*/  IMAD.MOV R4, RZ, RZ, -R6 ;  /* 0x000000ffff047224 */ /* 0x000fe400078e0a06 */
[----:B------:R-:W-:-:S07]  /*0330*/  IMAD.MOV.U32 R0, RZ, RZ, R9 ;  /* 0x000000ffff007224 */ /* 0x000fce00078e0009 */
.L_x_57:
[----:B------:R-:W-:Y:S01]  /*0340*/  VIADD R4, R4, 0x1 ;  /* 0x0000000104047836 */ /* 0x000fe20000000000 */
[----:B------:R-:W-:Y:S01]  /*0350*/  IADD3 R6, P0, PT, R7, -0x54442d18, RZ ;  /* 0xabbbd2e807067810 */ /* 0x000fe20007f1e0ff */
[----:B------:R-:W-:-:S03]  /*0360*/  VIADD R0, R0, 0xffffffff ;  /* 0xffffffff00007836 */ /* 0x000fc60000000000 */
[----:B------:R-:W-:Y:S02]  /*0370*/  ISETP.NE.AND P1, PT, R4, RZ, PT ;  /* 0x000000ff0400720c */ /* 0x000fe40003f25270 */
[----:B------:R-:W-:-:S04]  /*0380*/  IADD3.X R5, PT, PT, R8, -0x1921fc, RZ, P0, !PT ;  /* 0xffe6de0408057810 */ /* 0x000fc800007fe4ff */
[----:B------:R-:W-:-:S04]  /*0390*/  ISETP.GE.AND P0, PT, R5, RZ, PT ;  /* 0x000000ff0500720c */ /* 0x000fc80003f06270 */
[----:B------:R-:W-:Y:S02]  /*03a0*/  SEL R6, R7, R6, !P0 ;  /* 0x0000000607067207 */ /* 0x000fe40004000000 */
[----:B------:R-:W-:-:S03]  /*03b0*/  SEL R5, R8, R5, !P0 ;  /* 0x0000000508057207 */ /* 0x000fc60004000000 */
[C---:B------:R-:W-:Y:S01]  /*03c0*/  IMAD.SHL.U32 R7, R6.reuse, 0x2, RZ ;  /* 0x0000000206077824 */ /* 0x040fe200078e00ff */
[----:B------:R-:W-:Y:S01]  /*03d0*/  SHF.L.U64.HI R8, R6, 0x1, R5 ;  /* 0x0000000106087819 */ /* 0x000fe20000010205 */
[----:B------:R-:W-:Y:S06]  /*03e0*/  @P1 BRA `(.L_x_57) ;  /* 0xfffffffc00d41947 */ /* 0x000fec000383ffff */
[----:B------:R-:W-:Y:S05]  /*03f0*/  BSYNC.RECONVERGENT B2 ;  /* 0x0000000000027941 */ /* 0x000fea0003800200 */
.L_x_56:
[----:B------:R-:W-:Y:S05]  /*0400*/  BSYNC.RECONVERGENT B1 ;  /* 0x0000000000017941 */ /* 0x000fea0003800200 */
.L_x_55:
[----:B------:R-:W-:Y:S01]  /*0410*/  IMAD.IADD R4, R9, 0x1, -R12 ;  /* 0x0000000109047824 */ /* 0x000fe200078e0a0c */
[----:B------:R-:W-:Y:S04]  /*0420*/  BSSY.RECONVERGENT B1, `(.L_x_58) ;  /* 0x0000025000017945 */ /* 0x000fe80003800200 */
[----:B------:R-:W-:-:S13]  /*0430*/  ISETP.GE.U32.AND P0, PT, R4, 0x3, PT ;  /* 0x000000030400780c */ /* 0x000fda0003f06070 */
[----:B------:R-:W-:Y:S05]  /*0440*/  @!P0 BRA `(.L_x_59) ;  /* 0x0000000000888947 */ /* 0x000fea0003800000 */
[----:B------:R-:W-:Y:S01]  /*0450*/  BSSY.RECONVERGENT B2, `(.L_x_60) ;  /* 0x0000020000027945 */ /* 0x000fe20003800200 */
.L_x_61:
[----:B------:R-:W-:Y:S02]  /*0460*/  IADD3 R4, P0, PT, R7, -0x54442d18, RZ ;  /* 0xabbbd2e807047810 */ /* 0x000fe40007f1e0ff */
[C---:B------:R-:W-:Y:S01]  /*0470*/  ISETP.GT.AND P1, PT, R0.reuse, 0x3, PT ;  /* 0x000000030000780c */ /* 0x040fe20003f24270 */
[----:B------:R-:W-:Y:S01]  /*0480*/  VIADD R0, R0, 0xfffffffc ;  /* 0xfffffffc00007836 */ /* 0x000fe20000000000 */
[----:B------:R-:W-:-:S04]  /*0490*/  IADD3.X R5, PT, PT, R8, -0x1921fc, RZ, P0, !PT ;  /* 0xffe6de0408057810 */ /* 0x000fc800007fe4ff */
[----:B------:R-:W-:-:S04]  /*04a0*/  ISETP.GE.AND P0, PT, R5, RZ, PT ;  /* 0x000000ff0500720c */ /* 0x000fc80003f06270 */
[----:B------:R-:W-:Y:S02]  /*04b0*/  SEL R4, R7, R4, !P0 ;  /* 0x0000000407047207 */ /* 0x000fe40004000000 */
[----:B------:R-:W-:-:S03]  /*04c0*/  SEL R5, R8, R5, !P0 ;  /* 0x0000000508057207 */ /* 0x000fc60004000000 */
[C---:B------:R-:W-:Y:S01]  /*04d0*/  IMAD.SHL.U32 R7, R4.reuse, 0x2, RZ ;  /* 0x0000000204077824 */ /* 0x040fe200078e00ff */
[----:B------:R-:W-:-:S04]  /*04e0*/  SHF.L.U64.HI R6, R4, 0x1, R5 ;  /* 0x0000000104067819 */ /* 0x000fc80000010205 */
[----:B------:R-:W-:-:S04]  /*04f0*/  IADD3 R4, P0, PT, R7, -0x54442d18, RZ ;  /* 0xabbbd2e807047810 */ /* 0x000fc80007f1e0ff */
        /* <DEDUP_REMOVED lines=22> */
.L_x_60:
[----:B------:R-:W-:-:S07]  /*0660*/  IMAD.MOV.U32 R6, RZ, RZ, R4 ;  /* 0x000000ffff067224 */ /* 0x000fce00078e0004 */
.L_x_59:
[----:B------:R-:W-:Y:S05]  /*0670*/  BSYNC.RECONVERGENT B1 ;  /* 0x0000000000017941 */ /* 0x000fea0003800200 */
.L_x_58:
[----:B------:R-:W-:Y:S01]  /*0680*/  LOP3.LUT R7, R5, 0x7fffffff, RZ, 0xc0, !PT ;  /* 0x7fffffff05077812 */ /* 0x000fe200078ec0ff */
[----:B------:R-:W-:Y:S01]  /*0690*/  BSSY.RECONVERGENT B1, `(.L_x_62) ;  /* 0x0000013000017945 */ /* 0x000fe20003800200 */
[----:B------:R-:W-:Y:S01]  /*06a0*/  ISETP.NE.U32.AND P0, PT, R6, RZ, PT ;  /* 0x000000ff0600720c */ /* 0x000fe20003f05070 */
[----:B------:R-:W-:Y:S02]  /*06b0*/  IMAD.MOV.U32 R5, RZ, RZ, RZ ;  /* 0x000000ffff057224 */ /* 0x000fe400078e00ff */
[----:B------:R-:W-:Y:S01]  /*06c0*/  IMAD.MOV.U32 R9, RZ, RZ, RZ ;  /* 0x000000ffff097224 */ /* 0x000fe200078e00ff */
[----:B------:R-:W-:-:S13]  /*06d0*/  ISETP.NE.AND.EX P0, PT, R7, RZ, PT, P0 ;  /* 0x000000ff0700720c */ /* 0x000fda0003f05300 */
[----:B------:R-:W-:Y:S05]  /*06e0*/  @!P0 BRA `(.L_x_63) ;  /* 0x0000000000348947 */ /* 0x000fea0003800000 */
[----:B------:R-:W-:-:S10]  /*06f0*/  DMUL R4, R6, 1.80143985094819840000e+16 ;  /* 0x4350000006047828 */ /* 0x000fd40000000000 */
[----:B------:R-:W-:-:S04]  /*0700*/  SHF.R.U32.HI R4, RZ, 0x14, R5 ;  /* 0x00000014ff047819 */ /* 0x000fc80000011605 */
[----:B------:R-:W-:-:S04]  /*0710*/  IADD3 R5, PT, PT, -R4, 0x37, RZ ;  /* 0x0000003704057810 */ /* 0x000fc80007ffe1ff */
[----:B------:R-:W-:Y:S02]  /*0720*/  IADD3 R4, PT, PT, -R5, 0x401, RZ ;  /* 0x0000040105047810 */ /* 0x000fe40007ffe1ff */
[-C--:B------:R-:W-:Y:S02]  /*0730*/  SHF.L.U64.HI R7, R6, R5.reuse, R7 ;  /* 0x0000000506077219 */ /* 0x080fe40000010207 */
[----:B------:R-:W-:Y:S02]  /*0740*/  ISETP.GT.AND P0, PT, R4, RZ, PT ;  /* 0x000000ff0400720c */ /* 0x000fe40003f04270 */
[----:B------:R-:W-:-:S11]  /*0750*/  SHF.L.U32 R6, R6, R5, RZ ;  /* 0x0000000506067219 */ /* 0x000fd600000006ff */
[C---:B------:R-:W-:Y:S01]  /*0760*/  @!P0 IADD3 R0, PT, PT, -R4.reuse, 0x1, RZ ;  /* 0x0000000104008810 */ /* 0x040fe20007ffe1ff */
[----:B------:R-:W-:-:S03]  /*0770*/  @P0 VIADD R4, R4, 0xffffffff ;  /* 0xffffffff04040836 */ /* 0x000fc60000000000 */
[--C-:B------:R-:W-:Y:S02]  /*0780*/  @!P0 SHF.R.U64 R5, R6, R0, R7.reuse ;  /* 0x0000000006058219 */ /* 0x100fe40000001207 */
[----:B------:R-:W-:Y:S02]  /*0790*/  @P0 IADD3 R5, P1, PT, RZ, R6, RZ ;  /* 0x00000006ff050210 */ /* 0x000fe40007f3e0ff */
[----:B------:R-:W-:-:S03]  /*07a0*/  @!P0 SHF.R.U32.HI R9, RZ, R0, R7 ;  /* 0x00000000ff098219 */ /* 0x000fc60000011607 */
[----:B------:R-:W-:-:S08]  /*07b0*/  @P0 IMAD.U32.X R9, R4, 0x100000, R7, P1 ;  /* 0x0010000004090824 */ /* 0x000fd000008e0407 */
.L_x_63:
[----:B------:R-:W-:Y:S05]  /*07c0*/  BSYNC.RECONVERGENT B1 ;  /* 0x0000000000017941 */ /* 0x000fea0003800200 */
.L_x_62:
[----:B------:R-:W-:Y:S01]  /*07d0*/  LOP3.LUT R7, R9, 0x80000000, R3, 0xb8, !PT ;  /* 0x8000000009077812 */ /* 0x000fe200078eb803 */
[----:B------:R-:W-:-:S07]  /*07e0*/  IMAD.MOV.U32 R6, RZ, RZ, R5 ;  /* 0x000000ffff067224 */ /* 0x000fce00078e0005 */
.L_x_54:
[----:B------:R-:W-:Y:S05]  /*07f0*/  BSYNC.RECONVERGENT B0 ;  /* 0x0000000000007941 */ /* 0x000fea0003800200 */
.L_x_52:
[----:B------:R-:W-:Y:S01]  /*0800*/  UMOV UR6, 0x54442d18 ;  /* 0x54442d1800067882 */ /* 0x000fe20000000000 */
[----:B------:R-:W-:Y:S01]  /*0810*/  UMOV UR7, 0x401921fb ;  /* 0x401921fb00077882 */ /* 0x000fe20000000000 */
[C---:B------:R-:W-:Y:S01]  /*0820*/  DSETP.GEU.AND P0, PT, R6.reuse, RZ, PT ;  /* 0x000000ff0600722a */ /* 0x040fe20003f0e000 */
[----:B------:R-:W-:Y:S01]  /*0830*/  BSSY.RECONVERGENT B1, `(.L_x_64) ;  /* 0x000001d000017945 */ /* 0x000fe20003800200 */
[----:B------:R-:W-:-:S10]  /*0840*/  DADD R2, R6, UR6 ;  /* 0x0000000606027e29 */ /* 0x000fd40008000000 */
[----:B------:R-:W-:Y:S02]  /*0850*/  FSEL R16, R2, R6, !P0 ;  /* 0x0000000602107208 */ /* 0x000fe40004000000 */
[----:B------:R-:W-:-:S06]  /*0860*/  FSEL R17, R3, R7, !P0 ;  /* 0x0000000703117208 */ /* 0x000fcc0004000000 */
[----:B------:R-:W-:-:S14]  /*0870*/  DSETP.NEU.AND P0, PT, |R16|, +INF , PT ;  /* 0x7ff000001000742a */ /* 0x000fdc0003f0d200 */
[----:B------:R-:W-:Y:S01]  /*0880*/  @!P0 DMUL R2, RZ, R16 ;  /* 0x00000010ff028228 */ /* 0x000fe20000000000 */
[----:B------:R-:W-:Y:S01]  /*0890*/  @!P0 IMAD.MOV.U32 R0, RZ, RZ, 0x1 ;  /* 0x00000001ff008424 */ /* 0x000fe200078e00ff */
[----:B------:R-:W-:Y:S09]  /*08a0*/  @!P0 BRA `(.L_x_65) ;  /* 0x0000000000548947 */ /* 0x000ff20003800000 */
[----:B------:R-:W-:Y:S01]  /*08b0*/  UMOV UR6, 0x6dc9c883 ;  /* 0x6dc9c88300067882 */ /* 0x000fe20000000000 */
[----:B------:R-:W-:Y:S01]  /*08c0*/  UMOV UR7, 0x3fe45f30 ;  /* 0x3fe45f3000077882 */ /* 0x000fe20000000000 */
[C---:B------:R-:W-:Y:S01]  /*08d0*/  DSETP.GE.AND P0, PT, |R16|.reuse, 2.14748364800000000000e+09, PT ;  /* 0x41e000001000742a */ /* 0x040fe20003f06200 */
[----:B------:R-:W-:Y:S01]  /*08e0*/  BSSY.RECONVERGENT B0, `(.L_x_66) ;  /* 0x0000010000007945 */ /* 0x000fe20003800200 */
[----:B------:R-:W-:Y:S01]  /*08f0*/  DMUL R4, R16, UR6 ;  /* 0x0000000610047c28 */ /* 0x000fe20008000000 */
[----:B------:R-:W-:Y:S01]  /*0900*/  UMOV UR6, 0x54442d18 ;  /* 0x54442d1800067882 */ /* 0x000fe20000000000 */
[----:B------:R-:W-:-:S04]  /*0910*/  UMOV UR7, 0x3ff921fb ;  /* 0x3ff921fb00077882 */ /* 0x000fc80000000000 */
[----:B------:R-:W0:Y:S08]  /*0920*/  F2I.F64 R0, R4 ;  /* 0x0000000400007311 */ /* 0x000e300000301100 */
[----:B0-----:R-:W0:Y:S02]  /*0930*/  I2F.F64 R2, R0 ;  /* 0x0000000000027312 */ /* 0x001e240000201c00 */
[----:B0-----:R-:W-:Y:S01]  /*0940*/  DFMA R6, R2, -UR6, R16 ;  /* 0x8000000602067c2b */ /* 0x001fe20008000010 */
[----:B------:R-:W-:Y:S01]  /*0950*/  UMOV UR6, 0x33145c00 ;  /* 0x33145c0000067882 */ /* 0x000fe20000000000 */
[----:B------:R-:W-:-:S06]  /*0960*/  UMOV UR7, 0x3c91a626 ;  /* 0x3c91a62600077882 */ /* 0x000fcc0000000000 */
[----:B------:R-:W-:Y:S01]  /*0970*/  DFMA R6, R2, -UR6, R6 ;  /* 0x8000000602067c2b */ /* 0x000fe20008000006 */
[----:B------:R-:W-:Y:S01]  /*0980*/  UMOV UR6, 0x252049c0 ;  /* 0x252049c000067882 */ /* 0x000fe20000000000 */
[----:B------:R-:W-:-:S06]  /*0990*/  UMOV UR7, 0x397b839a ;  /* 0x397b839a00077882 */ /* 0x000fcc0000000000 */
[----:B------:R-:W-:Y:S01]  /*09a0*/  DFMA R2, R2, -UR6, R6 ;  /* 0x8000000602027c2b */ /* 0x000fe20008000006 */
[----:B------:R-:W-:Y:S10]  /*09b0*/  @!P0 BRA `(.L_x_67) ;  /* 0x0000000000088947 */ /* 0x000ff40003800000 */
[----:B------:R-:W-:-:S07]  /*09c0*/  MOV R12, 0x9e0 ;  /* 0x000009e0000c7802 */ /* 0x000fce0000000f00 */
[----:B------:R-:W-:Y:S05]  /*09d0*/  CALL.REL.NOINC `($cos_toroidal_f64$__internal_trig_reduction_slowpathd) ;  /* 0x0000000000907944 */ /* 0x000fea0003c00000 */
.L_x_67:
[----:B------:R-:W-:Y:S05]  /*09e0*/  BSYNC.RECONVERGENT B0 ;  /* 0x0000000000007941 */ /* 0x000fea0003800200 */
.L_x_66:
[----:B------:R-:W-:-:S07]  /*09f0*/  VIADD R0, R0, 0x1 ;  /* 0x0000000100007836 */ /* 0x000fce0000000000 */
.L_x_65:
[----:B------:R-:W-:Y:S05]  /*0a00*/  BSYNC.RECONVERGENT B1 ;  /* 0x0000000000017941 */ /* 0x000fea0003800200 */
.L_x_64:
[----:B------:R-:W0:Y:S01]  /*0a10*/  LDCU.64 UR6, c[0x4][0x10] ;  /* 0x01000200ff0677ac */ /* 0x000e220008000a00 */
[----:B------:R-:W-:-:S05]  /*0a20*/  IMAD.SHL.U32 R4, R0, 0x40, RZ ;  /* 0x0000004000047824 */ /* 0x000fca00078e00ff */
[----:B------:R-:W-:-:S04]  /*0a30*/  LOP3.LUT R4, R4, 0x40, RZ, 0xc0, !PT ;  /* 0x0000004004047812 */ /* 0x000fc800078ec0ff */
[----:B0-----:R-:W-:-:S05]  /*0a40*/  IADD3 R20, P0, PT, R4, UR6, RZ ;  /* 0x0000000604147c10 */ /* 0x001fca000ff1e0ff */
[----:B------:R-:W-:-:S05]  /*0a50*/  IMAD.X R21, RZ, RZ, UR7, P0 ;  /* 0x00000007ff157e24 */ /* 0x000fca00080e06ff */
[----:B------:R-:W2:Y:S04]  /*0a60*/  LDG.E.128.CONSTANT R16, desc[UR4][R20.64] ;  /* 0x0000000414107981 */ /* 0x000ea8000c1e9d00 */
[----:B------:R-:W3:Y:S04]  /*0a70*/  LDG.E.128.CONSTANT R12, desc[UR4][R20.64+0x10] ;  /* 0x00001004140c7981 */ /* 0x000ee8000c1e9d00 */
[----:B------:R-:W4:Y:S01]  /*0a80*/  LDG.E.128.CONSTANT R4, desc[UR4][R20.64+0x20] ;  /* 0x0000200414047981 */ /* 0x000f22000c1e9d00 */
[----:B------:R-:W-:Y:S01]  /*0a90*/  LOP3.LUT R8, R0, 0x1, RZ, 0xc0, !PT ;  /* 0x0000000100087812 */ /* 0x000fe200078ec0ff */
[----:B------:R-:W-:-:S02]  /*0aa0*/  IMAD.MOV.U32 R22, RZ, RZ, 0x20fd8164 ;  /* 0x20fd8164ff167424 */ /* 0x000fc400078e00ff */
[----:B------:R-:W-:Y:S01]  /*0ab0*/  IMAD.MOV.U32 R11, RZ, RZ, 0x3da8ff83 ;  /* 0x3da8ff83ff0b7424 */ /* 0x000fe200078e00ff */
[----:B------:R-:W-:Y:S01]  /*0ac0*/  ISETP.NE.U32.AND P0, PT, R8, 0x1, PT ;  /* 0x000000010800780c */ /* 0x000fe20003f05070 */
[----:B------:R-:W-:-:S03]  /*0ad0*/  DMUL R8, R2, R2 ;  /* 0x0000000202087228 */ /* 0x000fc60000000000 */
[----:B------:R-:W-:Y:S02]  /*0ae0*/  FSEL R22, R22, -8.06006814911005101289e+34, !P0 ;  /* 0xf9785eba16167808 */ /* 0x000fe40004000000 */
[----:B------:R-:W-:-:S06]  /*0af0*/  FSEL R23, -R11, 0.11223486810922622681, !P0 ;  /* 0x3de5db650b177808 */ /* 0x000fcc0004000100 */
[----:B--2---:R-:W-:-:S08]  /*0b00*/  DFMA R16, R8, R22, R16 ;  /* 0x000000160810722b */ /* 0x004fd00000000010 */
[----:B------:R-:W-:-:S08]  /*0b10*/  DFMA R16, R8, R16, R18 ;  /* 0x000000100810722b */ /* 0x000fd00000000012 */
[----:B---3--:R-:W-:-:S08]  /*0b20*/  DFMA R12, R8, R16, R12 ;  /* 0x00000010080c722b */ /* 0x008fd0000000000c */
[----:B------:R-:W-:-:S08]  /*0b30*/  DFMA R12, R8, R12, R14 ;  /* 0x0000000c080c722b */ /* 0x000fd0000000000e */
[----:B----4-:R-:W-:-:S08]  /*0b40*/  DFMA R4, R8, R12, R4 ;  /* 0x0000000c0804722b */ /* 0x010fd00000000004 */
[----:B------:R-:W-:Y:S01]  /*0b50*/  DFMA R4, R8, R4, R6 ;  /* 0x000000040804722b */ /* 0x000fe20000000006 */
[----:B------:R-:W0:Y:S07]  /*0b60*/  LDC.64 R6, c[0x0][0x380] ;  /* 0x0000e000ff067b82 */ /* 0x000e2e0000000a00 */
[----:B------:R-:W-:Y:S02]  /*0b70*/  DFMA R2, R4, R2, R2 ;  /* 0x000000020402722b */ /* 0x000fe40000000002 */
[----:B------:R-:W-:-:S10]  /*0b80*/  DFMA R4, R8, R4, 1 ;  /* 0x3ff000000804742b */ /* 0x000fd40000000004 */
[----:B------:R-:W-:Y:S02]  /*0b90*/  FSEL R4, R4, R2, !P0 ;  /* 0x0000000204047208 */ /* 0x000fe40004000000 */
[----:B------:R-:W-:Y:S02]  /*0ba0*/  FSEL R5, R5, R3, !P0 ;  /* 0x0000000305057208 */ /* 0x000fe40004000000 */
[----:B------:R-:W-:Y:S01]  /*0bb0*/  LOP3.LUT P0, RZ, R0, 0x2, RZ, 0xc0, !PT ;  /* 0x0000000200ff7812 */ /* 0x000fe2000780c0ff */
[----:B0-----:R-:W-:-:S03]  /*0bc0*/  IMAD.WIDE R10, R10, 0x8, R6 ;  /* 0x000000080a0a7825 */ /* 0x001fc600078e0206 */
[----:B------:R-:W-:-:S10]  /*0bd0*/  DADD R2, RZ, -R4 ;  /* 0x00000000ff027229 */ /* 0x000fd40000000804 */
[----:B------:R-:W-:Y:S02]  /*0be0*/  FSEL R2, R4, R2, !P0 ;  /* 0x0000000204027208 */ /* 0x000fe40004000000 */
[----:B------:R-:W-:-:S05]  /*0bf0*/  FSEL R3, R5, R3, !P0 ;  /* 0x0000000305037208 */ /* 0x000fca0004000000 */
[----:B------:R-:W-:Y:S01]  /*0c00*/  STG.E.64 desc[UR4][R10.64], R2 ;  /* 0x000000020a007986 */ /* 0x000fe2000c101b04 */
[----:B------:R-:W-:Y:S05]  /*0c10*/  EXIT ;  /* 0x000000000000794d */ /* 0x000fea0003800000 */
        .type           $cos_toroidal_f64$__internal_trig_reduction_slowpathd,@function
        .size           $cos_toroidal_f64$__internal_trig_reduction_slowpathd,(.L_x_294 - $cos_toroidal_f64$__internal_trig_reduction_slowpathd)
$cos_toroidal_f64$__internal_trig_reduction_slowpathd:
[--C-:B------:R-:W-:Y:S01]  /*0c20*/  SHF.R.U32.HI R6, RZ, 0x14, R17.reuse ;  /* 0x00000014ff067819 */ /* 0x100fe20000011611 */
[----:B------:R-:W-:Y:S02]  /*0c30*/  IMAD.MOV.U32 R11, RZ, RZ, R16 ;  /* 0x000000ffff0b7224 */ /* 0x000fe400078e0010 */
[----:B------:R-:W-:Y:S01]  /*0c40*/  IMAD.MOV.U32 R14, RZ, RZ, R17 ;  /* 0x000000ffff0e7224 */ /* 0x000fe200078e0011 */
[----:B------:R-:W-:Y:S01]  /*0c50*/  LOP3.LUT R0, R6, 0x7ff, RZ, 0xc0, !PT ;  /* 0x000007ff06007812 */ /* 0x000fe200078ec0ff */
[----:B------:R-:W-:-:S03]  /*0c60*/  IMAD.MOV.U32 R4, RZ, RZ, RZ ;  /* 0x000000ffff047224 */ /* 0x000fc600078e00ff */
[----:B------:R-:W-:-:S13]  /*0c70*/  ISETP.NE.AND P0, PT, R0, 0x7ff, PT ;  /* 0x000007ff0000780c */ /* 0x000fda0003f05270 */
[----:B------:R-:W-:Y:S05]  /*0c80*/  @!P0 BRA `(.L_x_68) ;  /* 0x0000000800488947 */ /* 0x000fea0003800000 */
[----:B------:R-:W-:Y:S01]  /*0c90*/  VIADD R0, R0, 0xfffffc00 ;  /* 0xfffffc0000007836 */ /* 0x000fe20000000000 */
[----:B------:R-:W-:Y:S01]  /*0ca0*/  BSSY.RECONVERGENT B2, `(.L_x_69) ;  /* 0x000002f000027945 */ /* 0x000fe20003800200 */
[----:B------:R-:W-:-:S03]  /*0cb0*/  CS2R R18, SRZ ;  /* 0x0000000000127805 */ /* 0x000fc6000001ff00 */
[----:B------:R-:W-:Y:S02]  /*0cc0*/  SHF.R.U32.HI R7, RZ, 0x6, R0 ;  /* 0x00000006ff077819 */ /* 0x000fe40000011600 */
[----:B------:R-:W-:Y:S02]  /*0cd0*/  ISETP.GE.U32.AND P0, PT, R0, 0x80, PT ;  /* 0x000000800000780c */ /* 0x000fe40003f06070 */
[C---:B------:R-:W-:Y:S02]  /*0ce0*/  IADD3 R0, PT, PT, -R7.reuse, 0x13, RZ ;  /* 0x0000001307007810 */ /* 0x040fe40007ffe1ff */
[----:B------:R-:W-:Y:S02]  /*0cf0*/  IADD3 R21, PT, PT, -R7, 0xf, RZ ;  /* 0x0000000f07157810 */ /* 0x000fe40007ffe1ff */
[----:B------:R-:W-:-:S04]  /*0d00*/  SEL R0, R0, 0x12, P0 ;  /* 0x0000001200007807 */ /* 0x000fc80000000000 */
[----:B------:R-:W-:-:S13]  /*0d10*/  ISETP.GE.AND P0, PT, R21, R0, PT ;  /* 0x000000001500720c */ /* 0x000fda0003f06270 */
[----:B------:R-:W-:Y:S05]  /*0d20*/  @P0 BRA `(.L_x_70) ;  /* 0x0000000000980947 */ /* 0x000fea0003800000 */
[----:B------:R-:W0:Y:S01]  /*0d30*/  LDC.64 R8, c[0x0][0x358] ;  /* 0x0000d600ff087b82 */ /* 0x000e220000000a00 */
[C---:B------:R-:W-:Y:S01]  /*0d40*/  SHF.L.U64.HI R13, R11.reuse, 0xb, R14 ;  /* 0x0000000b0b0d7819 */ /* 0x040fe2000001020e */
[----:B------:R-:W-:Y:S01]  /*0d50*/  BSSY.RECONVERGENT B3, `(.L_x_71) ;  /* 0x0000022000037945 */ /* 0x000fe20003800200 */
[----:B------:R-:W-:Y:S01]  /*0d60*/  IMAD.SHL.U32 R11, R11, 0x800, RZ ;  /* 0x000008000b0b7824 */ /* 0x000fe200078e00ff */
[----:B------:R-:W-:Y:S01]  /*0d70*/  IADD3 R15, PT, PT, RZ, -R7, -R0 ;  /* 0x80000007ff0f7210 */ /* 0x000fe20007ffe800 */
[----:B------:R-:W-:Y:S01]  /*0d80*/  IMAD.MOV.U32 R14, RZ, RZ, RZ ;  /* 0x000000ffff0e7224 */ /* 0x000fe200078e00ff */
[----:B------:R-:W-:Y:S02]  /*0d90*/  CS2R R18, SRZ ;  /* 0x0000000000127805 */ /* 0x000fe4000001ff00 */
[----:B------:R-:W-:Y:S01]  /*0da0*/  LOP3.LUT R13, R13, 0x80000000, RZ, 0xfc, !PT ;  /* 0x800000000d0d7812 */ /* 0x000fe200078efcff */
[----:B------:R-:W1:Y:S06]  /*0db0*/  LDC.64 R2, c[0x4][0x8] ;  /* 0x01000200ff027b82 */ /* 0x000e6c0000000a00 */
.L_x_72:
[----:B0-----:R-:W-:Y:S01]  /*0dc0*/  R2UR UR6, R8 ;  /* 0x00000000080672ca */ /* 0x001fe200000e0000 */
[----:B-1----:R-:W-:Y:S01]  /*0dd0*/  IMAD.WIDE R4, R21, 0x8, R2 ;  /* 0x0000000815047825 */ /* 0x002fe200078e0202 */
[----:B------:R-:W-:-:S13]  /*0de0*/  R2UR UR7, R9 ;  /* 0x00000000090772ca */ /* 0x000fda00000e0000 */
[----:B------:R-:W2:Y:S01]  /*0df0*/  LDG.E.64.CONSTANT R4, desc[UR6][R4.64] ;  /* 0x0000000604047981 */ /* 0x000ea2000c1e9b00 */
[----:B------:R-:W-:Y:S02]  /*0e00*/  VIADD R15, R15, 0x1 ;  /* 0x000000010f0f7836 */ /* 0x000fe40000000000 */
[----:B------:R-:W-:Y:S02]  /*0e10*/  VIADD R21, R21, 0x1 ;  /* 0x0000000115157836 */ /* 0x000fe40000000000 */
[----:B--2---:R-:W-:-:S04]  /*0e20*/  IMAD.WIDE.U32 R18, P2, R4, R11, R18 ;  /* 0x0000000b04127225 */ /* 0x004fc80007840012 */
[----:B------:R-:W-:Y:S02]  /*0e30*/  IMAD R23, R4, R13, RZ ;  /* 0x0000000d04177224 */ /* 0x000fe400078e02ff */
[CC--:B------:R-:W-:Y:S02]  /*0e40*/  IMAD R16, R5.reuse, R11.reuse, RZ ;  /* 0x0000000b05107224 */ /* 0x0c0fe400078e02ff */
[----:B------:R-:W-:Y:S01]  /*0e50*/  IMAD.HI.U32 R25, R5, R11, RZ ;  /* 0x0000000b05197227 */ /* 0x000fe200078e00ff */
[----:B------:R-:W-:-:S03]  /*0e60*/  IADD3 R19, P0, PT, R23, R19, RZ ;  /* 0x0000001317137210 */ /* 0x000fc60007f1e0ff */
[----:B------:R-:W-:Y:S01]  /*0e70*/  IMAD R23, R14, 0x8, R1 ;  /* 0x000000080e177824 */ /* 0x000fe200078e0201 */
[----:B------:R-:W-:Y:S01]  /*0e80*/  IADD3 R19, P1, PT, R16, R19, RZ ;  /* 0x0000001310137210 */ /* 0x000fe20007f3e0ff */
[----:B------:R-:W-:-:S04]  /*0e90*/  IMAD.HI.U32 R16, R4, R13, RZ ;  /* 0x0000000d04107227 */ /* 0x000fc800078e00ff */
[----:B------:R-:W-:Y:S01]  /*0ea0*/  IMAD.X R4, RZ, RZ, R16, P2 ;  /* 0x000000ffff047224 */ /* 0x000fe200010e0610 */
[----:B------:R0:W-:Y:S01]  /*0eb0*/  STL.64 [R23], R18 ;  /* 0x0000001217007387 */ /* 0x0001e20000100a00 */
[----:B------:R-:W-:-:S03]  /*0ec0*/  IMAD.HI.U32 R16, R5, R13, RZ ;  /* 0x0000000d05107227 */ /* 0x000fc600078e00ff */
[----:B------:R-:W-:Y:S01]  /*0ed0*/  IADD3.X R4, P0, PT, R25, R4, RZ, P0, !PT ;  /* 0x0000000419047210 */ /* 0x000fe2000071e4ff */
[----:B------:R-:W-:Y:S02]  /*0ee0*/  IMAD R5, R5, R13, RZ ;  /* 0x0000000d05057224 */ /* 0x000fe400078e02ff */
[----:B------:R-:W-:-:S03]  /*0ef0*/  VIADD R14, R14, 0x1 ;  /* 0x000000010e0e7836 */ /* 0x000fc60000000000 */
[----:B------:R-:W-:Y:S01]  /*0f00*/  IADD3.X R5, P1, PT, R5, R4, RZ, P1, !PT ;  /* 0x0000000405057210 */ /* 0x000fe20000f3e4ff */
[----:B------:R-:W-:Y:S01]  /*0f10*/  IMAD.X R4, RZ, RZ, R16, P0 ;  /* 0x000000ffff047224 */ /* 0x000fe200000e0610 */
[----:B------:R-:W-:-:S03]  /*0f20*/  ISETP.NE.AND P0, PT, R15, -0xf, PT ;  /* 0xfffffff10f00780c */ /* 0x000fc60003f05270 */
[----:B------:R-:W-:Y:S02]  /*0f30*/  IMAD.X R4, RZ, RZ, R4, P1 ;  /* 0x000000ffff047224 */ /* 0x000fe400008e0604 */
[----:B0-----:R-:W-:Y:S02]  /*0f40*/  IMAD.MOV.U32 R18, RZ, RZ, R5 ;  /* 0x000000ffff127224 */ /* 0x001fe400078e0005 */
[----:B------:R-:W-:-:S06]  /*0f50*/  IMAD.MOV.U32 R19, RZ, RZ, R4 ;  /* 0x000000ffff137224 */ /* 0x000fcc00078e0004 */
[----:B------:R-:W-:Y:S05]  /*0f60*/  @P0 BRA `(.L_x_72) ;  /* 0xfffffffc00940947 */ /* 0x000fea000383ffff */
[----:B------:R-:W-:Y:S05]  /*0f70*/  BSYNC.RECONVERGENT B3 ;  /* 0x0000000000037941 */ /* 0x000fea0003800200 */
.L_x_71:
[----:B------:R-:W-:-:S07]  /*0f80*/  IMAD.MOV.U32 R21, RZ, RZ, R0 ;  /* 0x000000ffff157224 */ /* 0x000fce00078e0000 */
.L_x_70:
[----:B------:R-:W-:Y:S05]  /*0f90*/  BSYNC.RECONVERGENT B2 ;  /* 0x0000000000027941 */ /* 0x000fea0003800200 */
.L_x_69:
[----:B------:R-:W-:Y:S01]  /*0fa0*/  LOP3.LUT P0, R23, R6, 0x3f, RZ, 0xc0, !PT ;  /* 0x0000003f06177812 */ /* 0x000fe2000780c0ff */
[----:B------:R-:W-:-:S04]  /*0fb0*/  IMAD.IADD R0, R7, 0x1, R21 ;  /* 0x0000000107007824 */ /* 0x000fc800078e0215 */
[----:B------:R-:W-:-:S05]  /*0fc0*/  IMAD.U32 R21, R0, 0x8, R1 ;  /* 0x0000000800157824 */ /* 0x000fca00078e0001 */
[----:B------:R0:W-:Y:S04]  /*0fd0*/  STL.64 [R21+-0x78], R18 ;  /* 0xffff881215007387 */ /* 0x0001e80000100a00 */
[----:B------:R-:W2:Y:S04]  /*0fe0*/  @P0 LDL.64 R8, [R1+0x8] ;  /* 0x0000080001080983 */ /* 0x000ea80000100a00 */
[----:B------:R-:W3:Y:S04]  /*0ff0*/  LDL.64 R2, [R1+0x10] ;  /* 0x0000100001027983 */ /* 0x000ee80000100a00 */
[----:B------:R-:W4:Y:S01]  /*1000*/  LDL.64 R4, [R1+0x18] ;  /* 0x0000180001047983 */ /* 0x000f220000100a00 */
[----:B------:R-:W-:Y:S01]  /*1010*/  @P0 LOP3.LUT R0, R23, 0x3f, RZ, 0x3c, !PT ;  /* 0x0000003f17000812 */ /* 0x000fe200078e3cff */
[----:B------:R-:W-:Y:S01]  /*1020*/  BSSY.RECONVERGENT B2, `(.L_x_73) ;  /* 0x0000034000027945 */ /* 0x000fe20003800200 */
[----:B--2---:R-:W-:-:S02]  /*1030*/  @P0 SHF.R.U64 R7, R8, 0x1, R9 ;  /* 0x0000000108070819 */ /* 0x004fc40000001209 */
[----:B------:R-:W-:Y:S02]  /*1040*/  @P0 SHF.R.U32.HI R9, RZ, 0x1, R9 ;  /* 0x00000001ff090819 */ /* 0x000fe40000011609 */
[CC--:B---3--:R-:W-:Y:S02]  /*1050*/  @P0 SHF.L.U32 R11, R2.reuse, R23.reuse, RZ ;  /* 0x00000017020b0219 */ /* 0x0c8fe400000006ff */
[----:B------:R-:W-:Y:S02]  /*1060*/  @P0 SHF.R.U64 R6, R7, R0, R9 ;  /* 0x0000000007060219 */ /* 0x000fe40000001209 */
[--C-:B------:R-:W-:Y:S02]  /*1070*/  @P0 SHF.R.U32.HI R15, RZ, 0x1, R3.reuse ;  /* 0x00000001ff0f0819 */ /* 0x100fe40000011603 */
[C-C-:B------:R-:W-:Y:S02]  /*1080*/  @P0 SHF.R.U64 R13, R2.reuse, 0x1, R3.reuse ;  /* 0x00000001020d0819 */ /* 0x140fe40000001203 */
[----:B------:R-:W-:-:S02]  /*1090*/  @P0 SHF.L.U64.HI R8, R2, R23, R3 ;  /* 0x0000001702080219 */ /* 0x000fc40000010203 */
[----:B------:R-:W-:Y:S02]  /*10a0*/  @P0 SHF.R.U32.HI R7, RZ, R0, R9 ;  /* 0x00000000ff070219 */ /* 0x000fe40000011609 */
[----:B------:R-:W-:Y:S02]  /*10b0*/  @P0 LOP3.LUT R2, R11, R6, RZ, 0xfc, !PT ;  /* 0x000000060b020212 */ /* 0x000fe400078efcff */
[----:B----4-:R-:W-:Y:S02]  /*10c0*/  @P0 SHF.L.U32 R9, R4, R23, RZ ;  /* 0x0000001704090219 */ /* 0x010fe400000006ff */
[----:B------:R-:W-:Y:S02]  /*10d0*/  @P0 SHF.R.U64 R14, R13, R0, R15 ;  /* 0x000000000d0e0219 */ /* 0x000fe4000000120f */
[----:B------:R-:W-:Y:S01]  /*10e0*/  @P0 LOP3.LUT R3, R8, R7, RZ, 0xfc, !PT ;  /* 0x0000000708030212 */ /* 0x000fe200078efcff */
[----:B------:R-:W-:Y:S01]  /*10f0*/  IMAD.SHL.U32 R8, R2, 0x4, RZ ;  /* 0x0000000402087824 */ /* 0x000fe200078e00ff */
[----:B------:R-:W-:-:S02]  /*1100*/  @P0 SHF.L.U64.HI R7, R4, R23, R5 ;  /* 0x0000001704070219 */ /* 0x000fc40000010205 */
[----:B------:R-:W-:Y:S02]  /*1110*/  @P0 LOP3.LUT R4, R9, R14, RZ, 0xfc, !PT ;  /* 0x0000000e09040212 */ /* 0x000fe400078efcff */
[----:B------:R-:W-:Y:S02]  /*1120*/  @P0 SHF.R.U32.HI R0, RZ, R0, R15 ;  /* 0x00000000ff000219 */ /* 0x000fe4000001160f */
[----:B------:R-:W-:Y:S02]  /*1130*/  SHF.L.U64.HI R9, R2, 0x2, R3 ;  /* 0x0000000202097819 */ /* 0x000fe40000010203 */
[----:B------:R-:W-:Y:S02]  /*1140*/  @P0 LOP3.LUT R5, R7, R0, RZ, 0xfc, !PT ;  /* 0x0000000007050212 */ /* 0x000fe400078efcff */
[----:B------:R-:W-:Y:S02]  /*1150*/  SHF.L.W.U32.HI R3, R3, 0x2, R4 ;  /* 0x0000000203037819 */ /* 0x000fe40000010e04 */
[----:B------:R-:W-:-:S02]  /*1160*/  IADD3 RZ, P0, PT, RZ, -R8, RZ ;  /* 0x80000008ffff7210 */ /* 0x000fc40007f1e0ff */
[----:B------:R-:W-:Y:S02]  /*1170*/  LOP3.LUT R0, RZ, R9, RZ, 0x33, !PT ;  /* 0x00000009ff007212 */ /* 0x000fe400078e33ff */
[----:B------:R-:W-:Y:S02]  /*1180*/  SHF.L.W.U32.HI R4, R4, 0x2, R5 ;  /* 0x0000000204047819 */ /* 0x000fe40000010e05 */
[----:B------:R-:W-:Y:S02]  /*1190*/  LOP3.LUT R2, RZ, R3, RZ, 0x33, !PT ;  /* 0x00000003ff027212 */ /* 0x000fe400078e33ff */
[----:B------:R-:W-:Y:S02]  /*11a0*/  IADD3.X R6, P0, PT, RZ, R0, RZ, P0, !PT ;  /* 0x00000000ff067210 */ /* 0x000fe4000071e4ff */
[----:B------:R-:W-:Y:S02]  /*11b0*/  LOP3.LUT R7, RZ, R4, RZ, 0x33, !PT ;  /* 0x00000004ff077212 */ /* 0x000fe400078e33ff */
[----:B------:R-:W-:-:S02]  /*11c0*/  IADD3.X R0, P1, PT, RZ, R2, RZ, P0, !PT ;  /* 0x00000002ff007210 */ /* 0x000fc4000073e4ff */
[----:B------:R-:W-:-:S03]  /*11d0*/  ISETP.GT.U32.AND P2, PT, R3, -0x1, PT ;  /* 0xffffffff0300780c */ /* 0x000fc60003f44070 */
[----:B------:R-:W-:Y:S01]  /*11e0*/  IMAD.X R7, RZ, RZ, R7, P1 ;  /* 0x000000ffff077224 */ /* 0x000fe200008e0607 */
[----:B------:R-:W-:-:S04]  /*11f0*/  ISETP.GT.AND.EX P0, PT, R4, -0x1, PT, P2 ;  /* 0xffffffff0400780c */ /* 0x000fc80003f04320 */
[----:B------:R-:W-:Y:S02]  /*1200*/  SEL R2, R4, R7, P0 ;  /* 0x0000000704027207 */ /* 0x000fe40000000000 */
[----:B------:R-:W-:Y:S02]  /*1210*/  SEL R13, R3, R0, P0 ;  /* 0x00000000030d7207 */ /* 0x000fe40000000000 */
[----:B------:R-:W-:Y:S02]  /*1220*/  ISETP.NE.U32.AND P1, PT, R2, RZ, PT ;  /* 0x000000ff0200720c */ /* 0x000fe40003f25070 */
[----:B------:R-:W-:Y:S02]  /*1230*/  SEL R9, R9, R6, P0 ;  /* 0x0000000609097207 */ /* 0x000fe40000000000 */
[----:B------:R-:W-:Y:S01]  /*1240*/  SEL R3, R13, R2, !P1 ;  /* 0x000000020d037207 */ /* 0x000fe20004800000 */
[----:B------:R-:W-:-:S05]  /*1250*/  @!P0 IMAD.MOV R8, RZ, RZ, -R8 ;  /* 0x000000ffff088224 */ /* 0x000fca00078e0a08 */
[----:B------:R-:W1:Y:S02]  /*1260*/  FLO.U32 R3, R3 ;  /* 0x0000000300037300 */ /* 0x000e6400000e0000 */
[C---:B-1----:R-:W-:Y:S02]  /*1270*/  IADD3 R7, PT, PT, -R3.reuse, 0x1f, RZ ;  /* 0x0000001f03077810 */ /* 0x042fe40007ffe1ff */
[----:B------:R-:W-:-:S03]  /*1280*/  IADD3 R0, PT, PT, -R3, 0x3f, RZ ;  /* 0x0000003f03007810 */ /* 0x000fc60007ffe1ff */
[----:B------:R-:W-:-:S05]  /*1290*/  @P1 IMAD.MOV R0, RZ, RZ, R7 ;  /* 0x000000ffff001224 */ /* 0x000fca00078e0207 */
[----:B------:R-:W-:-:S13]  /*12a0*/  ISETP.NE.AND P1, PT, R0, RZ, PT ;  /* 0x000000ff0000720c */ /* 0x000fda0003f25270 */
[----:B0-----:R-:W-:Y:S05]  /*12b0*/  @!P1 BRA `(.L_x_74) ;  /* 0x0000000000289947 */ /* 0x001fea0003800000 */
[--C-:B------:R-:W-:Y:S02]  /*12c0*/  SHF.R.U64 R7, R8, 0x1, R9.reuse ;  /* 0x0000000108077819 */ /* 0x100fe40000001209 */
[C---:B------:R-:W-:Y:S02]  /*12d0*/  LOP3.LUT R3, R0.reuse, 0x3f, RZ, 0xc0, !PT ;  /* 0x0000003f00037812 */ /* 0x040fe400078ec0ff */
[----:B------:R-:W-:Y:S02]  /*12e0*/  SHF.R.U32.HI R9, RZ, 0x1, R9 ;  /* 0x00000001ff097819 */ /* 0x000fe40000011609 */
[----:B------:R-:W-:Y:S02]  /*12f0*/  LOP3.LUT R6, R0, 0x3f, RZ, 0xc, !PT ;  /* 0x0000003f00067812 */ /* 0x000fe400078e0cff */
[CC--:B------:R-:W-:Y:S02]  /*1300*/  SHF.L.U64.HI R11, R13.reuse, R3.reuse, R2 ;  /* 0x000000030d0b7219 */ /* 0x0c0fe40000010202 */
[----:B------:R-:W-:-:S02]  /*1310*/  SHF.L.U32 R3, R13, R3, RZ ;  /* 0x000000030d037219 */ /* 0x000fc400000006ff */
[-CC-:B------:R-:W-:Y:S02]  /*1320*/  SHF.R.U64 R2, R7, R6.reuse, R9.reuse ;  /* 0x0000000607027219 */ /* 0x180fe40000001209 */
[----:B------:R-:W-:Y:S02]  /*1330*/  SHF.R.U32.HI R6, RZ, R6, R9 ;  /* 0x00000006ff067219 */ /* 0x000fe40000011609 */
[----:B------:R-:W-:Y:S02]  /*1340*/  LOP3.LUT R13, R3, R2, RZ, 0xfc, !PT ;  /* 0x00000002030d7212 */ /* 0x000fe400078efcff */
[----:B------:R-:W-:-:S07]  /*1350*/  LOP3.LUT R2, R11, R6, RZ, 0xfc, !PT ;  /* 0x000000060b027212 */ /* 0x000fce00078efcff */
.L_x_74:
[----:B------:R-:W-:Y:S05]  /*1360*/  BSYNC.RECONVERGENT B2 ;  /* 0x0000000000027941 */ /* 0x000fea0003800200 */
.L_x_73:
[----:B------:R-:W-:Y:S01]  /*1370*/  IMAD.WIDE.U32 R8, R13, 0x2168c235, RZ ;  /* 0x2168c2350d087825 */ /* 0x000fe200078e00ff */
[----:B------:R-:W-:-:S03]  /*1380*/  SHF.R.U32.HI R5, RZ, 0x1e, R5 ;  /* 0x0000001eff057819 */ /* 0x000fc60000011605 */
[----:B------:R-:W-:Y:S01]  /*1390*/  IMAD.MOV.U32 R6, RZ, RZ, R9 ;  /* 0x000000ffff067224 */ /* 0x000fe200078e0009 */
[----:B------:R-:W-:Y:S01]  /*13a0*/  IADD3 RZ, P1, PT, R8, R8, RZ ;  /* 0x0000000808ff7210 */ /* 0x000fe20007f3e0ff */
[----:B------:R-:W-:Y:S01]  /*13b0*/  IMAD.MOV.U32 R7, RZ, RZ, RZ ;  /* 0x000000ffff077224 */ /* 0x000fe200078e00ff */
[----:B------:R-:W-:Y:S01]  /*13c0*/  LEA.HI R4, R4, R5, RZ, 0x1 ;  /* 0x0000000504047211 */ /* 0x000fe200078f08ff */
[----:B------:R-:W-:-:S04]  /*13d0*/  IMAD.HI.U32 R3, R2, -0x36f0255e, RZ ;  /* 0xc90fdaa202037827 */ /* 0x000fc800078e00ff */
[----:B------:R-:W-:-:S04]  /*13e0*/  IMAD.WIDE.U32 R6, R13, -0x36f0255e, R6 ;  /* 0xc90fdaa20d067825 */ /* 0x000fc800078e0006 */
[C---:B------:R-:W-:Y:S02]  /*13f0*/  IMAD R9, R2.reuse, -0x36f0255e, RZ ;  /* 0xc90fdaa202097824 */ /* 0x040fe400078e02ff */
[----:B------:R-:W-:-:S04]  /*1400*/  IMAD.WIDE.U32 R6, P2, R2, 0x2168c235, R6 ;  /* 0x2168c23502067825 */ /* 0x000fc80007840006 */
[----:B------:R-:W-:Y:S01]  /*1410*/  IMAD.X R2, RZ, RZ, R3, P2 ;  /* 0x000000ffff027224 */ /* 0x000fe200010e0603 */
[----:B------:R-:W-:Y:S02]  /*1420*/  IADD3 R3, P2, PT, R9, R7, RZ ;  /* 0x0000000709037210 */ /* 0x000fe40007f5e0ff */
[----:B------:R-:W-:Y:S02]  /*1430*/  IADD3.X RZ, P1, PT, R6, R6, RZ, P1, !PT ;  /* 0x0000000606ff7210 */ /* 0x000fe40000f3e4ff */
[C---:B------:R-:W-:Y:S01]  /*1440*/  ISETP.GT.U32.AND P3, PT, R3.reuse, RZ, PT ;  /* 0x000000ff0300720c */ /* 0x040fe20003f64070 */
[----:B------:R-:W-:Y:S01]  /*1450*/  IMAD.X R2, RZ, RZ, R2, P2 ;  /* 0x000000ffff027224 */ /* 0x000fe200010e0602 */
[----:B------:R-:W-:-:S04]  /*1460*/  IADD3.X R6, P2, PT, R3, R3, RZ, P1, !PT ;  /* 0x0000000303067210 */ /* 0x000fc80000f5e4ff */
[C---:B------:R-:W-:Y:S01]  /*1470*/  ISETP.GT.AND.EX P1, PT, R2.reuse, RZ, PT, P3 ;  /* 0x000000ff0200720c */ /* 0x040fe20003f24330 */
[----:B------:R-:W-:-:S03]  /*1480*/  IMAD.X R7, R2, 0x1, R2, P2 ;  /* 0x0000000102077824 */ /* 0x000fc600010e0602 */
[----:B------:R-:W-:Y:S02]  /*1490*/  SEL R6, R6, R3, P1 ;  /* 0x0000000306067207 */ /* 0x000fe40000800000 */
[----:B------:R-:W-:Y:S02]  /*14a0*/  SEL R3, R7, R2, P1 ;  /* 0x0000000207037207 */ /* 0x000fe40000800000 */
[----:B------:R-:W-:Y:S02]  /*14b0*/  IADD3 R2, P2, PT, R6, 0x1, RZ ;  /* 0x0000000106027810 */ /* 0x000fe40007f5e0ff */
[----:B------:R-:W-:Y:S02]  /*14c0*/  SEL R7, RZ, 0xffffffff, !P1 ;  /* 0xffffffffff077807 */ /* 0x000fe40004800000 */
[----:B------:R-:W-:Y:S01]  /*14d0*/  LOP3.LUT P1, R17, R17, 0x80000000, RZ, 0xc0, !PT ;  /* 0x8000000011117812 */ /* 0x000fe2000782c0ff */
[----:B------:R-:W-:Y:S02]  /*14e0*/  IMAD.X R3, RZ, RZ, R3, P2 ;  /* 0x000000ffff037224 */ /* 0x000fe400010e0603 */
[----:B------:R-:W-:Y:S01]  /*14f0*/  IMAD.IADD R0, R7, 0x1, -R0 ;  /* 0x0000000107007824 */ /* 0x000fe200078e0a00 */
[----:B------:R-:W-:-:S02]  /*1500*/  @!P0 LOP3.LUT R17, R17, 0x80000000, RZ, 0x3c, !PT ;  /* 0x8000000011118812 */ /* 0x000fc400078e3cff */
[----:B------:R-:W-:Y:S01]  /*1510*/  SHF.R.U64 R2, R2, 0xa, R3 ;  /* 0x0000000a02027819 */ /* 0x000fe20000001203 */
[----:B------:R-:W-:-:S03]  /*1520*/  IMAD.SHL.U32 R0, R0, 0x100000, RZ ;  /* 0x0010000000007824 */ /* 0x000fc600078e00ff */
[----:B------:R-:W-:-:S03]  /*1530*/  IADD3 R2, P2, PT, R2, 0x1, RZ ;  /* 0x0000000102027810 */ /* 0x000fc60007f5e0ff */
[----:B------:R-:W-:Y:S01]  /*1540*/  @P1 IMAD.MOV R4, RZ, RZ, -R4 ;  /* 0x000000ffff041224 */ /* 0x000fe200078e0a04 */
[----:B------:R-:W-:-:S04]  /*1550*/  LEA.HI.X R3, R3, RZ, RZ, 0x16, P2 ;  /* 0x000000ff03037211 */ /* 0x000fc800010fb4ff */
[--C-:B------:R-:W-:Y:S02]  /*1560*/  SHF.R.U64 R2, R2, 0x1, R3.reuse ;  /* 0x0000000102027819 */ /* 0x100fe40000001203 */
[----:B------:R-:W-:Y:S02]  /*1570*/  SHF.R.U32.HI R3, RZ, 0x1, R3 ;  /* 0x00000001ff037819 */ /* 0x000fe40000011603 */
[----:B------:R-:W-:-:S04]  /*1580*/  IADD3 R11, P2, P3, RZ, RZ, R2 ;  /* 0x000000ffff0b7210 */ /* 0x000fc80007b5e002 */
[----:B------:R-:W-:-:S04]  /*1590*/  IADD3.X R0, PT, PT, R0, 0x3fe00000, R3, P2, P3 ;  /* 0x3fe0000000007810 */ /* 0x000fc800017e6403 */
[----:B------:R-:W-:-:S07]  /*15a0*/  LOP3.LUT R14, R0, R17, RZ, 0xfc, !PT ;  /* 0x00000011000e7212 */ /* 0x000fce00078efcff */
.L_x_68:
[----:B------:R-:W-:Y:S02]  /*15b0*/  IMAD.MOV.U32 R13, RZ, RZ, 0x0 ;  /* 0x00000000ff0d7424 */ /* 0x000fe400078e00ff */
[----:B------:R-:W-:Y:S02]  /*15c0*/  IMAD.MOV.U32 R0, RZ, RZ, R4 ;  /* 0x000000ffff007224 */ /* 0x000fe400078e0004 */
[----:B------:R-:W-:Y:S02]  /*15d0*/  IMAD.MOV.U32 R2, RZ, RZ, R11 ;  /* 0x000000ffff027224 */ /* 0x000fe400078e000b */
[----:B------:R-:W-:Y:S01]  /*15e0*/  IMAD.MOV.U32 R3, RZ, RZ, R14 ;  /* 0x000000ffff037224 */ /* 0x000fe200078e000e */
[----:B------:R-:W-:Y:S06]  /*15f0*/  RET.REL.NODEC R12 `(cos_toroidal_f64) ;  /* 0xffffffe80c807950 */ /* 0x000fec0003c3ffff */
.L_x_75:
        /* <DEDUP_REMOVED lines=16> */
.L_x_294:


//--------------------- .text.sin_toroidal_f32    --------------------------
	.section	.text.sin_toroidal_f32,"ax",@progbits
	.align	128
        .global         sin_toroidal_f32
        .type           sin_toroidal_f32,@function
        .size           sin_toroidal_f32,(.L_x_317 - sin_toroidal_f32)
        .other          sin_toroidal_f32,@"STO_CUDA_ENTRY STV_DEFAULT"
sin_toroidal_f32:
.text.sin_toroidal_f32:
        /* <DEDUP_REMOVED lines=38> */
.L_x_80:
[----:B------:R-:W-:Y:S05]  /*0260*/  BSYNC.RECONVERGENT B1 ;  /* 0x0000000000017941 */ /* 0x000fea0003800200 */
.L_x_79:
[----:B------:R-:W-:Y:S01]  /*0270*/  FFMA R3, R0, -6.2831854820251464844, R3 ;  /* 0xc0c90fdb00037823 */ /* 0x000fe20000000003 */
[----:B------:R-:W-:Y:S06]  /*0280*/  BRA `(.L_x_77) ;  /* 0x0000000000687947 */ /* 0x000fec0003800000 */
.L_x_78:
[C---:B------:R-:W-:Y:S01]  /*0290*/  LOP3.LUT R0, R3.reuse, 0xff800000, RZ, 0xc0, !PT ;  /* 0xff80000003007812 */ /* 0x040fe200078ec0ff */
[----:B------:R-:W-:Y:S01]  /*02a0*/  IMAD.MOV.U32 R8, RZ, RZ, 0x7fffffff ;  /* 0x7fffffffff087424 */ /* 0x000fe200078e00ff */
[C---:B------:R-:W-:Y:S01]  /*02b0*/  ISETP.GT.U32.AND P0, PT, R3.reuse, 0x7f7fffff, PT ;  /* 0x7f7fffff0300780c */ /* 0x040fe20003f04070 */
[----:B------:R-:W-:Y:S02]  /*02c0*/  BSSY.RECONVERGENT B1, `(.L_x_81) ;  /* 0x0000014000017945 */ /* 0x000fe40003800200 */
[----:B------:R-:W-:Y:S01]  /*02d0*/  VIADD R5, R0, 0xbf800000 ;  /* 0xbf80000000057836 */ /* 0x000fe20000000000 */
[----:B------:R-:W-:Y:S02]  /*02e0*/  LOP3.LUT R0, R3, 0x7fffff, RZ, 0xc0, !PT ;  /* 0x007fffff03007812 */ /* 0x000fe400078ec0ff */
[----:B------:R-:W-:Y:S02]  /*02f0*/  FSEL R8, R8, 33554432, P0 ;  /* 0x4c00000008087808 */ /* 0x000fe40000000000 */
[----:B------:R-:W-:-:S02]  /*0300*/  ISETP.NE.AND P1, PT, R5, RZ, PT ;  /* 0x000000ff0500720c */ /* 0x000fc40003f25270 */
[----:B------:R-:W-:-:S11]  /*0310*/  LOP3.LUT R0, R0, 0x3f800000, RZ, 0xfc, !PT ;  /* 0x3f80000000007812 */ /* 0x000fd600078efcff */
[----:B------:R-:W-:Y:S05]  /*0320*/  @!P1 BRA `(.L_x_82) ;  /* 0x0000000000349947 */ /* 0x000fea0003800000 */
.L_x_83:
[----:B------:R-:W-:-:S04]  /*0330*/  VIMNMX.U32 R3, PT, PT, R5, 0xb800000, PT ;  /* 0x0b80000005037848 */ /* 0x000fc80003fe0000 */
[----:B------:R-:W-:Y:S01]  /*0340*/  IADD3 R0, PT, PT, R3, R0, RZ ;  /* 0x0000000003007210 */ /* 0x000fe20007ffe0ff */
[----:B------:R-:W-:-:S04]  /*0350*/  IMAD.IADD R5, R5, 0x1, -R3 ;  /* 0x0000000105057824 */ /* 0x000fc800078e0a03 */
[----:B------:R-:W-:Y:S01]  /*0360*/  FMUL R7, R0, 0.63661974668502807617 ;  /* 0x3f22f98300077820 */ /* 0x000fe20000400000 */
[----:B------:R-:W-:-:S03]  /*0370*/  ISETP.NE.AND P1, PT, R5, RZ, PT ;  /* 0x000000ff0500720c */ /* 0x000fc60003f25270 */
        /* <DEDUP_REMOVED lines=8> */
.L_x_82:
[----:B------:R-:W-:Y:S05]  /*0400*/  BSYNC.RECONVERGENT B1 ;  /* 0x0000000000017941 */ /* 0x000fea0003800200 */
.L_x_81:
[----:B------:R-:W-:-:S04]  /*0410*/  FMUL R3, R0, 1.1920928955078125e-07 ;  /* 0x3400000000037820 */ /* 0x000fc80000400000 */
[----:B------:R-:W-:-:S07]  /*0420*/  FMUL R3, R8, R3 ;  /* 0x0000000308037220 */ /* 0x000fce0000400000 */
.L_x_77:
[----:B------:R-:W-:Y:S05]  /*0430*/  BSYNC.RECONVERGENT B0 ;  /* 0x0000000000007941 */ /* 0x000fea0003800200 */
.L_x_76:
        /* <DEDUP_REMOVED lines=29> */
.L_x_86:
        /* <DEDUP_REMOVED lines=12> */
[C---:B------:R-:W-:Y:S01]  /*06d0*/  ISETP.EQ.AND P5, PT, R8.reuse, 0x14, PT ;  /* 0x000000140800780c */ /* 0x040fe20003fa2270 */
[----:B------:R-:W-:Y:S02]  /*06e0*/  VIADD R8, R8, 0x4 ;  /* 0x0000000408087836 */ /* 0x000fe40000000000 */
        /* <DEDUP_REMOVED lines=13> */
[----:B------:R-:W-:Y:S02]  /*07c0*/  LOP3.LUT P6, RZ, R3, 0x1f, RZ, 0xc0, !PT ;  /* 0x0000001f03ff7812 */ /* 0x000fe400078cc0ff */
[----:B------:R-:W-:-:S04]  /*07d0*/  IADD3 R4, PT, PT, R4, -0x80, RZ ;  /* 0xffffff8004047810 */ /* 0x000fc80007ffe0ff */
        /* <DEDUP_REMOVED lines=10> */
[----:B------:R-:W-:Y:S02]  /*0880*/  @P4 IMAD.MOV.U32 R5, RZ, RZ, R9 ;  /* 0x000000ffff054224 */ /* 0x000fe400078e0009 */
[----:B------:R-:W-:Y:S01]  /*0890*/  @P4 IMAD.MOV.U32 R4, RZ, RZ, R10 ;  /* 0x000000ffff044224 */ /* 0x000fe200078e000a */
[----:B------:R-:W-:Y:S01]  /*08a0*/  ISETP.EQ.AND P4, PT, R6, 0x4, PT ;  /* 0x000000040600780c */ /* 0x000fe20003f82270 */
[----:B------:R-:W-:Y:S01]  /*08b0*/  @P2 IMAD.MOV.U32 R4, RZ, RZ, R12 ;  /* 0x000000ffff042224 */ /* 0x000fe200078e000c */
[----:B------:R-:W-:Y:S01]  /*08c0*/  @P2 MOV R5, R10 ;  /* 0x0000000a00052202 */ /* 0x000fe20000000f00 */
[----:B------:R-:W-:Y:S01]  /*08d0*/  @P1 IMAD.MOV.U32 R4, RZ, RZ, R14 ;  /* 0x000000ffff041224 */ /* 0x000fe200078e000e */
[----:B------:R-:W-:Y:S01]  /*08e0*/  @P0 MOV R4, R15 ;  /* 0x0000000f00040202 */ /* 0x000fe20000000f00 */
[----:B------:R-:W-:-:S02]  /*08f0*/  @P1 IMAD.MOV.U32 R5, RZ, RZ, R12 ;  /* 0x000000ffff051224 */ /* 0x000fc400078e000c */
[----:B------:R-:W-:Y:S02]  /*0900*/  @P0 IMAD.MOV.U32 R5, RZ, RZ, R14 ;  /* 0x000000ffff050224 */ /* 0x000fe400078e000e */
[--C-:B------:R-:W-:Y:S02]  /*0910*/  @P3 IMAD.MOV.U32 R4, RZ, RZ, R16.reuse ;  /* 0x000000ffff043224 */ /* 0x100fe400078e0010 */
[----:B------:R-:W-:Y:S02]  /*0920*/  @P5 IMAD.MOV.U32 R4, RZ, RZ, R11 ;  /* 0x000000ffff045224 */ /* 0x000fe400078e000b */
[----:B------:R-:W-:Y:S02]  /*0930*/  @P3 IMAD.MOV.U32 R5, RZ, RZ, R15 ;  /* 0x000000ffff053224 */ /* 0x000fe400078e000f */
[----:B------:R-:W-:Y:S01]  /*0940*/  @P5 IMAD.MOV.U32 R5, RZ, RZ, R16 ;  /* 0x000000ffff055224 */ /* 0x000fe200078e0010 */
[----:B------:R-:W-:Y:S01]  /*0950*/  @P4 MOV R5, R11 ;  /* 0x0000000b00054202 */ /* 0x000fe20000000f00 */
[----:B------:R-:W-:Y:S01]  /*0960*/  IMAD.MOV.U32 R8, RZ, RZ, R4 ;  /* 0x000000ffff087224 */ /* 0x000fe200078e0004 */
[----:B------:R-:W-:Y:S06]  /*0970*/  @!P6 BRA `(.L_x_88) ;  /* 0x00000000002ce947 */ /* 0x000fec0003800000 */
[----:B------:R-:W-:Y:S01]  /*0980*/  @P2 IMAD.MOV.U32 R4, RZ, RZ, R9 ;  /* 0x000000ffff042224 */ /* 0x000fe200078e0009 */
[----:B------:R-:W-:Y:S01]  /*0990*/  LOP3.LUT R3, R3, 0x1f, RZ, 0xc0, !PT ;  /* 0x0000001f03037812 */ /* 0x000fe200078ec0ff */
[----:B------:R-:W-:Y:S01]  /*09a0*/  @P1 IMAD.MOV.U32 R4, RZ, RZ, R10 ;  /* 0x000000ffff041224 */ /* 0x000fe200078e000a */
[----:B------:R-:W-:Y:S01]  /*09b0*/  @P0 MOV R4, R12 ;  /* 0x0000000c00040202 */ /* 0x000fe20000000f00 */
[----:B------:R-:W-:Y:S01]  /*09c0*/  @P3 IMAD.MOV.U32 R4, RZ, RZ, R14 ;  /* 0x000000ffff043224 */ /* 0x000fe200078e000e */
[----:B------:R-:W-:Y:S01]  /*09d0*/  ISETP.EQ.AND P0, PT, R6, 0x8, PT ;  /* 0x000000080600780c */ /* 0x000fe20003f02270 */
[----:B------:R-:W-:Y:S01]  /*09e0*/  @P5 IMAD.MOV.U32 R4, RZ, RZ, R15 ;  /* 0x000000ffff045224 */ /* 0x000fe200078e000f */
[----:B------:R-:W-:Y:S01]  /*09f0*/  SHF.L.W.U32.HI R8, R5, R3, R8 ;  /* 0x0000000305087219 */ /* 0x000fe20000010e08 */
[----:B------:R-:W-:-:S10]  /*0a00*/  @P4 IMAD.MOV.U32 R4, RZ, RZ, R16 ;  /* 0x000000ffff044224 */ /* 0x000fd400078e0010 */
[----:B------:R-:W-:-:S04]  /*0a10*/  @P0 MOV R4, R11 ;  /* 0x0000000b00040202 */ /* 0x000fc80000000f00 */
[----:B------:R-:W-:-:S07]  /*0a20*/  SHF.L.W.U32.HI R5, R4, R3, R5 ;  /* 0x0000000304057219 */ /* 0x000fce0000010e05 */
.L_x_88:
[----:B------:R-:W-:Y:S05]  /*0a30*/  BSYNC.RECONVERGENT B1 ;  /* 0x0000000000017941 */ /* 0x000fea0003800200 */
.L_x_87:
[C---:B------:R-:W-:Y:S01]  /*0a40*/  SHF.L.W.U32.HI R9, R5.reuse, 0x2, R8 ;  /* 0x0000000205097819 */ /* 0x040fe20000010e08 */
[----:B------:R-:W-:Y:S01]  /*0a50*/  IMAD.SHL.U32 R5, R5, 0x4, RZ ;  /* 0x0000000405057824 */ /* 0x000fe200078e00ff */
[----:B------:R-:W-:Y:S01]  /*0a60*/  UMOV UR4, 0x54442d19 ;  /* 0x54442d1900047882 */ /* 0x000fe20000000000 */
        /* <DEDUP_REMOVED lines=15> */
.L_x_85:
[----:B------:R-:W-:Y:S05]  /*0b60*/  BSYNC.RECONVERGENT B0 ;  /* 0x0000000000007941 */ /* 0x000fea0003800200 */
.L_x_84:
[----:B------:R-:W-:Y:S01]  /*0b70*/  MOV R0, 0x37cbac00 ;  /* 0x37cbac0000007802 */ /* 0x000fe20000000f00 */
[----:B------:R-:W-:Y:S01]  /*0b80*/  FMUL R7, R6, R6 ;  /* 0x0000000606077220 */ /* 0x000fe20000400000 */
[----:B------:R-:W-:Y:S01]  /*0b90*/  LOP3.LUT R8, R3, 0x1, RZ, 0xc0, !PT ;  /* 0x0000000103087812 */ /* 0x000fe200078ec0ff */
[----:B------:R-:W0:Y:S01]  /*0ba0*/  LDC.64 R4, c[0x0][0x380] ;  /* 0x0000e000ff047b82 */ /* 0x000e220000000a00 */
[----:B------:R-:W-:Y:S02]  /*0bb0*/  IMAD.MOV.U32 R9, RZ, RZ, 0x3effffff ;  /* 0x3effffffff097424 */ /* 0x000fe400078e00ff */
[----:B------:R-:W-:Y:S01]  /*0bc0*/  FFMA R0, R7, R0, -0.0013887860113754868507 ;  /* 0xbab607ed07007423 */ /* 0x000fe20000000000 */
[----:B------:R-:W-:Y:S01]  /*0bd0*/  ISETP.NE.U32.AND P0, PT, R8, 0x1, PT ;  /* 0x000000010800780c */ /* 0x000fe20003f05070 */
[----:B------:R-:W-:Y:S01]  /*0be0*/  IMAD.MOV.U32 R8, RZ, RZ, 0x3d2aaabb ;  /* 0x3d2aaabbff087424 */ /* 0x000fe200078e00ff */
[----:B------:R-:W-:Y:S02]  /*0bf0*/  LOP3.LUT P1, RZ, R3, 0x2, RZ, 0xc0, !PT ;  /* 0x0000000203ff7812 */ /* 0x000fe4000782c0ff */
[----:B------:R-:W-:-:S02]  /*0c00*/  FSEL R0, R0, -0.00019574658654164522886, !P0 ;  /* 0xb94d415300007808 */ /* 0x000fc40004000000 */
[----:B------:R-:W-:Y:S02]  /*0c10*/  FSEL R8, R8, 0.0083327032625675201416, !P0 ;  /* 0x3c0885e408087808 */ /* 0x000fe40004000000 */
[----:B------:R-:W-:-:S03]  /*0c20*/  FSEL R3, -R9, -0.16666662693023681641, !P0 ;  /* 0xbe2aaaa809037808 */ /* 0x000fc60004000100 */
[----:B------:R-:W-:Y:S01]  /*0c30*/  FFMA R8, R7, R0, R8 ;  /* 0x0000000007087223 */ /* 0x000fe20000000008 */
[----:B------:R-:W-:-:S03]  /*0c40*/  FSEL R0, R6, 1, P0 ;  /* 0x3f80000006007808 */ /* 0x000fc60000000000 */
[C---:B------:R-:W-:Y:S02]  /*0c50*/  FFMA R3, R7.reuse, R8, R3 ;  /* 0x0000000807037223 */ /* 0x040fe40000000003 */
[----:B------:R-:W-:-:S04]  /*0c60*/  FFMA R7, R7, R0, RZ ;  /* 0x0000000007077223 */ /* 0x000fc800000000ff */
[----:B------:R-:W-:Y:S01]  /*0c70*/  FFMA R3, R7, R3, R0 ;  /* 0x0000000307037223 */ /* 0x000fe20000000000 */
[----:B0-----:R-:W-:-:S04]  /*0c80*/  IMAD.WIDE R4, R2, 0x4, R4 ;  /* 0x0000000402047825 */ /* 0x001fc800078e0204 */
[----:B------:R-:W-:-:S05]  /*0c90*/  @P1 FADD R3, RZ, -R3 ;  /* 0x80000003ff031221 */ /* 0x000fca0000000000 */
[----:B------:R-:W-:Y:S01]  /*0ca0*/  STG.E desc[UR6][R4.64], R3 ;  /* 0x0000000304007986 */ /* 0x000fe2000c101906 */
[----:B------:R-:W-:Y:S05]  /*0cb0*/  EXIT ;  /* 0x000000000000794d */ /* 0x000fea0003800000 */
.L_x_89:
        /* <DEDUP_REMOVED lines=12> */
.L_x_317:


//--------------------- .text.sin_toroidal_f64    --------------------------
	.section	.text.sin_toroidal_f64,"ax",@progbits
	.align	128
        .global         sin_toroidal_f64
        .type           sin_toroidal_f64,@function
        .size           sin_toroidal_f64,(.L_x_295 - sin_toroidal_f64)
        .other          sin_toroidal_f64,@"STO_CUDA_ENTRY STV_DEFAULT"
sin_toroidal_f64:
.text.sin_toroidal_f64:
        /* <DEDUP_REMOVED lines=27> */
.L_x_91:
        /* <DEDUP_REMOVED lines=25> */
.L_x_95:
        /* <DEDUP_REMOVED lines=12> */
.L_x_94:
[----:B------:R-:W-:Y:S05]  /*0400*/  BSYNC.RECONVERGENT B1 ;  /* 0x0000000000017941 */ /* 0x000fea0003800200 */
.L_x_93:
[----:B------:R-:W-:Y:S01]  /*0410*/  IMAD.IADD R4, R9, 0x1, -R12 ;  /* 0x0000000109047824 */ /* 0x000fe200078e0a0c */
[----:B------:R-:W-:Y:S04]  /*0420*/  BSSY.RECONVERGENT B1, `(.L_x_96) ;  /* 0x0000025000017945 */ /* 0x000fe80003800200 */
[----:B------:R-:W-:-:S13]  /*0430*/  ISETP.GE.U32.AND P0, PT, R4, 0x3, PT ;  /* 0x000000030400780c */ /* 0x000fda0003f06070 */
[----:B------:R-:W-:Y:S05]  /*0440*/  @!P0 BRA `(.L_x_97) ;  /* 0x0000000000888947 */ /* 0x000fea0003800000 */
[----:B------:R-:W-:Y:S01]  /*0450*/  BSSY.RECONVERGENT B2, `(.L_x_98) ;  /* 0x0000020000027945 */ /* 0x000fe20003800200 */
.L_x_99:
        /* <DEDUP_REMOVED lines=32> */
.L_x_98:
[----:B------:R-:W-:-:S07]  /*0660*/  IMAD.MOV.U32 R6, RZ, RZ, R4 ;  /* 0x000000ffff067224 */ /* 0x000fce00078e0004 */
.L_x_97:
[----:B------:R-:W-:Y:S05]  /*0670*/  BSYNC.RECONVERGENT B1 ;  /* 0x0000000000017941 */ /* 0x000fea0003800200 */
.L_x_96:
        /* <DEDUP_REMOVED lines=20> */
.L_x_101:
[----:B------:R-:W-:Y:S05]  /*07c0*/  BSYNC.RECONVERGENT B1 ;  /* 0x0000000000017941 */ /* 0x000fea0003800200 */
.L_x_100:
[----:B------:R-:W-:Y:S01]  /*07d0*/  LOP3.LUT R7, R9, 0x80000000, R3, 0xb8, !PT ;  /* 0x8000000009077812 */ /* 0x000fe200078eb803 */
[----:B------:R-:W-:-:S07]  /*07e0*/  IMAD.MOV.U32 R6, RZ, RZ, R5 ;  /* 0x000000ffff067224 */ /* 0x000fce00078e0005 */
.L_x_92:
[----:B------:R-:W-:Y:S05]  /*07f0*/  BSYNC.RECONVERGENT B0 ;  /* 0x0000000000007941 */ /* 0x000fea0003800200 */
.L_x_90:
        /* <DEDUP_REMOVED lines=9> */
[----:B------:R-:W-:Y:S01]  /*0890*/  @!P0 IMAD.MOV.U32 R0, RZ, RZ, RZ ;  /* 0x000000ffff008224 */ /* 0x000fe200078e00ff */
[----:B------:R-:W-:Y:S09]  /*08a0*/  @!P0 BRA `(.L_x_103) ;  /* 0x0000000000488947 */ /* 0x000ff20003800000 */
[----:B------:R-:W-:Y:S01]  /*08b0*/  UMOV UR6, 0x6dc9c883 ;  /* 0x6dc9c88300067882 */ /* 0x000fe20000000000 */
[----:B------:R-:W-:Y:S01]  /*08c0*/  UMOV UR7, 0x3fe45f30 ;  /* 0x3fe45f3000077882 */ /* 0x000fe20000000000 */
[C---:B------:R-:W-:Y:S02]  /*08d0*/  DSETP.GE.AND P0, PT, |R16|.reuse, 2.14748364800000000000e+09, PT ;  /* 0x41e000001000742a */ /* 0x040fe40003f06200 */
        /* <DEDUP_REMOVED lines=14> */
[----:B------:R-:W-:Y:S05]  /*09c0*/  CALL.REL.NOINC `($sin_toroidal_f64$__internal_trig_reduction_slowpathd) ;  /* 0x0000000000887944 */ /* 0x000fea0003c00000 */
.L_x_103:
[----:B------:R-:W-:Y:S05]  /*09d0*/  BSYNC.RECONVERGENT B0 ;  /* 0x0000000000007941 */ /* 0x000fea0003800200 */
.L_x_102:
        /* <DEDUP_REMOVED lines=33> */
        .type           $sin_toroidal_f64$__internal_trig_reduction_slowpathd,@function
        .size           $sin_toroidal_f64$__internal_trig_reduction_slowpathd,(.L_x_295 - $sin_toroidal_f64$__internal_trig_reduction_slowpathd)
$sin_toroidal_f64$__internal_trig_reduction_slowpathd:
        /* <DEDUP_REMOVED lines=26> */
.L_x_108:
        /* <DEDUP_REMOVED lines=28> */
.L_x_107:
[----:B------:R-:W-:-:S07]  /*0f50*/  IMAD.MOV.U32 R21, RZ, RZ, R0 ;  /* 0x000000ffff157224 */ /* 0x000fce00078e0000 */
.L_x_106:
[----:B------:R-:W-:Y:S05]  /*0f60*/  BSYNC.RECONVERGENT B1 ;  /* 0x0000000000017941 */ /* 0x000fea0003800200 */
.L_x_105:
        /* <DEDUP_REMOVED lines=60> */
.L_x_110:
[----:B------:R-:W-:Y:S05]  /*1330*/  BSYNC.RECONVERGENT B1 ;  /* 0x0000000000017941 */ /* 0x000fea0003800200 */
.L_x_109:
        /* <DEDUP_REMOVED lines=36> */
.L_x_104:
[----:B------:R-:W-:Y:S02]  /*1580*/  IMAD.MOV.U32 R13, RZ, RZ, 0x0 ;  /* 0x00000000ff0d7424 */ /* 0x000fe400078e00ff */
[----:B------:R-:W-:Y:S02]  /*1590*/  IMAD.MOV.U32 R0, RZ, RZ, R4 ;  /* 0x000000ffff007224 */ /* 0x000fe400078e0004 */
[----:B------:R-:W-:Y:S02]  /*15a0*/  IMAD.MOV.U32 R2, RZ, RZ, R11 ;  /* 0x000000ffff027224 */ /* 0x000fe400078e000b */
[----:B------:R-:W-:Y:S01]  /*15b0*/  IMAD.MOV.U32 R3, RZ, RZ, R14 ;  /* 0x000000ffff037224 */ /* 0x000fe200078e000e */
[----:B------:R-:W-:Y:S06]  /*15c0*/  RET.REL.NODEC R12 `(sin_toroidal_f64) ;  /* 0xffffffe80c8c7950 */ /* 0x000fec0003c3ffff */
.L_x_111:
        /* <DEDUP_REMOVED lines=11> */
.L_x_295:


//--------------------- .text.div_broadcast_scalar_f32 --------------------------
	.section	.text.div_broadcast_scalar_f32,"ax",@progbits
	.align	128
        .global         div_broadcast_scalar_f32
        .type           div_broadcast_scalar_f32,@function
        .size           div_broadcast_scalar_f32,(.L_x_296 - div_broadcast_scalar_f32)
        .other          div_broadcast_scalar_f32,@"STO_CUDA_ENTRY STV_DEFAULT"
div_broadcast_scalar_f32:
.text.div_broadcast_scalar_f32:
        /* <DEDUP_REMOVED lines=9> */
[----:B------:R-:W0:Y:S07]  /*0090*/  LDCU.64 UR4, c[0x0][0x358] ;  /* 0x00006b00ff0477ac */ /* 0x000e2e0008000a00 */
[----:B------:R-:W1:Y:S01]  /*00a0*/  LDC.64 R6, c[0x0][0x388] ;  /* 0x0000e200ff067b82 */ /* 0x000e620000000a00 */
[----:B0-----:R-:W2:Y:S01]  /*00b0*/  LDG.E R3, desc[UR4][R4.64] ;  /* 0x0000000404037981 */ /* 0x001ea2000c1e1900 */
[----:B-1----:R-:W-:-:S05]  /*00c0*/  IMAD.WIDE R6, R2, 0x4, R6 ;  /* 0x0000000402067825 */ /* 0x002fca00078e0206 */
[----:B------:R-:W3:Y:S01]  /*00d0*/  LDG.E R0, desc[UR4][R6.64] ;  /* 0x0000000406007981 */ /* 0x000ee2000c1e1900 */
[----:B------:R-:W-:Y:S01]  /*00e0*/  BSSY.RECONVERGENT B0, `(.L_x_112) ;  /* 0x000000c000007945 */ /* 0x000fe20003800200 */
[----:B--2---:R-:W0:Y:S08]  /*00f0*/  MUFU.RCP R8, R3 ;  /* 0x0000000300087308 */ /* 0x004e300000001000 */
[----:B---3--:R-:W1:Y:S01]  /*0100*/  FCHK P0, R0, R3 ;  /* 0x0000000300007302 */ /* 0x008e620000000000 */
[----:B0-----:R-:W-:-:S04]  /*0110*/  FFMA R9, -R3, R8, 1 ;  /* 0x3f80000003097423 */ /* 0x001fc80000000108 */
[----:B------:R-:W-:-:S04]  /*0120*/  FFMA R9, R8, R9, R8 ;  /* 0x0000000908097223 */ /* 0x000fc80000000008 */
[----:B------:R-:W-:-:S04]  /*0130*/  FFMA R8, R0, R9, RZ ;  /* 0x0000000900087223 */ /* 0x000fc800000000ff */
[----:B------:R-:W-:-:S04]  /*0140*/  FFMA R10, -R3, R8, R0 ;  /* 0x00000008030a7223 */ /* 0x000fc80000000100 */
[----:B------:R-:W-:Y:S01]  /*0150*/  FFMA R9, R9, R10, R8 ;  /* 0x0000000a09097223 */ /* 0x000fe20000000008 */
[----:B-1----:R-:W-:Y:S06]  /*0160*/  @!P0 BRA `(.L_x_113) ;  /* 0x00000000000c8947 */ /* 0x002fec0003800000 */
[----:B------:R-:W-:-:S07]  /*0170*/  MOV R4, 0x190 ;  /* 0x0000019000047802 */ /* 0x000fce0000000f00 */
[----:B------:R-:W-:Y:S05]  /*0180*/  CALL.REL.NOINC `($__internal_2_$__cuda_sm3x_div_rn_noftz_f32_slowpath) ;  /* 0x0000000000187944 */ /* 0x000fea0003c00000 */
[----:B------:R-:W-:-:S07]  /*0190*/  IMAD.MOV.U32 R9, RZ, RZ, R0 ;  /* 0x000000ffff097224 */ /* 0x000fce00078e0000 */
.L_x_113:
[----:B------:R-:W-:Y:S05]  /*01a0*/  BSYNC.RECONVERGENT B0 ;  /* 0x0000000000007941 */ /* 0x000fea0003800200 */
.L_x_112:
[----:B------:R-:W0:Y:S02]  /*01b0*/  LDC.64 R4, c[0x0][0x380] ;  /* 0x0000e000ff047b82 */ /* 0x000e240000000a00 */
[----:B0-----:R-:W-:-:S05]  /*01c0*/  IMAD.WIDE R2, R2, 0x4, R4 ;  /* 0x0000000402027825 */ /* 0x001fca00078e0204 */
[----:B------:R-:W-:Y:S01]  /*01d0*/  STG.E desc[UR4][R2.64], R9 ;  /* 0x0000000902007986 */ /* 0x000fe2000c101904 */
[----:B------:R-:W-:Y:S05]  /*01e0*/  EXIT ;  /* 0x000000000000794d */ /* 0x000fea0003800000 */
        .weak           $__internal_2_$__cuda_sm3x_div_rn_noftz_f32_slowpath
        .type           $__internal_2_$__cuda_sm3x_div_rn_noftz_f32_slowpath,@function
        .size           $__internal_2_$__cuda_sm3x_div_rn_noftz_f32_slowpath,(.L_x_296 - $__internal_2_$__cuda_sm3x_div_rn_noftz_f32_slowpath)
$__internal_2_$__cuda_sm3x_div_rn_noftz_f32_slowpath:
        /* <DEDUP_REMOVED lines=36> */
.L_x_115:
[----:B------:R-:W-:Y:S01]  /*0430*/  LEA R3, R6, 0xc0800000, 0x17 ;  /* 0xc080000006037811 */ /* 0x000fe200078eb8ff */
[----:B------:R-:W-:Y:S01]  /*0440*/  VIADD R5, R5, 0xffffff81 ;  /* 0xffffff8105057836 */ /* 0x000fe20000000000 */
[----:B------:R-:W-:Y:S03]  /*0450*/  BSSY.RECONVERGENT B2, `(.L_x_120) ;  /* 0x0000035000027945 */ /* 0x000fe60003800200 */
[----:B------:R-:W-:Y:S01]  /*0460*/  IMAD.IADD R3, R8, 0x1, -R3 ;  /* 0x0000000108037824 */ /* 0x000fe200078e0a03 */
[C---:B------:R-:W-:Y:S01]  /*0470*/  IADD3 R6, PT, PT, R5.reuse, 0x7f, -R6 ;  /* 0x0000007f05067810 */ /* 0x040fe20007ffe806 */
[----:B------:R-:W-:Y:S02]  /*0480*/  IMAD R0, R5, -0x800000, R7 ;  /* 0xff80000005007824 */ /* 0x000fe400078e0207 */
[----:B------:R-:W0:Y:S01]  /*0490*/  MUFU.RCP R8, R3 ;  /* 0x0000000300087308 */ /* 0x000e220000001000 */
[----:B------:R-:W-:Y:S01]  /*04a0*/  FADD.FTZ R11, -R3, -RZ ;  /* 0x800000ff030b7221 */ /* 0x000fe20000010100 */
[----:B------:R-:W-:-:S03]  /*04b0*/  IMAD.IADD R6, R6, 0x1, R9 ;  /* 0x0000000106067824 */ /* 0x000fc600078e0209 */
[----:B0-----:R-:W-:-:S04]  /*04c0*/  FFMA R13, R8, R11, 1 ;  /* 0x3f800000080d7423 */ /* 0x001fc8000000000b */
[----:B------:R-:W-:-:S04]  /*04d0*/  FFMA R10, R8, R13, R8 ;  /* 0x0000000d080a7223 */ /* 0x000fc80000000008 */
[----:B------:R-:W-:-:S04]  /*04e0*/  FFMA R7, R0, R10, RZ ;  /* 0x0000000a00077223 */ /* 0x000fc800000000ff */
[----:B------:R-:W-:-:S04]  /*04f0*/  FFMA R8, R11, R7, R0 ;  /* 0x000000070b087223 */ /* 0x000fc80000000000 */
[----:B------:R-:W-:-:S04]  /*0500*/  FFMA R7, R10, R8, R7 ;  /* 0x000000080a077223 */ /* 0x000fc80000000007 */
[----:B------:R-:W-:-:S04]  /*0510*/  FFMA R8, R11, R7, R0 ;  /* 0x000000070b087223 */ /* 0x000fc80000000000 */
        /* <DEDUP_REMOVED lines=14> */
[CCC-:B------:R-:W-:Y:S01]  /*0600*/  FFMA.RZ R3, R10.reuse, R8.reuse, R7.reuse ;  /* 0x000000080a037223 */ /* 0x1c0fe2000000c007 */
[CCC-:B------:R-:W-:Y:S01]  /*0610*/  FFMA.RM R6, R10.reuse, R8.reuse, R7.reuse ;  /* 0x000000080a067223 */ /* 0x1c0fe20000004007 */
[C---:B------:R-:W-:Y:S02]  /*0620*/  ISETP.NE.AND P2, PT, R9.reuse, RZ, PT ;  /* 0x000000ff0900720c */ /* 0x040fe40003f45270 */
[----:B------:R-:W-:Y:S02]  /*0630*/  ISETP.NE.AND P1, PT, R9, RZ, PT ;  /* 0x000000ff0900720c */ /* 0x000fe40003f25270 */
[----:B------:R-:W-:Y:S01]  /*0640*/  LOP3.LUT R5, R3, 0x7fffff, RZ, 0xc0, !PT ;  /* 0x007fffff03057812 */ /* 0x000fe200078ec0ff */
[----:B------:R-:W-:Y:S01]  /*0650*/  FFMA.RP R3, R10, R8, R7 ;  /* 0x000000080a037223 */ /* 0x000fe20000008007 */
[----:B------:R-:W-:Y:S02]  /*0660*/  VIADD R8, R9, 0x20 ;  /* 0x0000002009087836 */ /* 0x000fe40000000000 */
[----:B------:R-:W-:Y:S01]  /*0670*/  LOP3.LUT R5, R5, 0x800000, RZ, 0xfc, !PT ;  /* 0x0080000005057812 */ /* 0x000fe200078efcff */
[----:B------:R-:W-:Y:S01]  /*0680*/  IMAD.MOV R7, RZ, RZ, -R9 ;  /* 0x000000ffff077224 */ /* 0x000fe200078e0a09 */
[----:B------:R-:W-:-:S02]  /*0690*/  FSETP.NEU.FTZ.AND P0, PT, R3, R6, PT ;  /* 0x000000060300720b */ /* 0x000fc40003f1d000 */
[----:B------:R-:W-:Y:S02]  /*06a0*/  SHF.L.U32 R8, R5, R8, RZ ;  /* 0x0000000805087219 */ /* 0x000fe400000006ff */
[----:B------:R-:W-:Y:S02]  /*06b0*/  SEL R6, R7, RZ, P2 ;  /* 0x000000ff07067207 */ /* 0x000fe40001000000 */
[----:B------:R-:W-:Y:S02]  /*06c0*/  ISETP.NE.AND P1, PT, R8, RZ, P1 ;  /* 0x000000ff0800720c */ /* 0x000fe40000f25270 */
[----:B------:R-:W-:Y:S02]  /*06d0*/  SHF.R.U32.HI R6, RZ, R6, R5 ;  /* 0x00000006ff067219 */ /* 0x000fe40000011605 */
[----:B------:R-:W-:Y:S02]  /*06e0*/  PLOP3.LUT P0, PT, P0, P1, PT, 0xf8, 0x8f ;  /* 0x00000000008f781c */ /* 0x000fe40000703f70 */
[----:B------:R-:W-:-:S02]  /*06f0*/  SHF.R.U32.HI R8, RZ, 0x1, R6 ;  /* 0x00000001ff087819 */ /* 0x000fc40000011606 */
[----:B------:R-:W-:-:S04]  /*0700*/  SEL R3, RZ, 0x1, !P0 ;  /* 0x00000001ff037807 */ /* 0x000fc80004000000 */
[----:B------:R-:W-:-:S04]  /*0710*/  LOP3.LUT R3, R3, 0x1, R8, 0xf8, !PT ;  /* 0x0000000103037812 */ /* 0x000fc800078ef808 */
[----:B------:R-:W-:-:S05]  /*0720*/  LOP3.LUT R3, R3, R6, RZ, 0xc0, !PT ;  /* 0x0000000603037212 */ /* 0x000fca00078ec0ff */
[----:B------:R-:W-:-:S05]  /*0730*/  IMAD.IADD R3, R8, 0x1, R3 ;  /* 0x0000000108037824 */ /* 0x000fca00078e0203 */
[----:B------:R-:W-:Y:S01]  /*0740*/  LOP3.LUT R0, R3, R0, RZ, 0xfc, !PT ;  /* 0x0000000003007212 */ /* 0x000fe200078efcff */
[----:B------:R-:W-:Y:S06]  /*0750*/  BRA `(.L_x_123) ;  /* 0x0000000000107947 */ /* 0x000fec0003800000 */
.L_x_122:
[----:B------:R-:W-:-:S04]  /*0760*/  LOP3.LUT R0, R0, 0x80000000, RZ, 0xc0, !PT ;  /* 0x8000000000007812 */ /* 0x000fc800078ec0ff */
[----:B------:R-:W-:Y:S01]  /*0770*/  LOP3.LUT R0, R0, 0x7f800000, RZ, 0xfc, !PT ;  /* 0x7f80000000007812 */ /* 0x000fe200078efcff */
[----:B------:R-:W-:Y:S06]  /*0780*/  BRA `(.L_x_123) ;  /* 0x0000000000047947 */ /* 0x000fec0003800000 */
.L_x_121:
[----:B------:R-:W-:-:S07]  /*0790*/  IMAD R0, R6, 0x800000, R0 ;  /* 0x0080000006007824 */ /* 0x000fce00078e0200 */
.L_x_123:
[----:B------:R-:W-:Y:S05]  /*07a0*/  BSYNC.RECONVERGENT B2 ;  /* 0x0000000000027941 */ /* 0x000fea0003800200 */
.L_x_120:
[----:B------:R-:W-:Y:S05]  /*07b0*/  BRA `(.L_x_124) ;  /* 0x0000000000207947 */ /* 0x000fea0003800000 */
.L_x_119:
[----:B------:R-:W-:-:S04]  /*07c0*/  LOP3.LUT R0, R8, 0x80000000, R7, 0x48, !PT ;  /* 0x8000000008007812 */ /* 0x000fc800078e4807 */
[----:B------:R-:W-:Y:S01]  /*07d0*/  LOP3.LUT R0, R0, 0x7f800000, RZ, 0xfc, !PT ;  /* 0x7f80000000007812 */ /* 0x000fe200078efcff */
[----:B------:R-:W-:Y:S06]  /*07e0*/  BRA `(.L_x_124) ;  /* 0x0000000000147947 */ /* 0x000fec0003800000 */
.L_x_118:
[----:B------:R-:W-:Y:S01]  /*07f0*/  LOP3.LUT R0, R8, 0x80000000, R7, 0x48, !PT ;  /* 0x8000000008007812 */ /* 0x000fe200078e4807 */
[----:B------:R-:W-:Y:S06]  /*0800*/  BRA `(.L_x_124) ;  /* 0x00000000000c7947 */ /* 0x000fec0003800000 */
.L_x_117:
[----:B------:R-:W0:Y:S01]  /*0810*/  MUFU.RSQ R0, -QNAN ;  /* 0xffc0000000007908 */ /* 0x000e220000001400 */
[----:B------:R-:W-:Y:S05]  /*0820*/  BRA `(.L_x_124) ;  /* 0x0000000000047947 */ /* 0x000fea0003800000 */
.L_x_116:
[----:B------:R-:W-:-:S07]  /*0830*/  FADD.FTZ R0, R0, R3 ;  /* 0x0000000300007221 */ /* 0x000fce0000010000 */
.L_x_124:
[----:B------:R-:W-:Y:S05]  /*0840*/  BSYNC.RECONVERGENT B1 ;  /* 0x0000000000017941 */ /* 0x000fea0003800200 */
.L_x_114:
[----:B------:R-:W-:-:S04]  /*0850*/  IMAD.MOV.U32 R5, RZ, RZ, 0x0 ;  /* 0x00000000ff057424 */ /* 0x000fc800078e00ff */
[----:B0-----:R-:W-:Y:S05]  /*0860*/  RET.REL.NODEC R4 `(div_broadcast_scalar_f32) ;  /* 0xfffffff404e47950 */ /* 0x001fea0003c3ffff */
.L_x_125:
        /* <DEDUP_REMOVED lines=9> */
.L_x_296:


//--------------------- .text.div_broadcast_scalar_f64 --------------------------
	.section	.text.div_broadcast_scalar_f64,"ax",@progbits
	.align	128
        .global         div_broadcast_scalar_f64
        .type           div_broadcast_scalar_f64,@function
        .size           div_broadcast_scalar_f64,(.L_x_297 - div_broadcast_scalar_f64)
        .other          div_broadcast_scalar_f64,@"STO_CUDA_ENTRY STV_DEFAULT"
div_broadcast_scalar_f64:
.text.div_broadcast_scalar_f64:
        /* <DEDUP_REMOVED lines=11> */
[----:B0-----:R-:W2:Y:S01]  /*00b0*/  LDG.E.64 R4, desc[UR4][R4.64] ;  /* 0x0000000404047981 */ /* 0x001ea2000c1e1b00 */
[----:B-1----:R-:W-:-:S06]  /*00c0*/  IMAD.WIDE R6, R0, 0x8, R6 ;  /* 0x0000000800067825 */ /* 0x002fcc00078e0206 */
[----:B------:R-:W3:Y:S01]  /*00d0*/  LDG.E.64 R6, desc[UR4][R6.64] ;  /* 0x0000000406067981 */ /* 0x000ee2000c1e1b00 */
[----:B------:R-:W-:Y:S01]  /*00e0*/  IMAD.MOV.U32 R2, RZ, RZ, 0x1 ;  /* 0x00000001ff027424 */ /* 0x000fe200078e00ff */
[----:B------:R-:W-:Y:S01]  /*00f0*/  BSSY.RECONVERGENT B0, `(.L_x_126) ;  /* 0x0000010000007945 */ /* 0x000fe20003800200 */
[----:B--2---:R-:W0:Y:S01]  /*0100*/  MUFU.RCP64H R3, R5 ;  /* 0x0000000500037308 */ /* 0x004e220000001800 */
[----:B---3--:R-:W-:-:S03]  /*0110*/  FSETP.GEU.AND P1, PT, |R7|, 6.5827683646048100446e-37, PT ;  /* 0x036000000700780b */ /* 0x008fc60003f2e200 */
[----:B0-----:R-:W-:-:S08]  /*0120*/  DFMA R8, -R4, R2, 1 ;  /* 0x3ff000000408742b */ /* 0x001fd00000000102 */
[----:B------:R-:W-:-:S08]  /*0130*/  DFMA R8, R8, R8, R8 ;  /* 0x000000080808722b */ /* 0x000fd00000000008 */
[----:B------:R-:W-:-:S08]  /*0140*/  DFMA R8, R2, R8, R2 ;  /* 0x000000080208722b */ /* 0x000fd00000000002 */
[----:B------:R-:W-:-:S08]  /*0150*/  DFMA R2, -R4, R8, 1 ;  /* 0x3ff000000402742b */ /* 0x000fd00000000108 */
[----:B------:R-:W-:-:S08]  /*0160*/  DFMA R2, R8, R2, R8 ;  /* 0x000000020802722b */ /* 0x000fd00000000008 */
[----:B------:R-:W-:-:S08]  /*0170*/  DMUL R8, R6, R2 ;  /* 0x0000000206087228 */ /* 0x000fd00000000000 */
[----:B------:R-:W-:-:S08]  /*0180*/  DFMA R10, -R4, R8, R6 ;  /* 0x00000008040a722b */ /* 0x000fd00000000106 */
[----:B------:R-:W-:-:S10]  /*0190*/  DFMA R2, R2, R10, R8 ;  /* 0x0000000a0202722b */ /* 0x000fd40000000008 */
[----:B------:R-:W-:-:S05]  /*01a0*/  FFMA R8, RZ, R5, R3 ;  /* 0x00000005ff087223 */ /* 0x000fca0000000003 */
[----:B------:R-:W-:-:S13]  /*01b0*/  FSETP.GT.AND P0, PT, |R8|, 1.469367938527859385e-39, PT ;  /* 0x001000000800780b */ /* 0x000fda0003f04200 */
[----:B------:R-:W-:Y:S05]  /*01c0*/  @P0 BRA P1, `(.L_x_127) ;  /* 0x0000000000080947 */ /* 0x000fea0000800000 */
[----:B------:R-:W-:-:S07]  /*01d0*/  MOV R10, 0x1f0 ;  /* 0x000001f0000a7802 */ /* 0x000fce0000000f00 */
[----:B------:R-:W-:Y:S05]  /*01e0*/  CALL.REL.NOINC `($__internal_3_$__cuda_sm20_div_rn_f64_full) ;  /* 0x0000000000147944 */ /* 0x000fea0003c00000 */
.L_x_127:
[----:B------:R-:W-:Y:S05]  /*01f0*/  BSYNC.RECONVERGENT B0 ;  /* 0x0000000000007941 */ /* 0x000fea0003800200 */
.L_x_126:
[----:B------:R-:W0:Y:S02]  /*0200*/  LDC.64 R4, c[0x0][0x380] ;  /* 0x0000e000ff047b82 */ /* 0x000e240000000a00 */
[----:B0-----:R-:W-:-:S05]  /*0210*/  IMAD.WIDE R4, R0, 0x8, R4 ;  /* 0x0000000800047825 */ /* 0x001fca00078e0204 */
[----:B------:R-:W-:Y:S01]  /*0220*/  STG.E.64 desc[UR4][R4.64], R2 ;  /* 0x0000000204007986 */ /* 0x000fe2000c101b04 */
[----:B------:R-:W-:Y:S05]  /*0230*/  EXIT ;  /* 0x000000000000794d */ /* 0x000fea0003800000 */
        .weak           $__internal_3_$__cuda_sm20_div_rn_f64_full
        .type           $__internal_3_$__cuda_sm20_div_rn_f64_full,@function
        .size           $__internal_3_$__cuda_sm20_div_rn_f64_full,(.L_x_297 - $__internal_3_$__cuda_sm20_div_rn_f64_full)
$__internal_3_$__cuda_sm20_div_rn_f64_full:
        /* <DEDUP_REMOVED lines=15> */
[----:B------:R-:W-:-:S05]  /*0330*/  IMAD.MOV.U32 R12, RZ, RZ, 0x1ca00000 ;  /* 0x1ca00000ff0c7424 */ /* 0x000fca00078e00ff */
[----:B------:R-:W-:-:S04]  /*0340*/  @!P2 SEL R13, R12, 0x63400000, !P3 ;  /* 0x634000000c0da807 */ /* 0x000fc80005800000 */
[----:B------:R-:W-:-:S04]  /*0350*/  @!P2 LOP3.LUT R13, R13, 0x80000000, R7, 0xf8, !PT ;  /* 0x800000000d0da812 */ /* 0x000fc800078ef807 */
[----:B------:R-:W-:Y:S01]  /*0360*/  @!P2 LOP3.LUT R19, R13, 0x100000, RZ, 0xfc, !PT ;  /* 0x001000000d13a812 */ /* 0x000fe200078efcff */
[----:B0-----:R-:W-:-:S08]  /*0370*/  DFMA R8, R16, -R2, 1 ;  /* 0x3ff000001008742b */ /* 0x001fd00000000802 */
[----:B------:R-:W-:-:S08]  /*0380*/  DFMA R8, R8, R8, R8 ;  /* 0x000000080808722b */ /* 0x000fd00000000008 */
[----:B------:R-:W-:Y:S01]  /*0390*/  DFMA R16, R16, R8, R16 ;  /* 0x000000081010722b */ /* 0x000fe20000000010 */
[----:B------:R-:W-:Y:S01]  /*03a0*/  SEL R9, R12, 0x63400000, !P1 ;  /* 0x634000000c097807 */ /* 0x000fe20004800000 */
[----:B------:R-:W-:-:S03]  /*03b0*/  IMAD.MOV.U32 R8, RZ, RZ, R6 ;  /* 0x000000ffff087224 */ /* 0x000fc600078e0006 */
[----:B------:R-:W-:-:S03]  /*03c0*/  LOP3.LUT R9, R9, 0x800fffff, R7, 0xf8, !PT ;  /* 0x800fffff09097812 */ /* 0x000fc600078ef807 */
[----:B------:R-:W-:-:S03]  /*03d0*/  DFMA R20, R16, -R2, 1 ;  /* 0x3ff000001014742b */ /* 0x000fc60000000802 */
[----:B------:R-:W-:-:S05]  /*03e0*/  @!P2 DFMA R8, R8, 2, -R18 ;  /* 0x400000000808a82b */ /* 0x000fca0000000812 */
[----:B------:R-:W-:Y:S01]  /*03f0*/  DFMA R16, R16, R20, R16 ;  /* 0x000000141010722b */ /* 0x000fe20000000010 */
[----:B------:R-:W-:Y:S02]  /*0400*/  IMAD.MOV.U32 R21, RZ, RZ, R11 ;  /* 0x000000ffff157224 */ /* 0x000fe400078e000b */
[----:B------:R-:W-:Y:S01]  /*0410*/  IMAD.MOV.U32 R20, RZ, RZ, R14 ;  /* 0x000000ffff147224 */ /* 0x000fe200078e000e */
[----:B------:R-:W-:Y:S02]  /*0420*/  @!P0 LOP3.LUT R20, R3, 0x7ff00000, RZ, 0xc0, !PT ;  /* 0x7ff0000003148812 */ /* 0x000fe400078ec0ff */
[----:B------:R-:W-:Y:S02]  /*0430*/  @!P2 LOP3.LUT R21, R9, 0x7ff00000, RZ, 0xc0, !PT ;  /* 0x7ff000000915a812 */ /* 0x000fe400078ec0ff */
[----:B------:R-:W-:Y:S01]  /*0440*/  DMUL R18, R16, R8 ;  /* 0x0000000810127228 */ /* 0x000fe20000000000 */
[----:B------:R-:W-:Y:S02]  /*0450*/  VIADD R22, R20, 0xffffffff ;  /* 0xffffffff14167836 */ /* 0x000fe40000000000 */
[----:B------:R-:W-:-:S05]  /*0460*/  VIADD R13, R21, 0xffffffff ;  /* 0xffffffff150d7836 */ /* 0x000fca0000000000 */
[----:B------:R-:W-:Y:S01]  /*0470*/  DFMA R14, R18, -R2, R8 ;  /* 0x80000002120e722b */ /* 0x000fe20000000008 */
[----:B------:R-:W-:-:S04]  /*0480*/  ISETP.GT.U32.AND P0, PT, R13, 0x7feffffe, PT ;  /* 0x7feffffe0d00780c */ /* 0x000fc80003f04070 */
[----:B------:R-:W-:-:S03]  /*0490*/  ISETP.GT.U32.OR P0, PT, R22, 0x7feffffe, P0 ;  /* 0x7feffffe1600780c */ /* 0x000fc60000704470 */
[----:B------:R-:W-:-:S10]  /*04a0*/  DFMA R14, R16, R14, R18 ;  /* 0x0000000e100e722b */ /* 0x000fd40000000012 */
[----:B------:R-:W-:Y:S05]  /*04b0*/  @P0 BRA `(.L_x_129) ;  /* 0x00000000006c0947 */ /* 0x000fea0003800000 */
[----:B------:R-:W-:-:S04]  /*04c0*/  LOP3.LUT R16, R5, 0x7ff00000, RZ, 0xc0, !PT ;  /* 0x7ff0000005107812 */ /* 0x000fc800078ec0ff */
[CC--:B------:R-:W-:Y:S02]  /*04d0*/  VIADDMNMX R6, R11.reuse, -R16.reuse, 0xb9600000, !PT ;  /* 0xb96000000b067446 */ /* 0x0c0fe40007800910 */
[----:B------:R-:W-:Y:S02]  /*04e0*/  ISETP.GE.U32.AND P0, PT, R11, R16, PT ;  /* 0x000000100b00720c */ /* 0x000fe40003f06070 */
[----:B------:R-:W-:Y:S02]  /*04f0*/  VIMNMX R6, PT, PT, R6, 0x46a00000, PT ;  /* 0x46a0000006067848 */ /* 0x000fe40003fe0100 */
[----:B------:R-:W-:-:S05]  /*0500*/  SEL R11, R12, 0x63400000, !P0 ;  /* 0x634000000c0b7807 */ /* 0x000fca0004000000 */
[----:B------:R-:W-:Y:S02]  /*0510*/  IMAD.IADD R11, R6, 0x1, -R11 ;  /* 0x00000001060b7824 */ /* 0x000fe400078e0a0b */
[----:B------:R-:W-:Y:S02]  /*0520*/  IMAD.MOV.U32 R6, RZ, RZ, RZ ;  /* 0x000000ffff067224 */ /* 0x000fe400078e00ff */
        /* <DEDUP_REMOVED lines=12> */
[----:B------:R-:W-:Y:S01]  /*05f0*/  IMAD.MOV.U32 R2, RZ, RZ, RZ ;  /* 0x000000ffff027224 */ /* 0x000fe200078e00ff */
[----:B------:R-:W-:-:S05]  /*0600*/  IADD3 R11, PT, PT, -R11, -0x43300000, RZ ;  /* 0xbcd000000b0b7810 */ /* 0x000fca0007ffe1ff */
[----:B------:R-:W-:-:S03]  /*0610*/  DFMA R2, R12, -R2, R14 ;  /* 0x800000020c02722b */ /* 0x000fc6000000000e */
[----:B------:R-:W-:-:S07]  /*0620*/  LOP3.LUT R5, R7, R5, RZ, 0x3c, !PT ;  /* 0x0000000507057212 */ /* 0x000fce00078e3cff */
[----:B------:R-:W-:-:S04]  /*0630*/  FSETP.NEU.AND P0, PT, |R3|, R11, PT ;  /* 0x0000000b0300720b */ /* 0x000fc80003f0d200 */
[----:B------:R-:W-:Y:S02]  /*0640*/  FSEL R12, R6, R12, !P0 ;  /* 0x0000000c060c7208 */ /* 0x000fe40004000000 */
[----:B------:R-:W-:Y:S01]  /*0650*/  FSEL R13, R5, R13, !P0 ;  /* 0x0000000d050d7208 */ /* 0x000fe20004000000 */
[----:B------:R-:W-:Y:S06]  /*0660*/  BRA `(.L_x_130) ;  /* 0x0000000000547947 */ /* 0x000fec0003800000 */
.L_x_129:
        /* <DEDUP_REMOVED lines=16> */
.L_x_132:
[----:B------:R-:W-:Y:S01]  /*0770*/  LOP3.LUT R13, R5, 0x80000, RZ, 0xfc, !PT ;  /* 0x00080000050d7812 */ /* 0x000fe200078efcff */
[----:B------:R-:W-:Y:S01]  /*0780*/  IMAD.MOV.U32 R12, RZ, RZ, R4 ;  /* 0x000000ffff0c7224 */ /* 0x000fe200078e0004 */
[----:B------:R-:W-:Y:S06]  /*0790*/  BRA `(.L_x_130) ;  /* 0x0000000000087947 */ /* 0x000fec0003800000 */
.L_x_131:
[----:B------:R-:W-:Y:S01]  /*07a0*/  LOP3.LUT R13, R7, 0x80000, RZ, 0xfc, !PT ;  /* 0x00080000070d7812 */ /* 0x000fe200078efcff */
[----:B------:R-:W-:-:S07]  /*07b0*/  IMAD.MOV.U32 R12, RZ, RZ, R6 ;  /* 0x000000ffff0c7224 */ /* 0x000fce00078e0006 */
.L_x_130:
[----:B------:R-:W-:Y:S05]  /*07c0*/  BSYNC.RECONVERGENT B1 ;  /* 0x0000000000017941 */ /* 0x000fea0003800200 */
.L_x_128:
[----:B------:R-:W-:Y:S02]  /*07d0*/  IMAD.MOV.U32 R11, RZ, RZ, 0x0 ;  /* 0x00000000ff0b7424 */ /* 0x000fe400078e00ff */
[----:B------:R-:W-:Y:S02]  /*07e0*/  IMAD.MOV.U32 R2, RZ, RZ, R12 ;  /* 0x000000ffff027224 */ /* 0x000fe400078e000c */
[----:B------:R-:W-:Y:S01]  /*07f0*/  IMAD.MOV.U32 R3, RZ, RZ, R13 ;  /* 0x000000ffff037224 */ /* 0x000fe200078e000d */
[----:B------:R-:W-:Y:S06]  /*0800*/  RET.REL.NODEC R10 `(div_broadcast_scalar_f64) ;  /* 0xfffffff40afc7950 */ /* 0x000fec0003c3ffff */
.L_x_133:
        /* <DEDUP_REMOVED lines=15> */
.L_x_297:


//--------------------- .text.mul_broadcast_scalar_f32 --------------------------
	.section	.text.mul_broadcast_scalar_f32,"ax",@progbits
	.align	128
        .global         mul_broadcast_scalar_f32
        .type           mul_broadcast_scalar_f32,@function
        .size           mul_broadcast_scalar_f32,(.L_x_321 - mul_broadcast_scalar_f32)
        .other          mul_broadcast_scalar_f32,@"STO_CUDA_ENTRY STV_DEFAULT"
mul_broadcast_scalar_f32:
.text.mul_broadcast_scalar_f32:
        /* <DEDUP_REMOVED lines=10> */
[----:B------:R-:W2:Y:S08]  /*00a0*/  LDC.64 R2, c[0x0][0x390] ;  /* 0x0000e400ff027b82 */ /* 0x000eb00000000a00 */
[----:B------:R-:W3:Y:S01]  /*00b0*/  LDC.64 R6, c[0x0][0x380] ;  /* 0x0000e000ff067b82 */ /* 0x000ee20000000a00 */
[----:B0-----:R-:W-:-:S06]  /*00c0*/  IMAD.WIDE R4, R9, 0x4, R4 ;  /* 0x0000000409047825 */ /* 0x001fcc00078e0204 */
[----:B-1----:R-:W4:Y:S04]  /*00d0*/  LDG.E R5, desc[UR4][R4.64] ;  /* 0x0000000404057981 */ /* 0x002f28000c1e1900 */
[----:B--2---:R-:W4:Y:S01]  /*00e0*/  LDG.E R2, desc[UR4][R2.64] ;  /* 0x0000000402027981 */ /* 0x004f22000c1e1900 */
[----:B---3--:R-:W-:-:S04]  /*00f0*/  IMAD.WIDE R6, R9, 0x4, R6 ;  /* 0x0000000409067825 */ /* 0x008fc800078e0206 */
[----:B----4-:R-:W-:-:S05]  /*0100*/  FMUL R9, R2, R5 ;  /* 0x0000000502097220 */ /* 0x010fca0000400000 */
[----:B------:R-:W-:Y:S01]  /*0110*/  STG.E desc[UR4][R6.64], R9 ;  /* 0x0000000906007986 */ /* 0x000fe2000c101904 */
[----:B------:R-:W-:Y:S05]  /*0120*/  EXIT ;  /* 0x000000000000794d */ /* 0x000fea0003800000 */
.L_x_134:
        /* <DEDUP_REMOVED lines=13> */
.L_x_321:


//--------------------- .text.mul_broadcast_scalar_f64 --------------------------
	.section	.text.mul_broadcast_scalar_f64,"ax",@progbits
	.align	128
        .global         mul_broadcast_scalar_f64
        .type           mul_broadcast_scalar_f64,@function
        .size           mul_broadcast_scalar_f64,(.L_x_322 - mul_broadcast_scalar_f64)
        .other          mul_broadcast_scalar_f64,@"STO_CUDA_ENTRY STV_DEFAULT"
mul_broadcast_scalar_f64:
.text.mul_broadcast_scalar_f64:
        /* <DEDUP_REMOVED lines=13> */
[----:B-1----:R-:W4:Y:S04]  /*00d0*/  LDG.E.64 R4, desc[UR4][R4.64] ;  /* 0x0000000404047981 */ /* 0x002f28000c1e1b00 */
[----:B--2---:R-:W4:Y:S01]  /*00e0*/  LDG.E.64 R2, desc[UR4][R2.64] ;  /* 0x0000000402027981 */ /* 0x004f22000c1e1b00 */
[----:B---3--:R-:W-:Y:S01]  /*00f0*/  IMAD.WIDE R8, R11, 0x8, R8 ;  /* 0x000000080b087825 */ /* 0x008fe200078e0208 */
[----:B----4-:R-:W-:-:S07]  /*0100*/  DMUL R6, R2, R4 ;  /* 0x0000000402067228 */ /* 0x010fce0000000000 */
[----:B------:R-:W-:Y:S01]  /*0110*/  STG.E.64 desc[UR4][R8.64], R6 ;  /* 0x0000000608007986 */ /* 0x000fe2000c101b04 */
[----:B------:R-:W-:Y:S05]  /*0120*/  EXIT ;  /* 0x000000000000794d */ /* 0x000fea0003800000 */
.L_x_135:
        /* <DEDUP_REMOVED lines=13> */
.L_x_322:


//--------------------- .text.sub_broadcast_scalar_f32 --------------------------
	.section	.text.sub_broadcast_scalar_f32,"ax",@progbits
	.align	128
        .global         sub_broadcast_scalar_f32
        .type           sub_broadcast_scalar_f32,@function
        .size           sub_broadcast_scalar_f32,(.L_x_323 - sub_broadcast_scalar_f32)
        .other          sub_broadcast_scalar_f32,@"STO_CUDA_ENTRY STV_DEFAULT"
sub_broadcast_scalar_f32:
.text.sub_broadcast_scalar_f32:
        /* <DEDUP_REMOVED lines=16> */
[----:B----4-:R-:W-:-:S05]  /*0100*/  FADD R9, -R2, R5 ;  /* 0x0000000502097221 */ /* 0x010fca0000000100 */
[----:B------:R-:W-:Y:S01]  /*0110*/  STG.E desc[UR4][R6.64], R9 ;  /* 0x0000000906007986 */ /* 0x000fe2000c101904 */
[----:B------:R-:W-:Y:S05]  /*0120*/  EXIT ;  /* 0x000000000000794d */ /* 0x000fea0003800000 */
.L_x_136:
        /* <DEDUP_REMOVED lines=13> */
.L_x_323:


//--------------------- .text.sub_broadcast_scalar_f64 --------------------------
	.section	.text.sub_broadcast_scalar_f64,"ax",@progbits
	.align	128
        .global         sub_broadcast_scalar_f64
        .type           sub_broadcast_scalar_f64,@function
        .size           sub_broadcast_scalar_f64,(.L_x_324 - sub_broadcast_scalar_f64)
        .other          sub_broadcast_scalar_f64,@"STO_CUDA_ENTRY STV_DEFAULT"
sub_broadcast_scalar_f64:
.text.sub_broadcast_scalar_f64:
        /* <DEDUP_REMOVED lines=16> */
[----:B----4-:R-:W-:-:S07]  /*0100*/  DADD R6, -R2, R4 ;  /* 0x0000000002067229 */ /* 0x010fce0000000104 */
[----:B------:R-:W-:Y:S01]  /*0110*/  STG.E.64 desc[UR4][R8.64], R6 ;  /* 0x0000000608007986 */ /* 0x000fe2000c101b04 */
[----:B------:R-:W-:Y:S05]  /*0120*/  EXIT ;  /* 0x000000000000794d */ /* 0x000fea0003800000 */
.L_x_137:
        /* <DEDUP_REMOVED lines=13> */
.L_x_324:


//--------------------- .text.add_broadcast_scalar_f32 --------------------------
	.section	.text.add_broadcast_scalar_f32,"ax",@progbits
	.align	128
        .global         add_broadcast_scalar_f32
        .type           add_broadcast_scalar_f32,@function
        .size           add_broadcast_scalar_f32,(.L_x_325 - add_broadcast_scalar_f32)
        .other          add_broadcast_scalar_f32,@"STO_CUDA_ENTRY STV_DEFAULT"
add_broadcast_scalar_f32:
.text.add_broadcast_scalar_f32:
        /* <DEDUP_REMOVED lines=16> */
[----:B----4-:R-:W-:-:S05]  /*0100*/  FADD R9, R2, R5 ;  /* 0x0000000502097221 */ /* 0x010fca0000000000 */
[----:B------:R-:W-:Y:S01]  /*0110*/  STG.E desc[UR4][R6.64], R9 ;  /* 0x0000000906007986 */ /* 0x000fe2000c101904 */
[----:B------:R-:W-:Y:S05]  /*0120*/  EXIT ;  /* 0x000000000000794d */ /* 0x000fea0003800000 */
.L_x_138:
        /* <DEDUP_REMOVED lines=13> */
.L_x_325:


//--------------------- .text.add_broadcast_scalar_f64 --------------------------
	.section	.text.add_broadcast_scalar_f64,"ax",@progbits
	.align	128
        .global         add_broadcast_scalar_f64
        .type           add_broadcast_scalar_f64,@function
        .size           add_broadcast_scalar_f64,(.L_x_326 - add_broadcast_scalar_f64)
        .other          add_broadcast_scalar_f64,@"STO_CUDA_ENTRY STV_DEFAULT"
add_broadcast_scalar_f64:
.text.add_broadcast_scalar_f64:
        /* <DEDUP_REMOVED lines=16> */
[----:B----4-:R-:W-:-:S07]  /*0100*/  DADD R6, R2, R4 ;  /* 0x0000000002067229 */ /* 0x010fce0000000004 */
[----:B------:R-:W-:Y:S01]  /*0110*/  STG.E.64 desc[UR4][R8.64], R6 ;  /* 0x0000000608007986 */ /* 0x000fe2000c101b04 */
[----:B------:R-:W-:Y:S05]  /*0120*/  EXIT ;  /* 0x000000000000794d */ /* 0x000fea0003800000 */
.L_x_139:
        /* <DEDUP_REMOVED lines=13> */
.L_x_326:


//--------------------- .text.exp_c128            --------------------------
	.section	.text.exp_c128,"ax",@progbits
	.align	128
        .global         exp_c128
        .type           exp_c128,@function
        .size           exp_c128,(.L_x_298 - exp_c128)
        .other          exp_c128,@"STO_CUDA_ENTRY STV_DEFAULT"
exp_c128:
.text.exp_c128:
        /* <DEDUP_REMOVED lines=11> */
[----:B------:R-:W-:-:S04]  /*00b0*/  IMAD.SHL.U32 R8, R8, 0x2, RZ ;  /* 0x0000000208087824 */ /* 0x000fc800078e00ff */
[----:B0-----:R-:W-:-:S05]  /*00c0*/  IMAD.WIDE R12, R8, 0x8, R12 ;  /* 0x00000008080c7825 */ /* 0x001fca00078e020c */
[----:B-1----:R-:W2:Y:S04]  /*00d0*/  LDG.E.64 R4, desc[UR4][R12.64] ;  /* 0x000000040c047981 */ /* 0x002ea8000c1e1b00 */
[----:B------:R-:W3:Y:S01]  /*00e0*/  LDG.E.64 R2, desc[UR4][R12.64+0x8] ;  /* 0x000008040c027981 */ /* 0x000ee2000c1e1b00 */
[----:B------:R-:W-:Y:S01]  /*00f0*/  IMAD.MOV.U32 R10, RZ, RZ, 0x652b82fe ;  /* 0x652b82feff0a7424 */ /* 0x000fe200078e00ff */
[----:B------:R-:W-:Y:S01]  /*0100*/  UMOV UR6, 0xfefa39ef ;  /* 0xfefa39ef00067882 */ /* 0x000fe20000000000 */
[----:B------:R-:W-:Y:S01]  /*0110*/  IMAD.MOV.U32 R11, RZ, RZ, 0x3ff71547 ;  /* 0x3ff71547ff0b7424 */ /* 0x000fe200078e00ff */
[----:B------:R-:W-:Y:S01]  /*0120*/  UMOV UR7, 0x3fe62e42 ;  /* 0x3fe62e4200077882 */ /* 0x000fe20000000000 */
[----:B------:R-:W-:Y:S04]  /*0130*/  BSSY.RECONVERGENT B0, `(.L_x_140) ;  /* 0x0000038000007945 */ /* 0x000fe80003800200 */
[----:B--2---:R-:W-:Y:S01]  /*0140*/  DFMA R10, R4, R10, 6.75539944105574400000e+15 ;  /* 0x43380000040a742b */ /* 0x004fe2000000000a */
[----:B------:R-:W-:Y:S01]  /*0150*/  FSETP.GEU.AND P0, PT, |R5|, 4.1917929649353027344, PT ;  /* 0x4086232b0500780b */ /* 0x000fe20003f0e200 */
[----:B---3--:R-:W-:-:S06]  /*0160*/  DSETP.NEU.AND P2, PT, |R2|, +INF , PT ;  /* 0x7ff000000200742a */ /* 0x008fcc0003f4d200 */
[----:B------:R-:W-:-:S08]  /*0170*/  DADD R6, R10, -6.75539944105574400000e+15 ;  /* 0xc33800000a067429 */ /* 0x000fd00000000000 */
[----:B------:R-:W-:Y:S01]  /*0180*/  DFMA R14, R6, -UR6, R4 ;  /* 0x80000006060e7c2b */ /* 0x000fe20008000004 */
[----:B------:R-:W-:Y:S01]  /*0190*/  UMOV UR6, 0x3b39803f ;  /* 0x3b39803f00067882 */ /* 0x000fe20000000000 */
[----:B------:R-:W-:Y:S01]  /*01a0*/  UMOV UR7, 0x3c7abc9e ;  /* 0x3c7abc9e00077882 */ /* 0x000fe20000000000 */
[----:B------:R-:W-:-:S05]  /*01b0*/  @!P2 DMUL R12, RZ, R2 ;  /* 0x00000002ff0ca228 */ /* 0x000fca0000000000 */
[----:B------:R-:W-:Y:S01]  /*01c0*/  DFMA R6, R6, -UR6, R14 ;  /* 0x8000000606067c2b */ /* 0x000fe2000800000e */
[----:B------:R-:W-:Y:S01]  /*01d0*/  UMOV UR6, 0x69ce2bdf ;  /* 0x69ce2bdf00067882 */ /* 0x000fe20000000000 */
[----:B------:R-:W-:Y:S01]  /*01e0*/  IMAD.MOV.U32 R14, RZ, RZ, -0x35dec16 ;  /* 0xfca213eaff0e7424 */ /* 0x000fe200078e00ff */
[----:B------:R-:W-:Y:S01]  /*01f0*/  UMOV UR7, 0x3e5ade15 ;  /* 0x3e5ade1500077882 */ /* 0x000fe20000000000 */
[----:B------:R-:W-:-:S06]  /*0200*/  IMAD.MOV.U32 R15, RZ, RZ, 0x3e928af3 ;  /* 0x3e928af3ff0f7424 */ /* 0x000fcc00078e00ff */
        /* <DEDUP_REMOVED lines=36> */
[----:B------:R-:W-:-:S05]  /*0450*/  @!P1 SHF.R.S32.HI R5, RZ, 0x1, R0 ;  /* 0x00000001ff059819 */ /* 0x000fca0000011400 */
[----:B------:R-:W-:Y:S02]  /*0460*/  @!P1 IMAD.IADD R4, R10, 0x1, -R5 ;  /* 0x000000010a049824 */ /* 0x000fe400078e0a05 */
[----:B------:R-:W-:-:S03]  /*0470*/  @!P1 IMAD R15, R5, 0x100000, R15 ;  /* 0x00100000050f9824 */ /* 0x000fc600078e020f */
[----:B------:R-:W-:Y:S01]  /*0480*/  @!P1 LEA R5, R4, 0x3ff00000, 0x14 ;  /* 0x3ff0000004059811 */ /* 0x000fe200078ea0ff */
[----:B------:R-:W-:-:S06]  /*0490*/  @!P1 IMAD.MOV.U32 R4, RZ, RZ, RZ ;  /* 0x000000ffff049224 */ /* 0x000fcc00078e00ff */
[----:B------:R-:W-:-:S11]  /*04a0*/  @!P1 DMUL R6, R14, R4 ;  /* 0x000000040e069228 */ /* 0x000fd60000000000 */
.L_x_141:
[----:B------:R-:W-:Y:S05]  /*04b0*/  BSYNC.RECONVERGENT B0 ;  /* 0x0000000000007941 */ /* 0x000fea0003800200 */
.L_x_140:
[----:B------:R-:W-:Y:S01]  /*04c0*/  BSSY.RECONVERGENT B0, `(.L_x_142) ;  /* 0x0000015000007945 */ /* 0x000fe20003800200 */
[----:B------:R-:W-:-:S03]  /*04d0*/  @!P2 IMAD.MOV.U32 R0, RZ, RZ, RZ ;  /* 0x000000ffff00a224 */ /* 0x000fc600078e00ff */
[----:B------:R-:W-:Y:S05]  /*04e0*/  @!P2 BRA `(.L_x_143) ;  /* 0x000000000048a947 */ /* 0x000fea0003800000 */
        /* <DEDUP_REMOVED lines=17> */
[----:B------:R-:W-:Y:S05]  /*0600*/  CALL.REL.NOINC `($exp_c128$__internal_trig_reduction_slowpathd) ;  /* 0x0000000000ec7944 */ /* 0x000fea0003c00000 */
.L_x_143:
[----:B------:R-:W-:Y:S05]  /*0610*/  BSYNC.RECONVERGENT B0 ;  /* 0x0000000000007941 */ /* 0x000fea0003800200 */
.L_x_142:
[----:B------:R-:W-:Y:S01]  /*0620*/  DMUL R2, R12, R12 ;  /* 0x0000000c0c027228 */ /* 0x000fe20000000000 */
[----:B------:R-:W-:Y:S01]  /*0630*/  IMAD.MOV.U32 R10, RZ, RZ, 0x2cb0d246 ;  /* 0x2cb0d246ff0a7424 */ /* 0x000fe200078e00ff */
[----:B------:R-:W-:Y:S01]  /*0640*/  UMOV UR8, 0xf9785eba ;  /* 0xf9785eba00087882 */ /* 0x000fe20000000000 */
[----:B------:R-:W-:Y:S01]  /*0650*/  IMAD.MOV.U32 R11, RZ, RZ, 0x3e5ae5f1 ;  /* 0x3e5ae5f1ff0b7424 */ /* 0x000fe200078e00ff */
[----:B------:R-:W-:Y:S01]  /*0660*/  UMOV UR9, 0x3de5db65 ;  /* 0x3de5db6500097882 */ /* 0x000fe20000000000 */
[----:B------:R-:W-:Y:S01]  /*0670*/  IMAD.MOV.U32 R4, RZ, RZ, -0x3e107ad8 ;  /* 0xc1ef8528ff047424 */ /* 0x000fe200078e00ff */
[----:B------:R-:W-:Y:S01]  /*0680*/  UMOV UR6, 0x20fd8164 ;  /* 0x20fd816400067882 */ /* 0x000fe20000000000 */
[----:B------:R-:W-:Y:S01]  /*0690*/  IMAD.MOV.U32 R5, RZ, RZ, 0x3e21eea7 ;  /* 0x3e21eea7ff057424 */ /* 0x000fe200078e00ff */
[----:B------:R-:W-:Y:S01]  /*06a0*/  UMOV UR7, 0x3da8ff83 ;  /* 0x3da8ff8300077882 */ /* 0x000fe20000000000 */
[C---:B------:R-:W-:Y:S01]  /*06b0*/  DFMA R10, R2.reuse, UR8, -R10 ;  /* 0x00000008020a7c2b */ /* 0x040fe2000800080a */
[----:B------:R-:W-:Y:S01]  /*06c0*/  UMOV UR8, 0x69ace392 ;  /* 0x69ace39200087882 */ /* 0x000fe20000000000 */
[----:B------:R-:W-:Y:S01]  /*06d0*/  UMOV UR9, 0x3ec71de3 ;  /* 0x3ec71de300097882 */ /* 0x000fe20000000000 */
[----:B------:R-:W-:Y:S01]  /*06e0*/  LOP3.LUT P1, RZ, R0, 0x2, RZ, 0xc0, !PT ;  /* 0x0000000200ff7812 */ /* 0x000fe2000782c0ff */
[----:B------:R-:W-:Y:S01]  /*06f0*/  DFMA R4, R2, -UR6, R4 ;  /* 0x8000000602047c2b */ /* 0x000fe20008000004 */
[----:B------:R-:W-:Y:S01]  /*0700*/  UMOV UR6, 0x8e06e6d9 ;  /* 0x8e06e6d900067882 */ /* 0x000fe20000000000 */
[----:B------:R-:W-:-:S02]  /*0710*/  UMOV UR7, 0x3e927e4f ;  /* 0x3e927e4f00077882 */ /* 0x000fc40000000000 */
[C---:B------:R-:W-:Y:S01]  /*0720*/  DFMA R10, R2.reuse, R10, UR8 ;  /* 0x00000008020a7e2b */ /* 0x040fe2000800000a */
[----:B------:R-:W-:Y:S01]  /*0730*/  UMOV UR8, 0x19db62a1 ;  /* 0x19db62a100087882 */ /* 0x000fe20000000000 */
[----:B------:R-:W-:Y:S02]  /*0740*/  UMOV UR9, 0x3f2a01a0 ;  /* 0x3f2a01a000097882 */ /* 0x000fe40000000000 */
[C---:B------:R-:W-:Y:S01]  /*0750*/  DFMA R4, R2.reuse, R4, -UR6 ;  /* 0x8000000602047e2b */ /* 0x040fe20008000004 */
[----:B------:R-:W-:Y:S01]  /*0760*/  UMOV UR6, 0x19ddbce9 ;  /* 0x19ddbce900067882 */ /* 0x000fe20000000000 */
[----:B------:R-:W-:Y:S02]  /*0770*/  UMOV UR7, 0x3efa01a0 ;  /* 0x3efa01a000077882 */ /* 0x000fe40000000000 */
[----:B------:R-:W-:Y:S01]  /*0780*/  DFMA R10, R2, R10, -UR8 ;  /* 0x80000008020a7e2b */ /* 0x000fe2000800000a */
[----:B------:R-:W-:Y:S01]  /*0790*/  UMOV UR8, 0x11110818 ;  /* 0x1111081800087882 */ /* 0x000fe20000000000 */
[----:B------:R-:W-:-:S02]  /*07a0*/  UMOV UR9, 0x3f811111 ;  /* 0x3f81111100097882 */ /* 0x000fc40000000000 */
[C---:B------:R-:W-:Y:S01]  /*07b0*/  DFMA R4, R2.reuse, R4, UR6 ;  /* 0x0000000602047e2b */ /* 0x040fe20008000004 */
[----:B------:R-:W-:Y:S01]  /*07c0*/  UMOV UR6, 0x16c15d47 ;  /* 0x16c15d4700067882 */ /* 0x000fe20000000000 */
[----:B------:R-:W-:Y:S02]  /*07d0*/  UMOV UR7, 0x3f56c16c ;  /* 0x3f56c16c00077882 */ /* 0x000fe40000000000 */
[C---:B------:R-:W-:Y:S01]  /*07e0*/  DFMA R10, R2.reuse, R10, UR8 ;  /* 0x00000008020a7e2b */ /* 0x040fe2000800000a */
[----:B------:R-:W-:Y:S01]  /*07f0*/  UMOV UR8, 0x55555554 ;  /* 0x5555555400087882 */ /* 0x000fe20000000000 */
[----:B------:R-:W-:Y:S02]  /*0800*/  UMOV UR9, 0x3fc55555 ;  /* 0x3fc5555500097882 */ /* 0x000fe40000000000 */
[----:B------:R-:W-:Y:S01]  /*0810*/  DFMA R4, R2, R4, -UR6 ;  /* 0x8000000602047e2b */ /* 0x000fe20008000004 */
[----:B------:R-:W-:Y:S01]  /*0820*/  UMOV UR6, 0x55555551 ;  /* 0x5555555100067882 */ /* 0x000fe20000000000 */
[----:B------:R-:W-:-:S02]  /*0830*/  UMOV UR7, 0x3fa55555 ;  /* 0x3fa5555500077882 */ /* 0x000fc40000000000 */
[----:B------:R-:W-:-:S04]  /*0840*/  DFMA R10, R2, R10, -UR8 ;  /* 0x80000008020a7e2b */ /* 0x000fc8000800000a */
[----:B------:R-:W-:-:S04]  /*0850*/  DFMA R4, R2, R4, UR6 ;  /* 0x0000000602047e2b */ /* 0x000fc80008000004 */
[----:B------:R-:W-:-:S04]  /*0860*/  DFMA R10, R2, R10, RZ ;  /* 0x0000000a020a722b */ /* 0x000fc800000000ff */
[----:B------:R-:W-:-:S04]  /*0870*/  DFMA R4, R2, R4, -0.5 ;  /* 0xbfe000000204742b */ /* 0x000fc80000000004 */
[----:B------:R-:W-:Y:S01]  /*0880*/  DFMA R10, R10, R12, R12 ;  /* 0x0000000c0a0a722b */ /* 0x000fe2000000000c */
[----:B------:R-:W0:Y:S03]  /*0890*/  LDC.64 R12, c[0x0][0x380] ;  /* 0x0000e000ff0c7b82 */ /* 0x000e260000000a00 */
[----:B------:R-:W-:Y:S01]  /*08a0*/  DFMA R4, R2, R4, 1 ;  /* 0x3ff000000204742b */ /* 0x000fe20000000004 */
[----:B------:R-:W-:-:S04]  /*08b0*/  LOP3.LUT R2, R0, 0x1, RZ, 0xc0, !PT ;  /* 0x0000000100027812 */ /* 0x000fc800078ec0ff */
[----:B------:R-:W-:Y:S02]  /*08c0*/  ISETP.NE.U32.AND P0, PT, R2, 0x1, PT ;  /* 0x000000010200780c */ /* 0x000fe40003f05070 */
[----:B------:R-:W-:-:S03]  /*08d0*/  LOP3.LUT R9, R11, 0x80000000, RZ, 0x3c, !PT ;  /* 0x800000000b097812 */ /* 0x000fc600078e3cff */
[----:B------:R-:W-:Y:S02]  /*08e0*/  FSEL R3, R5, R11, !P0 ;  /* 0x0000000b05037208 */ /* 0x000fe40004000000 */
[----:B------:R-:W-:Y:S02]  /*08f0*/  FSEL R11, R9, R5, !P0 ;  /* 0x00000005090b7208 */ /* 0x000fe40004000000 */
[----:B------:R-:W-:Y:S02]  /*0900*/  @P1 LOP3.LUT R5, R3, 0x80000000, RZ, 0x3c, !PT ;  /* 0x8000000003051812 */ /* 0x000fe400078e3cff */
[----:B------:R-:W-:Y:S02]  /*0910*/  @P1 LOP3.LUT R9, R11, 0x80000000, RZ, 0x3c, !PT ;  /* 0x800000000b091812 */ /* 0x000fe400078e3cff */
[----:B------:R-:W-:Y:S01]  /*0920*/  FSEL R2, R4, R10, !P0 ;  /* 0x0000000a04027208 */ /* 0x000fe20004000000 */
[----:B------:R-:W-:Y:S01]  /*0930*/  @P1 IMAD.MOV.U32 R3, RZ, RZ, R5 ;  /* 0x000000ffff031224 */ /* 0x000fe200078e0005 */
[----:B------:R-:W-:Y:S01]  /*0940*/  FSEL R10, R10, R4, !P0 ;  /* 0x000000040a0a7208 */ /* 0x000fe20004000000 */
[----:B------:R-:W-:-:S02]  /*0950*/  @P1 IMAD.MOV.U32 R11, RZ, RZ, R9 ;  /* 0x000000ffff0b1224 */ /* 0x000fc400078e0009 */
[----:B0-----:R-:W-:Y:S02]  /*0960*/  IMAD.WIDE R8, R8, 0x8, R12 ;  /* 0x0000000808087825 */ /* 0x001fe400078e020c */
[-C--:B------:R-:W-:Y:S02]  /*0970*/  DMUL R2, R2, R6.reuse ;  /* 0x0000000602027228 */ /* 0x080fe40000000000 */
[----:B------:R-:W-:-:S05]  /*0980*/  DMUL R6, R10, R6 ;  /* 0x000000060a067228 */ /* 0x000fca0000000000 */
[----:B------:R-:W-:Y:S04]  /*0990*/  STG.E.64 desc[UR4][R8.64+0x8], R2 ;  /* 0x0000080208007986 */ /* 0x000fe8000c101b04 */
[----:B------:R-:W-:Y:S01]  /*09a0*/  STG.E.64 desc[UR4][R8.64], R6 ;  /* 0x0000000608007986 */ /* 0x000fe2000c101b04 */
[----:B------:R-:W-:Y:S05]  /*09b0*/  EXIT ;  /* 0x000000000000794d */ /* 0x000fea0003800000 */
        .type           $exp_c128$__internal_trig_reduction_slowpathd,@function
        .size           $exp_c128$__internal_trig_reduction_slowpathd,(.L_x_298 - $exp_c128$__internal_trig_reduction_slowpathd)
$exp_c128$__internal_trig_reduction_slowpathd:
        /* <DEDUP_REMOVED lines=9> */
[----:B------:R-:W-:Y:S01]  /*0a50*/  IMAD.MOV.U32 R9, RZ, RZ, R3 ;  /* 0x000000ffff097224 */ /* 0x000fe200078e0003 */
[----:B------:R-:W-:Y:S02]  /*0a60*/  CS2R R12, SRZ ;  /* 0x00000000000c7805 */ /* 0x000fe4000001ff00 */
[----:B------:R-:W-:Y:S02]  /*0a70*/  SHF.R.U32.HI R17, RZ, 0x6, R4 ;  /* 0x00000006ff117819 */ /* 0x000fe40000011604 */
[----:B------:R-:W-:Y:S02]  /*0a80*/  ISETP.GE.U32.AND P0, PT, R4, 0x80, PT ;  /* 0x000000800400780c */ /* 0x000fe40003f06070 */
[C---:B------:R-:W-:Y:S02]  /*0a90*/  IADD3 R4, PT, PT, -R17.reuse, 0x13, RZ ;  /* 0x0000001311047810 */ /* 0x040fe40007ffe1ff */
[----:B------:R-:W-:-:S02]  /*0aa0*/  IADD3 R5, PT, PT, -R17, 0xf, RZ ;  /* 0x0000000f11057810 */ /* 0x000fc40007ffe1ff */
        /* <DEDUP_REMOVED lines=10> */
[----:B------:R-:W-:-:S07]  /*0b50*/  LOP3.LUT R19, R19, 0x80000000, RZ, 0xfc, !PT ;  /* 0x8000000013137812 */ /* 0x000fce00078efcff */
.L_x_148:
[----:B------:R-:W1:Y:S01]  /*0b60*/  LDC.64 R2, c[0x4][0x8] ;  /* 0x01000200ff027b82 */ /* 0x000e620000000a00 */
[----:B0-----:R-:W-:Y:S02]  /*0b70*/  R2UR UR6, R14 ;  /* 0x000000000e0672ca */ /* 0x001fe400000e0000 */
[----:B------:R-:W-:Y:S01]  /*0b80*/  R2UR UR7, R15 ;  /* 0x000000000f0772ca */ /* 0x000fe200000e0000 */
[----:B-1----:R-:W-:-:S12]  /*0b90*/  IMAD.WIDE R2, R5, 0x8, R2 ;  /* 0x0000000805027825 */ /* 0x002fd800078e0202 */
        /* <DEDUP_REMOVED lines=25> */
.L_x_147:
[----:B------:R-:W-:-:S07]  /*0d30*/  IMAD.MOV.U32 R5, RZ, RZ, R4 ;  /* 0x000000ffff057224 */ /* 0x000fce00078e0004 */
.L_x_146:
[----:B------:R-:W-:Y:S05]  /*0d40*/  BSYNC.RECONVERGENT B1 ;  /* 0x0000000000017941 */ /* 0x000fea0003800200 */
.L_x_145:
        /* <DEDUP_REMOVED lines=16> */
[-C--:B0-----:R-:W-:Y:S02]  /*0e50*/  @P0 SHF.R.U32.HI R12, RZ, R0.reuse, R15 ;  /* 0x00000000ff0c0219 */ /* 0x081fe4000001160f */
[----:B------:R-:W-:Y:S02]  /*0e60*/  @P0 LOP3.LUT R4, R14, R11, RZ, 0xfc, !PT ;  /* 0x0000000b0e040212 */ /* 0x000fe400078efcff */
[-C--:B----4-:R-:W-:Y:S02]  /*0e70*/  @P0 SHF.L.U32 R13, R2, R23.reuse, RZ ;  /* 0x00000017020d0219 */ /* 0x090fe400000006ff */
[----:B------:R-:W-:Y:S01]  /*0e80*/  @P0 SHF.R.U64 R16, R19, R0, R21 ;  /* 0x0000000013100219 */ /* 0x000fe20000001215 */
[----:B------:R-:W-:Y:S01]  /*0e90*/  IMAD.SHL.U32 R14, R4, 0x4, RZ ;  /* 0x00000004040e7824 */ /* 0x000fe200078e00ff */
[----:B------:R-:W-:Y:S02]  /*0ea0*/  @P0 LOP3.LUT R5, R17, R12, RZ, 0xfc, !PT ;  /* 0x0000000c11050212 */ /* 0x000fe400078efcff */
        /* <DEDUP_REMOVED lines=22> */
[----:B------:R-:W0:Y:S02]  /*1010*/  FLO.U32 R5, R5 ;  /* 0x0000000500057300 */ /* 0x000e2400000e0000 */
[C---:B0-----:R-:W-:Y:S02]  /*1020*/  IADD3 R12, PT, PT, -R5.reuse, 0x1f, RZ ;  /* 0x0000001f050c7810 */ /* 0x041fe40007ffe1ff */
[----:B------:R-:W-:-:S03]  /*1030*/  IADD3 R0, PT, PT, -R5, 0x3f, RZ ;  /* 0x0000003f05007810 */ /* 0x000fc60007ffe1ff */
[----:B------:R-:W-:-:S05]  /*1040*/  @P1 IMAD.MOV R0, RZ, RZ, R12 ;  /* 0x000000ffff001224 */ /* 0x000fca00078e020c */
[----:B------:R-:W-:-:S13]  /*1050*/  ISETP.NE.AND P1, PT, R0, RZ, PT ;  /* 0x000000ff0000720c */ /* 0x000fda0003f25270 */
[----:B------:R-:W-:Y:S05]  /*1060*/  @!P1 BRA `(.L_x_150) ;  /* 0x0000000000289947 */ /* 0x000fea0003800000 */
        /* <DEDUP_REMOVED lines=10> */
.L_x_150:
[----:B------:R-:W-:Y:S05]  /*1110*/  BSYNC.RECONVERGENT B1 ;  /* 0x0000000000017941 */ /* 0x000fea0003800200 */
.L_x_149:
[----:B------:R-:W-:-:S04]  /*1120*/  IMAD.WIDE.U32 R16, R15, 0x2168c235, RZ ;  /* 0x2168c2350f107825 */ /* 0x000fc800078e00ff */
[----:B------:R-:W-:Y:S01]  /*1130*/  IMAD.MOV.U32 R12, RZ, RZ, R17 ;  /* 0x000000ffff0c7224 */ /* 0x000fe200078e0011 */
[----:B------:R-:W-:Y:S01]  /*1140*/  IADD3 RZ, P1, PT, R16, R16, RZ ;  /* 0x0000001010ff7210 */ /* 0x000fe20007f3e0ff */
[----:B------:R-:W-:Y:S02]  /*1150*/  IMAD.MOV.U32 R13, RZ, RZ, RZ ;  /* 0x000000ffff0d7224 */ /* 0x000fe400078e00ff */
        /* <DEDUP_REMOVED lines=19> */
[----:B------:R-:W-:-:S02]  /*1290*/  SHF.R.U32.HI R11, RZ, 0x1e, R3 ;  /* 0x0000001eff0b7819 */ /* 0x000fc40000011603 */
[----:B------:R-:W-:Y:S01]  /*12a0*/  SHF.R.U64 R4, R4, 0xa, R5 ;  /* 0x0000000a04047819 */ /* 0x000fe20000001205 */
[----:B------:R-:W-:Y:S01]  /*12b0*/  IMAD.SHL.U32 R0, R0, 0x100000, RZ ;  /* 0x0010000000007824 */ /* 0x000fe200078e00ff */
[----:B------:R-:W-:Y:S02]  /*12c0*/  @!P0 LOP3.LUT R9, R9, 0x80000000, RZ, 0x3c, !PT ;  /* 0x8000000009098812 */ /* 0x000fe400078e3cff */
[----:B------:R-:W-:-:S04]  /*12d0*/  IADD3 R4, P2, PT, R4, 0x1, RZ ;  /* 0x0000000104047810 */ /* 0x000fc80007f5e0ff */
[----:B------:R-:W-:-:S04]  /*12e0*/  LEA.HI.X R5, R5, RZ, RZ, 0x16, P2 ;  /* 0x000000ff05057211 */ /* 0x000fc800010fb4ff */
[--C-:B------:R-:W-:Y:S02]  /*12f0*/  SHF.R.U64 R4, R4, 0x1, R5.reuse ;  /* 0x0000000104047819 */ /* 0x100fe40000001205 */
[----:B------:R-:W-:Y:S02]  /*1300*/  SHF.R.U32.HI R3, RZ, 0x1, R5 ;  /* 0x00000001ff037819 */ /* 0x000fe40000011605 */
[----:B------:R-:W-:Y:S02]  /*1310*/  IADD3 R16, P2, P3, RZ, RZ, R4 ;  /* 0x000000ffff107210 */ /* 0x000fe40007b5e004 */
[----:B------:R-:W-:Y:S02]  /*1320*/  LEA.HI R5, R2, R11, RZ, 0x1 ;  /* 0x0000000b02057211 */ /* 0x000fe400078f08ff */
[----:B------:R-:W-:-:S03]  /*1330*/  IADD3.X R0, PT, PT, R0, 0x3fe00000, R3, P2, P3 ;  /* 0x3fe0000000007810 */ /* 0x000fc600017e6403 */
[----:B------:R-:W-:Y:S01]  /*1340*/  @P1 IMAD.MOV R5, RZ, RZ, -R5 ;  /* 0x000000ffff051224 */ /* 0x000fe200078e0a05 */
[----:B------:R-:W-:-:S07]  /*1350*/  LOP3.LUT R11, R0, R9, RZ, 0xfc, !PT ;  /* 0x00000009000b7212 */ /* 0x000fce00078efcff */
.L_x_144:
[----:B------:R-:W-:Y:S02]  /*1360*/  IMAD.MOV.U32 R13, RZ, RZ, R11 ;  /* 0x000000ffff0d7224 */ /* 0x000fe400078e000b */
[----:B------:R-:W-:Y:S02]  /*1370*/  IMAD.MOV.U32 R11, RZ, RZ, 0x0 ;  /* 0x00000000ff0b7424 */ /* 0x000fe400078e00ff */
[----:B------:R-:W-:Y:S02]  /*1380*/  IMAD.MOV.U32 R0, RZ, RZ, R5 ;  /* 0x000000ffff007224 */ /* 0x000fe400078e0005 */
[----:B------:R-:W-:Y:S01]  /*1390*/  IMAD.MOV.U32 R12, RZ, RZ, R16 ;  /* 0x000000ffff0c7224 */ /* 0x000fe200078e0010 */
[----:B------:R-:W-:Y:S06]  /*13a0*/  RET.REL.NODEC R10 `(exp_c128) ;  /* 0xffffffec0a147950 */ /* 0x000fec0003c3ffff */
.L_x_151:
        /* <DEDUP_REMOVED lines=13> */
.L_x_298:


//--------------------- .text.abs_c128            --------------------------
	.section	.text.abs_c128,"ax",@progbits
	.align	128
        .global         abs_c128
        .type           abs_c128,@function
        .size           abs_c128,(.L_x_299 - abs_c128)
        .other          abs_c128,@"STO_CUDA_ENTRY STV_DEFAULT"
abs_c128:
.text.abs_c128:
        /* <DEDUP_REMOVED lines=10> */
[----:B------:R-:W-:-:S04]  /*00a0*/  IMAD.SHL.U32 R5, R0, 0x2, RZ ;  /* 0x0000000200057824 */ /* 0x000fc800078e00ff */
[----:B0-----:R-:W-:-:S05]  /*00b0*/  IMAD.WIDE R2, R5, 0x8, R2 ;  /* 0x0000000805027825 */ /* 0x001fca00078e0202 */
[----:B-1----:R-:W2:Y:S04]  /*00c0*/  LDG.E.64 R6, desc[UR4][R2.64+0x8] ;  /* 0x0000080402067981 */ /* 0x002ea8000c1e1b00 */
[----:B------:R-:W3:Y:S01]  /*00d0*/  LDG.E.64 R4, desc[UR4][R2.64] ;  /* 0x0000000402047981 */ /* 0x000ee2000c1e1b00 */
[----:B------:R-:W-:Y:S01]  /*00e0*/  MOV R10, 0x0 ;  /* 0x00000000000a7802 */ /* 0x000fe20000000f00 */
[----:B------:R-:W-:Y:S01]  /*00f0*/  IMAD.MOV.U32 R11, RZ, RZ, 0x3fd80000 ;  /* 0x3fd80000ff0b7424 */ /* 0x000fe200078e00ff */
[----:B------:R-:W-:Y:S01]  /*0100*/  BSSY.RECONVERGENT B0, `(.L_x_152) ;  /* 0x0000015000007945 */ /* 0x000fe20003800200 */
[----:B--2---:R-:W-:-:S08]  /*0110*/  DMUL R6, R6, R6 ;  /* 0x0000000606067228 */ /* 0x004fd00000000000 */
[----:B---3--:R-:W-:-:S06]  /*0120*/  DFMA R4, R4, R4, R6 ;  /* 0x000000040404722b */ /* 0x008fcc0000000006 */
[----:B------:R-:W0:Y:S04]  /*0130*/  MUFU.RSQ64H R7, R5 ;  /* 0x0000000500077308 */ /* 0x000e280000001c00 */
[----:B------:R-:W-:-:S05]  /*0140*/  VIADD R6, R5, 0xfcb00000 ;  /* 0xfcb0000005067836 */ /* 0x000fca0000000000 */
[----:B------:R-:W-:Y:S01]  /*0150*/  ISETP.GE.U32.AND P0, PT, R6, 0x7ca00000, PT ;  /* 0x7ca000000600780c */ /* 0x000fe20003f06070 */
[----:B0-----:R-:W-:-:S08]  /*0160*/  DMUL R8, R6, R6 ;  /* 0x0000000606087228 */ /* 0x001fd00000000000 */
[----:B------:R-:W-:-:S08]  /*0170*/  DFMA R8, R4, -R8, 1 ;  /* 0x3ff000000408742b */ /* 0x000fd00000000808 */
[----:B------:R-:W-:Y:S02]  /*0180*/  DFMA R10, R8, R10, 0.5 ;  /* 0x3fe00000080a742b */ /* 0x000fe4000000000a */
[----:B------:R-:W-:-:S08]  /*0190*/  DMUL R8, R6, R8 ;  /* 0x0000000806087228 */ /* 0x000fd00000000000 */
[----:B------:R-:W-:-:S08]  /*01a0*/  DFMA R8, R10, R8, R6 ;  /* 0x000000080a08722b */ /* 0x000fd00000000006 */
[----:B------:R-:W-:Y:S02]  /*01b0*/  DMUL R10, R4, R8 ;  /* 0x00000008040a7228 */ /* 0x000fe40000000000 */
[----:B------:R-:W-:Y:S01]  /*01c0*/  VIADD R15, R9, 0xfff00000 ;  /* 0xfff00000090f7836 */ /* 0x000fe20000000000 */
[----:B------:R-:W-:-:S05]  /*01d0*/  MOV R14, R8 ;  /* 0x00000008000e7202 */ /* 0x000fca0000000f00 */
[----:B------:R-:W-:-:S08]  /*01e0*/  DFMA R12, R10, -R10, R4 ;  /* 0x8000000a0a0c722b */ /* 0x000fd00000000004 */
[----:B------:R-:W-:Y:S01]  /*01f0*/  DFMA R2, R12, R14, R10 ;  /* 0x0000000e0c02722b */ /* 0x000fe2000000000a */
[----:B------:R-:W-:Y:S10]  /*0200*/  @!P0 BRA `(.L_x_153) ;  /* 0x0000000000108947 */ /* 0x000ff40003800000 */
[----:B------:R-:W-:-:S07]  /*0210*/  MOV R2, 0x230 ;  /* 0x0000023000027802 */ /* 0x000fce0000000f00 */
[----:B------:R-:W-:Y:S05]  /*0220*/  CALL.REL.NOINC `($__internal_4_$__cuda_sm20_dsqrt_rn_f64_mediumpath_v1) ;  /* 0x00000000001c7944 */ /* 0x000fea0003c00000 */
[----:B------:R-:W-:Y:S02]  /*0230*/  IMAD.MOV.U32 R2, RZ, RZ, R6 ;  /* 0x000000ffff027224 */ /* 0x000fe400078e0006 */
[----:B------:R-:W-:-:S07]  /*0240*/  IMAD.MOV.U32 R3, RZ, RZ, R7 ;  /* 0x000000ffff037224 */ /* 0x000fce00078e0007 */
.L_x_153:
[----:B------:R-:W-:Y:S05]  /*0250*/  BSYNC.RECONVERGENT B0 ;  /* 0x0000000000007941 */ /* 0x000fea0003800200 */
.L_x_152:
[----:B------:R-:W0:Y:S02]  /*0260*/  LDC.64 R4, c[0x0][0x380] ;  /* 0x0000e000ff047b82 */ /* 0x000e240000000a00 */
[----:B0-----:R-:W-:-:S05]  /*0270*/  IMAD.WIDE R4, R0, 0x8, R4 ;  /* 0x0000000800047825 */ /* 0x001fca00078e0204 */
[----:B------:R-:W-:Y:S01]  /*0280*/  STG.E.64 desc[UR4][R4.64], R2 ;  /* 0x0000000204007986 */ /* 0x000fe2000c101b04 */
[----:B------:R-:W-:Y:S05]  /*0290*/  EXIT ;  /* 0x000000000000794d */ /* 0x000fea0003800000 */
        .weak           $__internal_4_$__cuda_sm20_dsqrt_rn_f64_mediumpath_v1
        .type           $__internal_4_$__cuda_sm20_dsqrt_rn_f64_mediumpath_v1,@function
        .size           $__internal_4_$__cuda_sm20_dsqrt_rn_f64_mediumpath_v1,(.L_x_299 - $__internal_4_$__cuda_sm20_dsqrt_rn_f64_mediumpath_v1)
$__internal_4_$__cuda_sm20_dsqrt_rn_f64_mediumpath_v1:
[----:B------:R-:W-:Y:S01]  /*02a0*/  ISETP.GE.U32.AND P0, PT, R6, -0x3400000, PT ;  /* 0xfcc000000600780c */ /* 0x000fe20003f06070 */
[----:B------:R-:W-:Y:S01]  /*02b0*/  BSSY.RECONVERGENT B1, `(.L_x_154) ;  /* 0x0000024000017945 */ /* 0x000fe20003800200 */
[----:B------:R-:W-:-:S11]  /*02c0*/  MOV R9, R15 ;  /* 0x0000000f00097202 */ /* 0x000fd60000000f00 */
[----:B------:R-:W-:Y:S05]  /*02d0*/  @!P0 BRA `(.L_x_155) ;  /* 0x0000000000208947 */ /* 0x000fea0003800000 */
[----:B------:R-:W-:-:S10]  /*02e0*/  DFMA.RM R8, R12, R8, R10 ;  /* 0x000000080c08722b */ /* 0x000fd4000000400a */
[----:B------:R-:W-:-:S05]  /*02f0*/  IADD3 R6, P0, PT, R8, 0x1, RZ ;  /* 0x0000000108067810 */ /* 0x000fca0007f1e0ff */
[----:B------:R-:W-:-:S06]  /*0300*/  IMAD.X R7, RZ, RZ, R9, P0 ;  /* 0x000000ffff077224 */ /* 0x000fcc00000e0609 */
[----:B------:R-:W-:-:S08]  /*0310*/  DFMA.RP R4, -R8, R6, R4 ;  /* 0x000000060804722b */ /* 0x000fd00000008104 */
[----:B------:R-:W-:-:S06]  /*0320*/  DSETP.GT.AND P0, PT, R4, RZ, PT ;  /* 0x000000ff0400722a */ /* 0x000fcc0003f04000 */
[----:B------:R-:W-:Y:S02]  /*0330*/  FSEL R6, R6, R8, P0 ;  /* 0x0000000806067208 */ /* 0x000fe40000000000 */
[----:B------:R-:W-:Y:S01]  /*0340*/  FSEL R7, R7, R9, P0 ;  /* 0x0000000907077208 */ /* 0x000fe20000000000 */
[----:B------:R-:W-:Y:S06]  /*0350*/  BRA `(.L_x_156) ;  /* 0x0000000000647947 */ /* 0x000fec0003800000 */
.L_x_155:
[----:B------:R-:W-:-:S14]  /*0360*/  DSETP.NE.AND P0, PT, R4, RZ, PT ;  /* 0x000000ff0400722a */ /* 0x000fdc0003f05000 */
[----:B------:R-:W-:Y:S05]  /*0370*/  @!P0 BRA `(.L_x_157) ;  /* 0x0000000000588947 */ /* 0x000fea0003800000 */
[----:B------:R-:W-:-:S13]  /*0380*/  ISETP.GE.AND P0, PT, R5, RZ, PT ;  /* 0x000000ff0500720c */ /* 0x000fda0003f06270 */
[----:B------:R-:W-:Y:S01]  /*0390*/  @!P0 IMAD.MOV.U32 R6, RZ, RZ, 0x0 ;  /* 0x00000000ff068424 */ /* 0x000fe200078e00ff */
[----:B------:R-:W-:Y:S01]  /*03a0*/  @!P0 MOV R7, 0xfff80000 ;  /* 0xfff8000000078802 */ /* 0x000fe20000000f00 */
[----:B------:R-:W-:Y:S06]  /*03b0*/  @!P0 BRA `(.L_x_156) ;  /* 0x00000000004c8947 */ /* 0x000fec0003800000 */
[----:B------:R-:W-:-:S13]  /*03c0*/  ISETP.GT.AND P0, PT, R5, 0x7fefffff, PT ;  /* 0x7fefffff0500780c */ /* 0x000fda0003f04270 */
[----:B------:R-:W-:Y:S05]  /*03d0*/  @P0 BRA `(.L_x_157) ;  /* 0x0000000000400947 */ /* 0x000fea0003800000 */
[----:B------:R-:W-:Y:S01]  /*03e0*/  DMUL R4, R4, 8.11296384146066816958e+31 ;  /* 0x4690000004047828 */ /* 0x000fe20000000000 */
[----:B------:R-:W-:Y:S01]  /*03f0*/  IMAD.MOV.U32 R6, RZ, RZ, RZ ;  /* 0x000000ffff067224 */ /* 0x000fe200078e00ff */
[----:B------:R-:W-:Y:S01]  /*0400*/  MOV R10, 0x0 ;  /* 0x00000000000a7802 */ /* 0x000fe20000000f00 */
[----:B------:R-:W-:-:S03]  /*0410*/  IMAD.MOV.U32 R11, RZ, RZ, 0x3fd80000 ;  /* 0x3fd80000ff0b7424 */ /* 0x000fc600078e00ff */
[----:B------:R-:W0:Y:S02]  /*0420*/  MUFU.RSQ64H R7, R5 ;  /* 0x0000000500077308 */ /* 0x000e240000001c00 */
[----:B0-----:R-:W-:-:S08]  /*0430*/  DMUL R8, R6, R6 ;  /* 0x0000000606087228 */ /* 0x001fd00000000000 */
[----:B------:R-:W-:-:S08]  /*0440*/  DFMA R8, R4, -R8, 1 ;  /* 0x3ff000000408742b */ /* 0x000fd00000000808 */
[----:B------:R-:W-:Y:S02]  /*0450*/  DFMA R10, R8, R10, 0.5 ;  /* 0x3fe00000080a742b */ /* 0x000fe4000000000a */
[----:B------:R-:W-:-:S08]  /*0460*/  DMUL R8, R6, R8 ;  /* 0x0000000806087228 */ /* 0x000fd00000000000 */
[----:B------:R-:W-:-:S08]  /*0470*/  DFMA R8, R10, R8, R6 ;  /* 0x000000080a08722b */ /* 0x000fd00000000006 */
[----:B------:R-:W-:Y:S02]  /*0480*/  DMUL R6, R4, R8 ;  /* 0x0000000804067228 */ /* 0x000fe40000000000 */
[----:B------:R-:W-:-:S06]  /*0490*/  IADD3 R9, PT, PT, R9, -0x100000, RZ ;  /* 0xfff0000009097810 */ /* 0x000fcc0007ffe0ff */
[----:B------:R-:W-:-:S08]  /*04a0*/  DFMA R10, R6, -R6, R4 ;  /* 0x80000006060a722b */ /* 0x000fd00000000004 */
[----:B------:R-:W-:-:S10]  /*04b0*/  DFMA R6, R8, R10, R6 ;  /* 0x0000000a0806722b */ /* 0x000fd40000000006 */
[----:B------:R-:W-:Y:S01]  /*04c0*/  VIADD R7, R7, 0xfcb00000 ;  /* 0xfcb0000007077836 */ /* 0x000fe20000000000 */
[----:B------:R-:W-:Y:S06]  /*04d0*/  BRA `(.L_x_156) ;  /* 0x0000000000047947 */ /* 0x000fec0003800000 */
.L_x_157:
[----:B------:R-:W-:-:S11]  /*04e0*/  DADD R6, R4, R4 ;  /* 0x0000000004067229 */ /* 0x000fd60000000004 */
.L_x_156:
[----:B------:R-:W-:Y:S05]  /*04f0*/  BSYNC.RECONVERGENT B1 ;  /* 0x0000000000017941 */ /* 0x000fea0003800200 */
.L_x_154:
[----:B------:R-:W-:-:S04]  /*0500*/  MOV R3, 0x0 ;  /* 0x0000000000037802 */ /* 0x000fc80000000f00 */
[----:B------:R-:W-:Y:S05]  /*0510*/  RET.REL.NODEC R2 `(abs_c128) ;  /* 0xfffffff802b87950 */ /* 0x000fea0003c3ffff */
.L_x_158:
        /* <DEDUP_REMOVED lines=14> */
.L_x_299:


//--------------------- .text.div_c128            --------------------------
	.section	.text.div_c128,"ax",@progbits
	.align	128
        .global         div_c128
        .type           div_c128,@function
        .size           div_c128,(.L_x_300 - div_c128)
        .other          div_c128,@"STO_CUDA_ENTRY STV_DEFAULT"
div_c128:
.text.div_c128:
        /* <DEDUP_REMOVED lines=10> */
[----:B------:R-:W-:-:S06]  /*00a0*/  IMAD.SHL.U32 R2, R2, 0x2, RZ ;  /* 0x0000000202027824 */ /* 0x000fcc00078e00ff */
[----:B------:R-:W2:Y:S01]  /*00b0*/  LDC.64 R4, c[0x0][0x388] ;  /* 0x0000e200ff047b82 */ /* 0x000ea20000000a00 */
[----:B0-----:R-:W-:-:S05]  /*00c0*/  IMAD.WIDE R6, R2, 0x8, R6 ;  /* 0x0000000802067825 */ /* 0x001fca00078e0206 */
[----:B-1----:R-:W3:Y:S04]  /*00d0*/  LDG.E.64 R18, desc[UR4][R6.64+0x8] ;  /* 0x0000080406127981 */ /* 0x002ee8000c1e1b00 */
[----:B------:R-:W4:Y:S01]  /*00e0*/  LDG.E.64 R16, desc[UR4][R6.64] ;  /* 0x0000000406107981 */ /* 0x000f22000c1e1b00 */
[----:B--2---:R-:W-:-:S05]  /*00f0*/  IMAD.WIDE R4, R2, 0x8, R4 ;  /* 0x0000000802047825 */ /* 0x004fca00078e0204 */
[----:B------:R-:W2:Y:S04]  /*0100*/  LDG.E.64 R14, desc[UR4][R4.64+0x8] ;  /* 0x00000804040e7981 */ /* 0x000ea8000c1e1b00 */
[----:B------:R-:W5:Y:S01]  /*0110*/  LDG.E.64 R12, desc[UR4][R4.64] ;  /* 0x00000004040c7981 */ /* 0x000f62000c1e1b00 */
[----:B------:R-:W-:Y:S01]  /*0120*/  IMAD.MOV.U32 R8, RZ, RZ, 0x1 ;  /* 0x00000001ff087424 */ /* 0x000fe200078e00ff */
[----:B------:R-:W-:Y:S01]  /*0130*/  BSSY.RECONVERGENT B0, `(.L_x_159) ;  /* 0x000001a000007945 */ /* 0x000fe20003800200 */
[----:B---3--:R-:W-:-:S08]  /*0140*/  DMUL R10, R18, R18 ;  /* 0x00000012120a7228 */ /* 0x008fd00000000000 */
[----:B----4-:R-:W-:Y:S02]  /*0150*/  DFMA R10, R16, R16, R10 ;  /* 0x00000010100a722b */ /* 0x010fe4000000000a */
[----:B--2---:R-:W-:-:S04]  /*0160*/  DMUL R6, R14, R18 ;  /* 0x000000120e067228 */ /* 0x004fc80000000000 */
[----:B------:R-:W0:Y:S04]  /*0170*/  MUFU.RCP64H R9, R11 ;  /* 0x0000000b00097308 */ /* 0x000e280000001800 */
[----:B-----5:R-:W-:-:S10]  /*0180*/  DFMA R6, R12, R16, R6 ;  /* 0x000000100c06722b */ /* 0x020fd40000000006 */
[----:B------:R-:W-:Y:S01]  /*0190*/  FSETP.GEU.AND P1, PT, |R7|, 6.5827683646048100446e-37, PT ;  /* 0x036000000700780b */ /* 0x000fe20003f2e200 */
        /* <DEDUP_REMOVED lines=11> */
[----:B------:R-:W-:Y:S01]  /*0250*/  IMAD.MOV.U32 R8, RZ, RZ, R6 ;  /* 0x000000ffff087224 */ /* 0x000fe200078e0006 */
[----:B------:R-:W-:Y:S01]  /*0260*/  MOV R0, 0x2b0 ;  /* 0x000002b000007802 */ /* 0x000fe20000000f00 */
[----:B------:R-:W-:Y:S02]  /*0270*/  IMAD.MOV.U32 R9, RZ, RZ, R7 ;  /* 0x000000ffff097224 */ /* 0x000fe400078e0007 */
[----:B------:R-:W-:Y:S02]  /*0280*/  IMAD.MOV.U32 R4, RZ, RZ, R10 ;  /* 0x000000ffff047224 */ /* 0x000fe400078e000a */
[----:B------:R-:W-:-:S07]  /*0290*/  IMAD.MOV.U32 R5, RZ, RZ, R11 ;  /* 0x000000ffff057224 */ /* 0x000fce00078e000b */
[----:B------:R-:W-:Y:S05]  /*02a0*/  CALL.REL.NOINC `($__internal_5_$__cuda_sm20_div_rn_f64_full) ;  /* 0x0000000000887944 */ /* 0x000fea0003c00000 */
[----:B------:R-:W-:Y:S02]  /*02b0*/  IMAD.MOV.U32 R4, RZ, RZ, R24 ;  /* 0x000000ffff047224 */ /* 0x000fe400078e0018 */
[----:B------:R-:W-:-:S07]  /*02c0*/  IMAD.MOV.U32 R5, RZ, RZ, R25 ;  /* 0x000000ffff057224 */ /* 0x000fce00078e0019 */
.L_x_160:
[----:B------:R-:W-:Y:S05]  /*02d0*/  BSYNC.RECONVERGENT B0 ;  /* 0x0000000000007941 */ /* 0x000fea0003800200 */
.L_x_159:
[----:B------:R-:W0:Y:S01]  /*02e0*/  MUFU.RCP64H R7, R11 ;  /* 0x0000000b00077308 */ /* 0x000e220000001800 */
[----:B------:R-:W-:Y:S01]  /*02f0*/  IMAD.MOV.U32 R6, RZ, RZ, 0x1 ;  /* 0x00000001ff067424 */ /* 0x000fe200078e00ff */
[----:B------:R-:W-:Y:S01]  /*0300*/  DMUL R12, R12, R18 ;  /* 0x000000120c0c7228 */ /* 0x000fe20000000000 */
[----:B------:R-:W-:Y:S07]  /*0310*/  BSSY.RECONVERGENT B0, `(.L_x_161) ;  /* 0x0000019000007945 */ /* 0x000fee0003800200 */
[----:B------:R-:W-:-:S02]  /*0320*/  DFMA R14, R14, R16, -R12 ;  /* 0x000000100e0e722b */ /* 0x000fc4000000080c */
[----:B------:R-:W1:Y:S01]  /*0330*/  LDC.64 R12, c[0x0][0x380] ;  /* 0x0000e000ff0c7b82 */ /* 0x000e620000000a00 */
[----:B0-----:R-:W-:-:S07]  /*0340*/  DFMA R8, -R10, R6, 1 ;  /* 0x3ff000000a08742b */ /* 0x001fce0000000106 */
[----:B------:R-:W-:Y:S01]  /*0350*/  FSETP.GEU.AND P1, PT, |R15|, 6.5827683646048100446e-37, PT ;  /* 0x036000000f00780b */ /* 0x000fe20003f2e200 */
[----:B------:R-:W-:-:S08]  /*0360*/  DFMA R8, R8, R8, R8 ;  /* 0x000000080808722b */ /* 0x000fd00000000008 */
[----:B------:R-:W-:Y:S01]  /*0370*/  DFMA R8, R6, R8, R6 ;  /* 0x000000080608722b */ /* 0x000fe20000000006 */
[----:B-1----:R-:W-:-:S07]  /*0380*/  IMAD.WIDE R12, R2, 0x8, R12 ;  /* 0x00000008020c7825 */ /* 0x002fce00078e020c */
[----:B------:R-:W-:Y:S01]  /*0390*/  DFMA R6, -R10, R8, 1 ;  /* 0x3ff000000a06742b */ /* 0x000fe20000000108 */
[----:B------:R0:W-:Y:S07]  /*03a0*/  STG.E.64 desc[UR4][R12.64], R4 ;  /* 0x000000040c007986 */ /* 0x0001ee000c101b04 */
[----:B------:R-:W-:-:S08]  /*03b0*/  DFMA R16, R8, R6, R8 ;  /* 0x000000060810722b */ /* 0x000fd00000000008 */
[----:B------:R-:W-:-:S08]  /*03c0*/  DMUL R6, R16, R14 ;  /* 0x0000000e10067228 */ /* 0x000fd00000000000 */
[----:B------:R-:W-:-:S08]  /*03d0*/  DFMA R8, -R10, R6, R14 ;  /* 0x000000060a08722b */ /* 0x000fd0000000010e */
[----:B------:R-:W-:-:S10]  /*03e0*/  DFMA R2, R16, R8, R6 ;  /* 0x000000081002722b */ /* 0x000fd40000000006 */
[----:B------:R-:W-:-:S05]  /*03f0*/  FFMA R0, RZ, R11, R3 ;  /* 0x0000000bff007223 */ /* 0x000fca0000000003 */
[----:B------:R-:W-:-:S13]  /*0400*/  FSETP.GT.AND P0, PT, |R0|, 1.469367938527859385e-39, PT ;  /* 0x001000000000780b */ /* 0x000fda0003f04200 */
[----:B0-----:R-:W-:Y:S05]  /*0410*/  @P0 BRA P1, `(.L_x_162) ;  /* 0x0000000000200947 */ /* 0x001fea0000800000 */
        /* <DEDUP_REMOVED lines=8> */
.L_x_162:
[----:B------:R-:W-:Y:S05]  /*04a0*/  BSYNC.RECONVERGENT B0 ;  /* 0x0000000000007941 */ /* 0x000fea0003800200 */
.L_x_161:
[----:B------:R-:W-:Y:S01]  /*04b0*/  STG.E.64 desc[UR4][R12.64+0x8], R2 ;  /* 0x000008020c007986 */ /* 0x000fe2000c101b04 */
[----:B------:R-:W-:Y:S05]  /*04c0*/  EXIT ;  /* 0x000000000000794d */ /* 0x000fea0003800000 */
        .weak           $__internal_5_$__cuda_sm20_div_rn_f64_full
        .type           $__internal_5_$__cuda_sm20_div_rn_f64_full,@function
        .size           $__internal_5_$__cuda_sm20_div_rn_f64_full,(.L_x_300 - $__internal_5_$__cuda_sm20_div_rn_f64_full)
$__internal_5_$__cuda_sm20_div_rn_f64_full:
[----:B------:R-:W-:Y:S01]  /*04d0*/  FSETP.GEU.AND P2, PT, |R9|, 1.469367938527859385e-39, PT ;  /* 0x001000000900780b */ /* 0x000fe20003f4e200 */
[----:B------:R-:W-:Y:S01]  /*04e0*/  IMAD.MOV.U32 R28, RZ, RZ, 0x1ca00000 ;  /* 0x1ca00000ff1c7424 */ /* 0x000fe200078e00ff */
[C---:B------:R-:W-:Y:S01]  /*04f0*/  FSETP.GEU.AND P0, PT, |R5|.reuse, 1.469367938527859385e-39, PT ;  /* 0x001000000500780b */ /* 0x040fe20003f0e200 */
[----:B------:R-:W-:Y:S01]  /*0500*/  IMAD.MOV.U32 R22, RZ, RZ, 0x1 ;  /* 0x00000001ff167424 */ /* 0x000fe200078e00ff */
[----:B------:R-:W-:Y:S01]  /*0510*/  LOP3.LUT R6, R5, 0x800fffff, RZ, 0xc0, !PT ;  /* 0x800fffff05067812 */ /* 0x000fe200078ec0ff */
[----:B------:R-:W-:Y:S01]  /*0520*/  BSSY.RECONVERGENT B1, `(.L_x_163) ;  /* 0x0000052000017945 */ /* 0x000fe20003800200 */
[----:B------:R-:W-:Y:S02]  /*0530*/  LOP3.LUT R3, R9, 0x7ff00000, RZ, 0xc0, !PT ;  /* 0x7ff0000009037812 */ /* 0x000fe400078ec0ff */
[----:B------:R-:W-:Y:S01]  /*0540*/  LOP3.LUT R7, R6, 0x3ff00000, RZ, 0xfc, !PT ;  /* 0x3ff0000006077812 */ /* 0x000fe200078efcff */
[----:B------:R-:W-:Y:S01]  /*0550*/  IMAD.MOV.U32 R6, RZ, RZ, R4 ;  /* 0x000000ffff067224 */ /* 0x000fe200078e0004 */
[----:B------:R-:W-:-:S03]  /*0560*/  LOP3.LUT R29, R5, 0x7ff00000, RZ, 0xc0, !PT ;  /* 0x7ff00000051d7812 */ /* 0x000fc600078ec0ff */
[----:B------:R-:W-:Y:S01]  /*0570*/  @!P2 LOP3.LUT R20, R5, 0x7ff00000, RZ, 0xc0, !PT ;  /* 0x7ff000000514a812 */ /* 0x000fe200078ec0ff */
[----:B------:R-:W-:Y:S01]  /*0580*/  @!P2 IMAD.MOV.U32 R24, RZ, RZ, RZ ;  /* 0x000000ffff18a224 */ /* 0x000fe200078e00ff */
[----:B------:R-:W-:Y:S01]  /*0590*/  @!P0 DMUL R6, R4, 8.98846567431157953865e+307 ;  /* 0x7fe0000004068828 */ /* 0x000fe20000000000 */
[C---:B------:R-:W-:Y:S02]  /*05a0*/  ISETP.GE.U32.AND P1, PT, R3.reuse, R29, PT ;  /* 0x0000001d0300720c */ /* 0x040fe40003f26070 */
[----:B------:R-:W-:Y:S01]  /*05b0*/  @!P2 ISETP.GE.U32.AND P3, PT, R3, R20, PT ;  /* 0x000000140300a20c */ /* 0x000fe20003f66070 */
[----:B------:R-:W-:Y:S01]  /*05c0*/  IMAD.MOV.U32 R20, RZ, RZ, R8 ;  /* 0x000000ffff147224 */ /* 0x000fe200078e0008 */
[C---:B------:R-:W-:Y:S01]  /*05d0*/  SEL R21, R28.reuse, 0x63400000, !P1 ;  /* 0x634000001c157807 */ /* 0x040fe20004800000 */
[----:B------:R-:W0:Y:S01]  /*05e0*/  MUFU.RCP64H R23, R7 ;  /* 0x0000000700177308 */ /* 0x000e220000001800 */
[----:B------:R-:W-:Y:S02]  /*05f0*/  @!P2 SEL R25, R28, 0x63400000, !P3 ;  /* 0x634000001c19a807 */ /* 0x000fe40005800000 */
[----:B------:R-:W-:-:S02]  /*0600*/  LOP3.LUT R21, R21, 0x800fffff, R9, 0xf8, !PT ;  /* 0x800fffff15157812 */ /* 0x000fc400078ef809 */
[----:B------:R-:W-:Y:S02]  /*0610*/  @!P2 LOP3.LUT R25, R25, 0x80000000, R9, 0xf8, !PT ;  /* 0x800000001919a812 */ /* 0x000fe400078ef809 */
[----:B------:R-:W-:Y:S02]  /*0620*/  @!P0 LOP3.LUT R29, R7, 0x7ff00000, RZ, 0xc0, !PT ;  /* 0x7ff00000071d8812 */ /* 0x000fe400078ec0ff */
[----:B------:R-:W-:-:S06]  /*0630*/  @!P2 LOP3.LUT R25, R25, 0x100000, RZ, 0xfc, !PT ;  /* 0x001000001919a812 */ /* 0x000fcc00078efcff */
[----:B------:R-:W-:Y:S02]  /*0640*/  @!P2 DFMA R20, R20, 2, -R24 ;  /* 0x400000001414a82b */ /* 0x000fe40000000818 */
[----:B0-----:R-:W-:-:S08]  /*0650*/  DFMA R24, R22, -R6, 1 ;  /* 0x3ff000001618742b */ /* 0x001fd00000000806 */
[----:B------:R-:W-:-:S08]  /*0660*/  DFMA R24, R24, R24, R24 ;  /* 0x000000181818722b */ /* 0x000fd00000000018 */
[----:B------:R-:W-:-:S08]  /*0670*/  DFMA R24, R22, R24, R22 ;  /* 0x000000181618722b */ /* 0x000fd00000000016 */
[----:B------:R-:W-:-:S08]  /*0680*/  DFMA R22, R24, -R6, 1 ;  /* 0x3ff000001816742b */ /* 0x000fd00000000806 */
[----:B------:R-:W-:-:S08]  /*0690*/  DFMA R22, R24, R22, R24 ;  /* 0x000000161816722b */ /* 0x000fd00000000018 */
[----:B------:R-:W-:-:S08]  /*06a0*/  DMUL R24, R22, R20 ;  /* 0x0000001416187228 */ /* 0x000fd00000000000 */
[----:B------:R-:W-:-:S08]  /*06b0*/  DFMA R26, R24, -R6, R20 ;  /* 0x80000006181a722b */ /* 0x000fd00000000014 */
[----:B------:R-:W-:Y:S01]  /*06c0*/  DFMA R26, R22, R26, R24 ;  /* 0x0000001a161a722b */ /* 0x000fe20000000018 */
[----:B------:R-:W-:Y:S01]  /*06d0*/  IMAD.MOV.U32 R22, RZ, RZ, R3 ;  /* 0x000000ffff167224 */ /* 0x000fe200078e0003 */
[----:B------:R-:W-:-:S05]  /*06e0*/  @!P2 LOP3.LUT R22, R21, 0x7ff00000, RZ, 0xc0, !PT ;  /* 0x7ff000001516a812 */ /* 0x000fca00078ec0ff */
[----:B------:R-:W-:-:S05]  /*06f0*/  VIADD R23, R22, 0xffffffff ;  /* 0xffffffff16177836 */ /* 0x000fca0000000000 */
[----:B------:R-:W-:Y:S01]  /*0700*/  ISETP.GT.U32.AND P0, PT, R23, 0x7feffffe, PT ;  /* 0x7feffffe1700780c */ /* 0x000fe20003f04070 */
[----:B------:R-:W-:-:S05]  /*0710*/  VIADD R23, R29, 0xffffffff ;  /* 0xffffffff1d177836 */ /* 0x000fca0000000000 */
[----:B------:R-:W-:-:S13]  /*0720*/  ISETP.GT.U32.OR P0, PT, R23, 0x7feffffe, P0 ;  /* 0x7feffffe1700780c */ /* 0x000fda0000704470 */
[----:B------:R-:W-:Y:S05]  /*0730*/  @P0 BRA `(.L_x_164) ;  /* 0x00000000006c0947 */ /* 0x000fea0003800000 */
[----:B------:R-:W-:-:S04]  /*0740*/  LOP3.LUT R22, R5, 0x7ff00000, RZ, 0xc0, !PT ;  /* 0x7ff0000005167812 */ /* 0x000fc800078ec0ff */
[CC--:B------:R-:W-:Y:S02]  /*0750*/  VIADDMNMX R8, R3.reuse, -R22.reuse, 0xb9600000, !PT ;  /* 0xb960000003087446 */ /* 0x0c0fe40007800916 */
[----:B------:R-:W-:Y:S02]  /*0760*/  ISETP.GE.U32.AND P0, PT, R3, R22, PT ;  /* 0x000000160300720c */ /* 0x000fe40003f06070 */
[----:B------:R-:W-:Y:S01]  /*0770*/  VIMNMX R3, PT, PT, R8, 0x46a00000, PT ;  /* 0x46a0000008037848 */ /* 0x000fe20003fe0100 */
[----:B------:R-:W-:Y:S01]  /*0780*/  IMAD.MOV.U32 R8, RZ, RZ, RZ ;  /* 0x000000ffff087224 */ /* 0x000fe200078e00ff */
[----:B------:R-:W-:-:S05]  /*0790*/  SEL R28, R28, 0x63400000, !P0 ;  /* 0x634000001c1c7807 */ /* 0x000fca0004000000 */
        /* <DEDUP_REMOVED lines=21> */
.L_x_164:
        /* <DEDUP_REMOVED lines=16> */
.L_x_167:
[----:B------:R-:W-:Y:S01]  /*09f0*/  LOP3.LUT R25, R5, 0x80000, RZ, 0xfc, !PT ;  /* 0x0008000005197812 */ /* 0x000fe200078efcff */
[----:B------:R-:W-:Y:S01]  /*0a00*/  IMAD.MOV.U32 R24, RZ, RZ, R4 ;  /* 0x000000ffff187224 */ /* 0x000fe200078e0004 */
[----:B------:R-:W-:Y:S06]  /*0a10*/  BRA `(.L_x_165) ;  /* 0x0000000000087947 */ /* 0x000fec0003800000 */
.L_x_166:
[----:B------:R-:W-:Y:S01]  /*0a20*/  LOP3.LUT R25, R9, 0x80000, RZ, 0xfc, !PT ;  /* 0x0008000009197812 */ /* 0x000fe200078efcff */
[----:B------:R-:W-:-:S07]  /*0a30*/  IMAD.MOV.U32 R24, RZ, RZ, R8 ;  /* 0x000000ffff187224 */ /* 0x000fce00078e0008 */
.L_x_165:
[----:B------:R-:W-:Y:S05]  /*0a40*/  BSYNC.RECONVERGENT B1 ;  /* 0x0000000000017941 */ /* 0x000fea0003800200 */
.L_x_163:
[----:B------:R-:W-:Y:S02]  /*0a50*/  IMAD.MOV.U32 R4, RZ, RZ, R0 ;  /* 0x000000ffff047224 */ /* 0x000fe400078e0000 */
[----:B------:R-:W-:-:S04]  /*0a60*/  IMAD.MOV.U32 R5, RZ, RZ, 0x0 ;  /* 0x00000000ff057424 */ /* 0x000fc800078e00ff */
[----:B------:R-:W-:Y:S05]  /*0a70*/  RET.REL.NODEC R4 `(div_c128) ;  /* 0xfffffff404607950 */ /* 0x000fea0003c3ffff */
.L_x_168:
        /* <DEDUP_REMOVED lines=16> */
.L_x_300:


//--------------------- .text.neg_c128            --------------------------
	.section	.text.neg_c128,"ax",@progbits
	.align	128
        .global         neg_c128
        .type           neg_c128,@function
        .size           neg_c128,(.L_x_330 - neg_c128)
        .other          neg_c128,@"STO_CUDA_ENTRY STV_DEFAULT"
neg_c128:
.text.neg_c128:
        /* <DEDUP_REMOVED lines=10> */
[----:B------:R-:W-:-:S06]  /*00a0*/  SHF.L.U32 R11, R0, 0x1, RZ ;  /* 0x00000001000b7819 */ /* 0x000fcc00000006ff */
[----:B------:R-:W2:Y:S01]  /*00b0*/  LDC.64 R6, c[0x0][0x380] ;  /* 0x0000e000ff067b82 */ /* 0x000ea20000000a00 */
[----:B0-----:R-:W-:-:S05]  /*00c0*/  IMAD.WIDE R2, R11, 0x8, R2 ;  /* 0x000000080b027825 */ /* 0x001fca00078e0202 */
[----:B-1----:R-:W3:Y:S02]  /*00d0*/  LDG.E.64 R4, desc[UR4][R2.64] ;  /* 0x0000000402047981 */ /* 0x002ee4000c1e1b00 */
[----:B---3--:R-:W-:Y:S01]  /*00e0*/  DADD R8, -RZ, -R4 ;  /* 0x00000000ff087229 */ /* 0x008fe20000000904 */
[----:B--2---:R-:W-:-:S06]  /*00f0*/  IMAD.WIDE R4, R11, 0x8, R6 ;  /* 0x000000080b047825 */ /* 0x004fcc00078e0206 */
[----:B------:R-:W-:Y:S04]  /*0100*/  STG.E.64 desc[UR4][R4.64], R8 ;  /* 0x0000000804007986 */ /* 0x000fe8000c101b04 */
[----:B------:R-:W2:Y:S02]  /*0110*/  LDG.E.64 R6, desc[UR4][R2.64+0x8] ;  /* 0x0000080402067981 */ /* 0x000ea4000c1e1b00 */
[----:B--2---:R-:W-:-:S07]  /*0120*/  DADD R6, -RZ, -R6 ;  /* 0x00000000ff067229 */ /* 0x004fce0000000906 */
[----:B------:R-:W-:Y:S01]  /*0130*/  STG.E.64 desc[UR4][R4.64+0x8], R6 ;  /* 0x0000080604007986 */ /* 0x000fe2000c101b04 */
[----:B------:R-:W-:Y:S05]  /*0140*/  EXIT ;  /* 0x000000000000794d */ /* 0x000fea0003800000 */
.L_x_169:
        /* <DEDUP_REMOVED lines=11> */
.L_x_330:


//--------------------- .text.mul_c128            --------------------------
	.section	.text.mul_c128,"ax",@progbits
	.align	128
        .global         mul_c128
        .type           mul_c128,@function
        .size           mul_c128,(.L_x_331 - mul_c128)
        .other          mul_c128,@"STO_CUDA_ENTRY STV_DEFAULT"
mul_c128:
.text.mul_c128:
        /* <DEDUP_REMOVED lines=11> */
[----:B------:R-:W2:Y:S08]  /*00b0*/  LDC.64 R8, c[0x0][0x390] ;  /* 0x0000e400ff087b82 */ /* 0x000eb00000000a00 */
[----:B------:R-:W3:Y:S01]  /*00c0*/  LDC.64 R16, c[0x0][0x380] ;  /* 0x0000e000ff107b82 */ /* 0x000ee20000000a00 */
[----:B0-----:R-:W-:-:S05]  /*00d0*/  IMAD.WIDE R2, R19, 0x8, R2 ;  /* 0x0000000813027825 */ /* 0x001fca00078e0202 */
[----:B-1----:R-:W4:Y:S01]  /*00e0*/  LDG.E.64 R6, desc[UR4][R2.64+0x8] ;  /* 0x0000080402067981 */ /* 0x002f22000c1e1b00 */
[----:B--2---:R-:W-:-:S03]  /*00f0*/  IMAD.WIDE R8, R19, 0x8, R8 ;  /* 0x0000000813087825 */ /* 0x004fc600078e0208 */
[----:B------:R-:W2:Y:S04]  /*0100*/  LDG.E.64 R4, desc[UR4][R2.64] ;  /* 0x0000000402047981 */ /* 0x000ea8000c1e1b00 */
[----:B------:R-:W4:Y:S04]  /*0110*/  LDG.E.64 R12, desc[UR4][R8.64+0x8] ;  /* 0x00000804080c7981 */ /* 0x000f28000c1e1b00 */
[----:B------:R-:W5:Y:S01]  /*0120*/  LDG.E.64 R10, desc[UR4][R8.64] ;  /* 0x00000004080a7981 */ /* 0x000f62000c1e1b00 */
[-C--:B----4-:R-:W-:Y:S02]  /*0130*/  DMUL R14, R6, R12.reuse ;  /* 0x0000000c060e7228 */ /* 0x090fe40000000000 */
[----:B--2---:R-:W-:-:S06]  /*0140*/  DMUL R12, R4, R12 ;  /* 0x0000000c040c7228 */ /* 0x004fcc0000000000 */
[-C--:B-----5:R-:W-:Y:S02]  /*0150*/  DFMA R14, R4, R10.reuse, -R14 ;  /* 0x0000000a040e722b */ /* 0x0a0fe4000000080e */
[----:B------:R-:W-:Y:S01]  /*0160*/  DFMA R12, R6, R10, R12 ;  /* 0x0000000a060c722b */ /* 0x000fe2000000000c */
[----:B---3--:R-:W-:-:S05]  /*0170*/  IMAD.WIDE R4, R19, 0x8, R16 ;  /* 0x0000000813047825 */ /* 0x008fca00078e0210 */
[----:B------:R-:W-:Y:S04]  /*0180*/  STG.E.64 desc[UR4][R4.64], R14 ;  /* 0x0000000e04007986 */ /* 0x000fe8000c101b04 */
[----:B------:R-:W-:Y:S01]  /*0190*/  STG.E.64 desc[UR4][R4.64+0x8], R12 ;  /* 0x0000080c04007986 */ /* 0x000fe2000c101b04 */
[----:B------:R-:W-:Y:S05]  /*01a0*/  EXIT ;  /* 0x000000000000794d */ /* 0x000fea0003800000 */
.L_x_170:
        /* <DEDUP_REMOVED lines=13> */
.L_x_331:


//--------------------- .text.sub_c128            --------------------------
	.section	.text.sub_c128,"ax",@progbits
	.align	128
        .global         sub_c128
        .type           sub_c128,@function
        .size           sub_c128,(.L_x_332 - sub_c128)
        .other          sub_c128,@"STO_CUDA_ENTRY STV_DEFAULT"
sub_c128:
.text.sub_c128:
        /* <DEDUP_REMOVED lines=15> */
[----:B--2---:R-:W-:-:S05]  /*00f0*/  IMAD.WIDE R6, R13, 0x8, R6 ;  /* 0x000000080d067825 */ /* 0x004fca00078e0206 */
[----:B------:R-:W4:Y:S02]  /*0100*/  LDG.E.64 R8, desc[UR4][R6.64] ;  /* 0x0000000406087981 */ /* 0x000f24000c1e1b00 */
[----:B----4-:R-:W-:Y:S01]  /*0110*/  DADD R4, R4, -R8 ;  /* 0x0000000004047229 */ /* 0x010fe20000000808 */
[----:B---3--:R-:W-:-:S06]  /*0120*/  IMAD.WIDE R8, R13, 0x8, R10 ;  /* 0x000000080d087825 */ /* 0x008fcc00078e020a */
[----:B------:R-:W-:Y:S04]  /*0130*/  STG.E.64 desc[UR4][R8.64], R4 ;  /* 0x0000000408007986 */ /* 0x000fe8000c101b04 */
[----:B------:R-:W2:Y:S04]  /*0140*/  LDG.E.64 R10, desc[UR4][R2.64+0x8] ;  /* 0x00000804020a7981 */ /* 0x000ea8000c1e1b00 */
[----:B------:R-:W2:Y:S02]  /*0150*/  LDG.E.64 R12, desc[UR4][R6.64+0x8] ;  /* 0x00000804060c7981 */ /* 0x000ea4000c1e1b00 */
[----:B--2---:R-:W-:-:S07]  /*0160*/  DADD R10, R10, -R12 ;  /* 0x000000000a0a7229 */ /* 0x004fce000000080c */
[----:B------:R-:W-:Y:S01]  /*0170*/  STG.E.64 desc[UR4][R8.64+0x8], R10 ;  /* 0x0000080a08007986 */ /* 0x000fe2000c101b04 */
[----:B------:R-:W-:Y:S05]  /*0180*/  EXIT ;  /* 0x000000000000794d */ /* 0x000fea0003800000 */
.L_x_171:
        /* <DEDUP_REMOVED lines=15> */
.L_x_332:


//--------------------- .text.add_c128            --------------------------
	.section	.text.add_c128,"ax",@progbits
	.align	128
        .global         add_c128
        .type           add_c128,@function
        .size           add_c128,(.L_x_333 - add_c128)
        .other          add_c128,@"STO_CUDA_ENTRY STV_DEFAULT"
add_c128:
.text.add_c128:
        /* <DEDUP_REMOVED lines=17> */
[----:B----4-:R-:W-:Y:S01]  /*0110*/  DADD R4, R4, R8 ;  /* 0x0000000004047229 */ /* 0x010fe20000000008 */
[----:B---3--:R-:W-:-:S06]  /*0120*/  IMAD.WIDE R8, R13, 0x8, R10 ;  /* 0x000000080d087825 */ /* 0x008fcc00078e020a */
[----:B------:R-:W-:Y:S04]  /*0130*/  STG.E.64 desc[UR4][R8.64], R4 ;  /* 0x0000000408007986 */ /* 0x000fe8000c101b04 */
[----:B------:R-:W2:Y:S04]  /*0140*/  LDG.E.64 R10, desc[UR4][R2.64+0x8] ;  /* 0x00000804020a7981 */ /* 0x000ea8000c1e1b00 */
[----:B------:R-:W2:Y:S02]  /*0150*/  LDG.E.64 R12, desc[UR4][R6.64+0x8] ;  /* 0x00000804060c7981 */ /* 0x000ea4000c1e1b00 */
[----:B--2---:R-:W-:-:S07]  /*0160*/  DADD R10, R10, R12 ;  /* 0x000000000a0a7229 */ /* 0x004fce000000000c */
[----:B------:R-:W-:Y:S01]  /*0170*/  STG.E.64 desc[UR4][R8.64+0x8], R10 ;  /* 0x0000080a08007986 */ /* 0x000fe2000c101b04 */
[----:B------:R-:W-:Y:S05]  /*0180*/  EXIT ;  /* 0x000000000000794d */ /* 0x000fea0003800000 */
.L_x_172:
        /* <DEDUP_REMOVED lines=15> */
.L_x_333:


//--------------------- .text.exp_golden_f32      --------------------------
	.section	.text.exp_golden_f32,"ax",@progbits
	.align	128
        .global         exp_golden_f32
        .type           exp_golden_f32,@function
        .size           exp_golden_f32,(.L_x_334 - exp_golden_f32)
        .other          exp_golden_f32,@"STO_CUDA_ENTRY STV_DEFAULT"
exp_golden_f32:
.text.exp_golden_f32:
        /* <DEDUP_REMOVED lines=12> */
[----:B------:R-:W-:Y:S01]  /*00c0*/  HFMA2 R5, -RZ, RZ, 0.96630859375, -0.0022525787353515625 ;  /* 0x3bbb989dff057431 */ /* 0x000fe200000001ff */
[----:B------:R-:W-:Y:S01]  /*00d0*/  MOV R9, 0x437c0000 ;  /* 0x437c000000097802 */ /* 0x000fe20000000f00 */
[----:B--2---:R-:W-:-:S04]  /*00e0*/  FMUL R0, R2, -0.61803400516510009766 ;  /* 0xbf1e377a02007820 */ /* 0x004fc80000400000 */
[----:B------:R-:W-:-:S04]  /*00f0*/  FFMA.SAT R4, R0, R5, 0.5 ;  /* 0x3f00000000047423 */ /* 0x000fc80000002005 */
[----:B------:R-:W-:Y:S02]  /*0100*/  FFMA.RM R6, R4, R9, 12582913 ;  /* 0x4b40000104067423 */ /* 0x000fe40000004009 */
[----:B------:R-:W0:Y:S02]  /*0110*/  LDC.64 R4, c[0x0][0x380] ;  /* 0x0000e000ff047b82 */ /* 0x000e240000000a00 */
[C---:B------:R-:W-:Y:S01]  /*0120*/  FADD R9, R6.reuse, -12583039 ;  /* 0xcb40007f06097421 */ /* 0x040fe20000000000 */
[----:B------:R-:W-:-:S03]  /*0130*/  SHF.L.U32 R6, R6, 0x17, RZ ;  /* 0x0000001706067819 */ /* 0x000fc600000006ff */
[----:B------:R-:W-:-:S04]  /*0140*/  FFMA R9, R0, 1.4426950216293334961, -R9 ;  /* 0x3fb8aa3b00097823 */ /* 0x000fc80000000809 */
[----:B------:R-:W-:-:S06]  /*0150*/  FFMA R9, R0, 1.925963033500011079e-08, R9 ;  /* 0x32a5706000097823 */ /* 0x000fcc0000000009 */
[----:B------:R-:W1:Y:S01]  /*0160*/  MUFU.EX2 R9, R9 ;  /* 0x0000000900097308 */ /* 0x000e620000000800 */
[----:B0-----:R-:W-:-:S04]  /*0170*/  IMAD.WIDE R2, R7, 0x4, R4 ;  /* 0x0000000407027825 */ /* 0x001fc800078e0204 */
[----:B-1----:R-:W-:-:S05]  /*0180*/  FMUL R5, R6, R9 ;  /* 0x0000000906057220 */ /* 0x002fca0000400000 */
[----:B------:R-:W-:Y:S01]  /*0190*/  STG.E desc[UR4][R2.64], R5 ;  /* 0x0000000502007986 */ /* 0x000fe2000c101904 */
[----:B------:R-:W-:Y:S05]  /*01a0*/  EXIT ;  /* 0x000000000000794d */ /* 0x000fea0003800000 */
.L_x_173:
        /* <DEDUP_REMOVED lines=13> */
.L_x_334:


//--------------------- .text.exp_golden_f64      --------------------------
	.section	.text.exp_golden_f64,"ax",@progbits
	.align	128
        .global         exp_golden_f64
        .type           exp_golden_f64,@function
        .size           exp_golden_f64,(.L_x_335 - exp_golden_f64)
        .other          exp_golden_f64,@"STO_CUDA_ENTRY STV_DEFAULT"
exp_golden_f64:
.text.exp_golden_f64:
        /* <DEDUP_REMOVED lines=10> */
[----:B0-----:R-:W-:-:S05]  /*00a0*/  IMAD.WIDE R8, R0, 0x8, R8 ;  /* 0x0000000800087825 */ /* 0x001fca00078e0208 */
[----:B-1----:R-:W2:Y:S01]  /*00b0*/  LDG.E.64 R2, desc[UR4][R8.64] ;  /* 0x0000000408027981 */ /* 0x002ea2000c1e1b00 */
[----:B------:R-:W-:Y:S01]  /*00c0*/  UMOV UR6, 0x372fe950 ;  /* 0x372fe95000067882 */ /* 0x000fe20000000000 */
[----:B------:R-:W-:Y:S01]  /*00d0*/  UMOV UR7, 0x3fe3c6ef ;  /* 0x3fe3c6ef00077882 */ /* 0x000fe20000000000 */
[----:B------:R-:W-:Y:S01]  /*00e0*/  IMAD.MOV.U32 R4, RZ, RZ, 0x652b82fe ;  /* 0x652b82feff047424 */ /* 0x000fe200078e00ff */
[----:B------:R-:W-:Y:S01]  /*00f0*/  BSSY.RECONVERGENT B0, `(.L_x_174) ;  /* 0x000003c000007945 */ /* 0x000fe20003800200 */
[----:B------:R-:W-:Y:S01]  /*0100*/  IMAD.MOV.U32 R5, RZ, RZ, 0x3ff71547 ;  /* 0x3ff71547ff057424 */ /* 0x000fe200078e00ff */
[----:B--2---:R-:W-:Y:S01]  /*0110*/  DMUL R2, R2, -UR6 ;  /* 0x8000000602027c28 */ /* 0x004fe20008000000 */
[----:B------:R-:W-:Y:S01]  /*0120*/  UMOV UR6, 0xfefa39ef ;  /* 0xfefa39ef00067882 */ /* 0x000fe20000000000 */
[----:B------:R-:W-:-:S06]  /*0130*/  UMOV UR7, 0x3fe62e42 ;  /* 0x3fe62e4200077882 */ /* 0x000fcc0000000000 */
[----:B------:R-:W-:Y:S02]  /*0140*/  DFMA R4, R2, R4, 6.75539944105574400000e+15 ;  /* 0x433800000204742b */ /* 0x000fe40000000004 */
[----:B------:R-:W-:-:S06]  /*0150*/  FSETP.GEU.AND P0, PT, |R3|, 4.1917929649353027344, PT ;  /* 0x4086232b0300780b */ /* 0x000fcc0003f0e200 */
[----:B------:R-:W-:-:S08]  /*0160*/  DADD R6, R4, -6.75539944105574400000e+15 ;  /* 0xc338000004067429 */ /* 0x000fd00000000000 */
[----:B------:R-:W-:Y:S01]  /*0170*/  DFMA R10, R6, -UR6, R2 ;  /* 0x80000006060a7c2b */ /* 0x000fe20008000002 */
[----:B------:R-:W-:Y:S01]  /*0180*/  UMOV UR6, 0x3b39803f ;  /* 0x3b39803f00067882 */ /* 0x000fe20000000000 */
[----:B------:R-:W-:-:S06]  /*0190*/  UMOV UR7, 0x3c7abc9e ;  /* 0x3c7abc9e00077882 */ /* 0x000fcc0000000000 */
[----:B------:R-:W-:Y:S01]  /*01a0*/  DFMA R6, R6, -UR6, R10 ;  /* 0x8000000606067c2b */ /* 0x000fe2000800000a */
[----:B------:R-:W-:Y:S01]  /*01b0*/  UMOV UR6, 0x69ce2bdf ;  /* 0x69ce2bdf00067882 */ /* 0x000fe20000000000 */
[----:B------:R-:W-:Y:S01]  /*01c0*/  IMAD.MOV.U32 R10, RZ, RZ, -0x35dec16 ;  /* 0xfca213eaff0a7424 */ /* 0x000fe200078e00ff */
[----:B------:R-:W-:Y:S01]  /*01d0*/  MOV R11, 0x3e928af3 ;  /* 0x3e928af3000b7802 */ /* 0x000fe20000000f00 */
[----:B------:R-:W-:-:S05]  /*01e0*/  UMOV UR7, 0x3e5ade15 ;  /* 0x3e5ade1500077882 */ /* 0x000fca0000000000 */
[C---:B------:R-:W-:Y:S01]  /*01f0*/  DFMA R8, R6.reuse, UR6, R10 ;  /* 0x0000000606087c2b */ /* 0x040fe2000800000a */
[----:B------:R-:W-:Y:S01]  /*0200*/  UMOV UR6, 0x62401315 ;  /* 0x6240131500067882 */ /* 0x000fe20000000000 */
[----:B------:R-:W-:Y:S01]  /*0210*/  UMOV UR7, 0x3ec71dee ;  /* 0x3ec71dee00077882 */ /* 0x000fe20000000000 */
[----:B------:R-:W0:Y:S05]  /*0220*/  LDC.64 R10, c[0x0][0x380] ;  /* 0x0000e000ff0a7b82 */ /* 0x000e2a0000000a00 */
        /* <DEDUP_REMOVED lines=8> */
[----:B------:R-:W-:Y:S01]  /*02b0*/  UMOV UR7, 0x3f56c16c ;  /* 0x3f56c16c00077882 */ /* 0x000fe20000000000 */
[----:B0-----:R-:W-:-:S05]  /*02c0*/  IMAD.WIDE R10, R0, 0x8, R10 ;  /* 0x00000008000a7825 */ /* 0x001fca00078e020a */
        /* <DEDUP_REMOVED lines=27> */
[----:B------:R-:W-:Y:S02]  /*0480*/  @!P1 LEA R3, R2, 0x3ff00000, 0x14 ;  /* 0x3ff0000002039811 */ /* 0x000fe400078ea0ff */
[----:B------:R-:W-:-:S06]  /*0490*/  @!P1 MOV R2, RZ ;  /* 0x000000ff00029202 */ /* 0x000fcc0000000f00 */
[----:B------:R-:W-:-:S11]  /*04a0*/  @!P1 DMUL R6, R8, R2 ;  /* 0x0000000208069228 */ /* 0x000fd60000000000 */
.L_x_175:
[----:B------:R-:W-:Y:S05]  /*04b0*/  BSYNC.RECONVERGENT B0 ;  /* 0x0000000000007941 */ /* 0x000fea0003800200 */
.L_x_174:
[----:B------:R-:W-:Y:S01]  /*04c0*/  STG.E.64 desc[UR4][R10.64], R6 ;  /* 0x000000060a007986 */ /* 0x000fe2000c101b04 */
[----:B------:R-:W-:Y:S05]  /*04d0*/  EXIT ;  /* 0x000000000000794d */ /* 0x000fea0003800000 */
.L_x_176:
        /* <DEDUP_REMOVED lines=10> */
.L_x_335:


//--------------------- .text.relu_f32            --------------------------
	.section	.text.relu_f32,"ax",@progbits
	.align	128
        .global         relu_f32
        .type           relu_f32,@function
        .size           relu_f32,(.L_x_336 - relu_f32)
        .other          relu_f32,@"STO_CUDA_ENTRY STV_DEFAULT"
relu_f32:
.text.relu_f32:
        /* <DEDUP_REMOVED lines=12> */
[----:B-1----:R-:W3:Y:S01]  /*00c0*/  LDG.E R2, desc[UR4][R2.64] ;  /* 0x0000000402027981 */ /* 0x002ee2000c1e1900 */
[----:B--2---:R-:W-:Y:S01]  /*00d0*/  IMAD.WIDE R4, R7, 0x4, R4 ;  /* 0x0000000407047825 */ /* 0x004fe200078e0204 */
[----:B---3--:R-:W-:-:S05]  /*00e0*/  FMNMX R7, RZ, R2, !PT ;  /* 0x00000002ff077209 */ /* 0x008fca0007800000 */
[----:B------:R-:W-:Y:S01]  /*00f0*/  STG.E desc[UR4][R4.64], R7 ;  /* 0x0000000704007986 */ /* 0x000fe2000c101904 */
[----:B------:R-:W-:Y:S05]  /*0100*/  EXIT ;  /* 0x000000000000794d */ /* 0x000fea0003800000 */
.L_x_177:
        /* <DEDUP_REMOVED lines=15> */
.L_x_336:


//--------------------- .text.relu_f64            --------------------------
	.section	.text.relu_f64,"ax",@progbits
	.align	128
        .global         relu_f64
        .type           relu_f64,@function
        .size           relu_f64,(.L_x_337 - relu_f64)
        .other          relu_f64,@"STO_CUDA_ENTRY STV_DEFAULT"
relu_f64:
.text.relu_f64:
        /* <DEDUP_REMOVED lines=13> */
[----:B------:R-:W-:Y:S02]  /*00d0*/  IMAD.MOV.U32 R0, RZ, RZ, RZ ;  /* 0x000000ffff007224 */ /* 0x000fe400078e00ff */
[----:B------:R-:W-:Y:S02]  /*00e0*/  HFMA2 R4, -RZ, RZ, 0, 0 ;  /* 0x00000000ff047431 */ /* 0x000fe400000001ff */
[----:B--2---:R-:W-:Y:S01]  /*00f0*/  IMAD.WIDE R6, R5, 0x8, R6 ;  /* 0x0000000805067825 */ /* 0x004fe200078e0206 */
[----:B---3--:R-:W-:Y:S01]  /*0100*/  DSETP.MAX.AND P0, P1, RZ, R2, PT ;  /* 0x00000002ff00722a */ /* 0x008fe2000390f000 */
[----:B------:R-:W-:Y:S02]  /*0110*/  MOV R11, R3 ;  /* 0x00000003000b7202 */ /* 0x000fe40000000f00 */
[----:B------:R-:W-:-:S03]  /*0120*/  IMAD.MOV.U32 R9, RZ, RZ, R2 ;  /* 0x000000ffff097224 */ /* 0x000fc600078e0002 */
[----:B------:R-:W-:Y:S02]  /*0130*/  FSEL R13, R0, R11, P0 ;  /* 0x0000000b000d7208 */ /* 0x000fe40000000000 */
[----:B------:R-:W-:-:S06]  /*0140*/  SEL R4, R4, R9, P0 ;  /* 0x0000000904047207 */ /* 0x000fcc0000000000 */
[----:B------:R-:W-:-:S05]  /*0150*/  @P1 LOP3.LUT R13, R11, 0x80000, RZ, 0xfc, !PT ;  /* 0x000800000b0d1812 */ /* 0x000fca00078efcff */
[----:B------:R-:W-:-:S05]  /*0160*/  IMAD.MOV.U32 R5, RZ, RZ, R13 ;  /* 0x000000ffff057224 */ /* 0x000fca00078e000d */
[----:B------:R-:W-:Y:S01]  /*0170*/  STG.E.64 desc[UR4][R6.64], R4 ;  /* 0x0000000406007986 */ /* 0x000fe2000c101b04 */
[----:B------:R-:W-:Y:S05]  /*0180*/  EXIT ;  /* 0x000000000000794d */ /* 0x000fea0003800000 */
.L_x_178:
        /* <DEDUP_REMOVED lines=15> */
.L_x_337:


//--------------------- .text.sigmoid_f32         --------------------------
	.section	.text.sigmoid_f32,"ax",@progbits
	.align	128
        .global         sigmoid_f32
        .type           sigmoid_f32,@function
        .size           sigmoid_f32,(.L_x_301 - sigmoid_f32)
        .other          sigmoid_f32,@"STO_CUDA_ENTRY STV_DEFAULT"
sigmoid_f32:
.text.sigmoid_f32:
        /* <DEDUP_REMOVED lines=12> */
[----:B------:R-:W-:Y:S01]  /*00c0*/  IMAD.MOV.U32 R7, RZ, RZ, 0x3bbb989d ;  /* 0x3bbb989dff077424 */ /* 0x000fe200078e00ff */
[----:B------:R-:W-:Y:S01]  /*00d0*/  BSSY.RECONVERGENT B0, `(.L_x_179) ;  /* 0x0000015000007945 */ /* 0x000fe20003800200 */
[----:B------:R-:W-:Y:S02]  /*00e0*/  IMAD.MOV.U32 R9, RZ, RZ, 0x437c0000 ;  /* 0x437c0000ff097424 */ /* 0x000fe400078e00ff */
[----:B--2---:R-:W-:-:S04]  /*00f0*/  FFMA.SAT R0, R4, -R7, 0.5 ;  /* 0x3f00000004007423 */ /* 0x004fc80000002807 */
[----:B------:R-:W-:-:S04]  /*0100*/  FFMA.RM R0, R0, R9, 12582913 ;  /* 0x4b40000100007423 */ /* 0x000fc80000004009 */
[C---:B------:R-:W-:Y:S01]  /*0110*/  FADD R7, R0.reuse, -12583039 ;  /* 0xcb40007f00077421 */ /* 0x040fe20000000000 */
[----:B------:R-:W-:-:S03]  /*0120*/  SHF.L.U32 R0, R0, 0x17, RZ ;  /* 0x0000001700007819 */ /* 0x000fc600000006ff */
[----:B------:R-:W-:-:S04]  /*0130*/  FFMA R7, R4, -1.4426950216293334961, -R7 ;  /* 0xbfb8aa3b04077823 */ /* 0x000fc80000000807 */
[----:B------:R-:W-:-:S06]  /*0140*/  FFMA R7, R4, -1.925963033500011079e-08, R7 ;  /* 0xb2a5706004077823 */ /* 0x000fcc0000000007 */
[----:B------:R-:W0:Y:S02]  /*0150*/  MUFU.EX2 R7, R7 ;  /* 0x0000000700077308 */ /* 0x000e240000000800 */
[----:B0-----:R-:W-:-:S04]  /*0160*/  FFMA R0, R0, R7, 1 ;  /* 0x3f80000000007423 */ /* 0x001fc80000000007 */
[----:B------:R-:W-:-:S05]  /*0170*/  VIADD R2, R0, 0x1800000 ;  /* 0x0180000000027836 */ /* 0x000fca0000000000 */
[----:B------:R-:W-:-:S04]  /*0180*/  LOP3.LUT R2, R2, 0x7f800000, RZ, 0xc0, !PT ;  /* 0x7f80000002027812 */ /* 0x000fc800078ec0ff */
[----:B------:R-:W-:-:S13]  /*0190*/  ISETP.GT.U32.AND P0, PT, R2, 0x1ffffff, PT ;  /* 0x01ffffff0200780c */ /* 0x000fda0003f04070 */
[----:B------:R-:W-:Y:S05]  /*01a0*/  @P0 BRA `(.L_x_180) ;  /* 0x00000000000c0947 */ /* 0x000fea0003800000 */
[----:B------:R-:W-:-:S07]  /*01b0*/  MOV R4, 0x1d0 ;  /* 0x000001d000047802 */ /* 0x000fce0000000f00 */
[----:B------:R-:W-:Y:S05]  /*01c0*/  CALL.REL.NOINC `($__internal_6_$__cuda_sm20_rcp_rn_f32_slowpath) ;  /* 0x0000000000287944 */ /* 0x000fea0003c00000 */
[----:B------:R-:W-:Y:S05]  /*01d0*/  BRA `(.L_x_181) ;  /* 0x0000000000107947 */ /* 0x000fea0003800000 */
.L_x_180:
[----:B------:R-:W0:Y:S02]  /*01e0*/  MUFU.RCP R7, R0 ;  /* 0x0000000000077308 */ /* 0x000e240000001000 */
[----:B0-----:R-:W-:-:S04]  /*01f0*/  FFMA R2, R0, R7, -1 ;  /* 0xbf80000000027423 */ /* 0x001fc80000000007 */
[----:B------:R-:W-:-:S04]  /*0200*/  FADD.FTZ R2, -R2, -RZ ;  /* 0x800000ff02027221 */ /* 0x000fc80000010100 */
[----:B------:R-:W-:-:S07]  /*0210*/  FFMA R7, R7, R2, R7 ;  /* 0x0000000207077223 */ /* 0x000fce0000000007 */
.L_x_181:
[----:B------:R-:W-:Y:S05]  /*0220*/  BSYNC.RECONVERGENT B0 ;  /* 0x0000000000007941 */ /* 0x000fea0003800200 */
.L_x_179:
[----:B------:R-:W0:Y:S02]  /*0230*/  LDC.64 R4, c[0x0][0x380] ;  /* 0x0000e000ff047b82 */ /* 0x000e240000000a00 */
[----:B0-----:R-:W-:-:S05]  /*0240*/  IMAD.WIDE R2, R3, 0x4, R4 ;  /* 0x0000000403027825 */ /* 0x001fca00078e0204 */
[----:B------:R-:W-:Y:S01]  /*0250*/  STG.E desc[UR4][R2.64], R7 ;  /* 0x0000000702007986 */ /* 0x000fe2000c101904 */
[----:B------:R-:W-:Y:S05]  /*0260*/  EXIT ;  /* 0x000000000000794d */ /* 0x000fea0003800000 */
        .weak           $__internal_6_$__cuda_sm20_rcp_rn_f32_slowpath
        .type           $__internal_6_$__cuda_sm20_rcp_rn_f32_slowpath,@function
        .size           $__internal_6_$__cuda_sm20_rcp_rn_f32_slowpath,(.L_x_301 - $__internal_6_$__cuda_sm20_rcp_rn_f32_slowpath)
$__internal_6_$__cuda_sm20_rcp_rn_f32_slowpath:
[----:B------:R-:W-:Y:S01]  /*0270*/  IMAD.SHL.U32 R2, R0, 0x2, RZ ;  /* 0x0000000200027824 */ /* 0x000fe200078e00ff */
[----:B------:R-:W-:Y:S04]  /*0280*/  BSSY.RECONVERGENT B1, `(.L_x_182) ;  /* 0x0000030000017945 */ /* 0x000fe80003800200 */
[----:B------:R-:W-:-:S04]  /*0290*/  SHF.R.U32.HI R2, RZ, 0x18, R2 ;  /* 0x00000018ff027819 */ /* 0x000fc80000011602 */
[----:B------:R-:W-:-:S13]  /*02a0*/  ISETP.NE.U32.AND P0, PT, R2, RZ, PT ;  /* 0x000000ff0200720c */ /* 0x000fda0003f05070 */
[----:B------:R-:W-:Y:S05]  /*02b0*/  @P0 BRA `(.L_x_183) ;  /* 0x0000000000280947 */ /* 0x000fea0003800000 */
[----:B------:R-:W-:-:S04]  /*02c0*/  SHF.L.U32 R2, R0, 0x1, RZ ;  /* 0x0000000100027819 */ /* 0x000fc800000006ff */
[----:B------:R-:W-:-:S13]  /*02d0*/  ISETP.NE.AND P0, PT, R2, RZ, PT ;  /* 0x000000ff0200720c */ /* 0x000fda0003f05270 */
[----:B------:R-:W-:Y:S01]  /*02e0*/  @P0 FFMA R6, R0, 1.84467440737095516160e+19, RZ ;  /* 0x5f80000000060823 */ /* 0x000fe200000000ff */
[----:B------:R-:W-:Y:S08]  /*02f0*/  @!P0 MUFU.RCP R5, R0 ;  /* 0x0000000000058308 */ /* 0x000ff00000001000 */
[----:B------:R-:W0:Y:S02]  /*0300*/  @P0 MUFU.RCP R7, R6 ;  /* 0x0000000600070308 */ /* 0x000e240000001000 */
[----:B0-----:R-:W-:-:S04]  /*0310*/  @P0 FFMA R2, R6, R7, -1 ;  /* 0xbf80000006020423 */ /* 0x001fc80000000007 */
[----:B------:R-:W-:-:S04]  /*0320*/  @P0 FADD.FTZ R2, -R2, -RZ ;  /* 0x800000ff02020221 */ /* 0x000fc80000010100 */
[----:B------:R-:W-:-:S04]  /*0330*/  @P0 FFMA R2, R7, R2, R7 ;  /* 0x0000000207020223 */ /* 0x000fc80000000007 */
[----:B------:R-:W-:Y:S01]  /*0340*/  @P0 FFMA R5, R2, 1.84467440737095516160e+19, RZ ;  /* 0x5f80000002050823 */ /* 0x000fe200000000ff */
[----:B------:R-:W-:Y:S06]  /*0350*/  BRA `(.L_x_184) ;  /* 0x0000000000887947 */ /* 0x000fec0003800000 */
.L_x_183:
[----:B------:R-:W-:-:S05]  /*0360*/  VIADD R5, R2, 0xffffff03 ;  /* 0xffffff0302057836 */ /* 0x000fca0000000000 */
[----:B------:R-:W-:-:S13]  /*0370*/  ISETP.GT.U32.AND P0, PT, R5, 0x1, PT ;  /* 0x000000010500780c */ /* 0x000fda0003f04070 */
[----:B------:R-:W-:Y:S05]  /*0380*/  @P0 BRA `(.L_x_185) ;  /* 0x0000000000780947 */ /* 0x000fea0003800000 */
[----:B------:R-:W-:Y:S01]  /*0390*/  LOP3.LUT R6, R0, 0x7fffff, RZ, 0xc0, !PT ;  /* 0x007fffff00067812 */ /* 0x000fe200078ec0ff */
[----:B------:R-:W-:-:S03]  /*03a0*/  IMAD.MOV.U32 R10, RZ, RZ, 0x3 ;  /* 0x00000003ff0a7424 */ /* 0x000fc600078e00ff */
[----:B------:R-:W-:Y:S02]  /*03b0*/  LOP3.LUT R6, R6, 0x3f800000, RZ, 0xfc, !PT ;  /* 0x3f80000006067812 */ /* 0x000fe400078efcff */
[----:B------:R-:W-:Y:S02]  /*03c0*/  SHF.L.U32 R11, R10, R5, RZ ;  /* 0x000000050a0b7219 */ /* 0x000fe400000006ff */
[----:B------:R-:W0:Y:S02]  /*03d0*/  MUFU.RCP R7, R6 ;  /* 0x0000000600077308 */ /* 0x000e240000001000 */
[----:B0-----:R-:W-:-:S04]  /*03e0*/  FFMA R8, R6, R7, -1 ;  /* 0xbf80000006087423 */ /* 0x001fc80000000007 */
[----:B------:R-:W-:-:S04]  /*03f0*/  FADD.FTZ R8, -R8, -RZ ;  /* 0x800000ff08087221 */ /* 0x000fc80000010100 */
[CCC-:B------:R-:W-:Y:S01]  /*0400*/  FFMA.RM R9, R7.reuse, R8.reuse, R7.reuse ;  /* 0x0000000807097223 */ /* 0x1c0fe20000004007 */
[----:B------:R-:W-:-:S04]  /*0410*/  FFMA.RP R8, R7, R8, R7 ;  /* 0x0000000807087223 */ /* 0x000fc80000008007 */
[C---:B------:R-:W-:Y:S02]  /*0420*/  LOP3.LUT R7, R9.reuse, 0x7fffff, RZ, 0xc0, !PT ;  /* 0x007fffff09077812 */ /* 0x040fe400078ec0ff */
[----:B------:R-:W-:Y:S02]  /*0430*/  FSETP.NEU.FTZ.AND P0, PT, R9, R8, PT ;  /* 0x000000080900720b */ /* 0x000fe40003f1d000 */
[----:B------:R-:W-:Y:S02]  /*0440*/  LOP3.LUT R8, R7, 0x800000, RZ, 0xfc, !PT ;  /* 0x0080000007087812 */ /* 0x000fe400078efcff */
[----:B------:R-:W-:Y:S02]  /*0450*/  SEL R7, RZ, 0xffffffff, !P0 ;  /* 0xffffffffff077807 */ /* 0x000fe40004000000 */
[----:B------:R-:W-:Y:S02]  /*0460*/  LOP3.LUT R6, R11, R8, RZ, 0xc0, !PT ;  /* 0x000000080b067212 */ /* 0x000fe400078ec0ff */
[----:B------:R-:W-:-:S02]  /*0470*/  IADD3 R7, PT, PT, -R7, RZ, RZ ;  /* 0x000000ff07077210 */ /* 0x000fc40007ffe1ff */
[-C--:B------:R-:W-:Y:S02]  /*0480*/  SHF.R.U32.HI R6, RZ, R5.reuse, R6 ;  /* 0x00000005ff067219 */ /* 0x080fe40000011606 */
[----:B------:R-:W-:Y:S02]  /*0490*/  LOP3.LUT P1, RZ, R7, R5, R8, 0xf8, !PT ;  /* 0x0000000507ff7212 */ /* 0x000fe4000782f808 */
[C---:B------:R-:W-:Y:S02]  /*04a0*/  LOP3.LUT P0, RZ, R6.reuse, 0x1, RZ, 0xc0, !PT ;  /* 0x0000000106ff7812 */ /* 0x040fe4000780c0ff */
[----:B------:R-:W-:-:S04]  /*04b0*/  LOP3.LUT P2, RZ, R6, 0x2, RZ, 0xc0, !PT ;  /* 0x0000000206ff7812 */ /* 0x000fc8000784c0ff */
[----:B------:R-:W-:Y:S02]  /*04c0*/  PLOP3.LUT P0, PT, P0, P1, P2, 0xe0, 0x0 ;  /* 0x000000000000781c */ /* 0x000fe40000703c20 */
[----:B------:R-:W-:Y:S02]  /*04d0*/  LOP3.LUT P1, RZ, R0, 0x7fffff, RZ, 0xc0, !PT ;  /* 0x007fffff00ff7812 */ /* 0x000fe4000782c0ff */
[----:B------:R-:W-:-:S05]  /*04e0*/  SEL R5, RZ, 0x1, !P0 ;  /* 0x00000001ff057807 */ /* 0x000fca0004000000 */
[----:B------:R-:W-:-:S05]  /*04f0*/  IMAD.MOV R5, RZ, RZ, -R5 ;  /* 0x000000ffff057224 */ /* 0x000fca00078e0a05 */
[----:B------:R-:W-:Y:S02]  /*0500*/  ISETP.GE.AND P0, PT, R5, RZ, PT ;  /* 0x000000ff0500720c */ /* 0x000fe40003f06270 */
[----:B------:R-:W-:-:S04]  /*0510*/  IADD3 R5, PT, PT, R2, -0xfc, RZ ;  /* 0xffffff0402057810 */ /* 0x000fc80007ffe0ff */
[----:B------:R-:W-:-:S07]  /*0520*/  SHF.R.U32.HI R5, RZ, R5, R8 ;  /* 0x00000005ff057219 */ /* 0x000fce0000011608 */
[----:B------:R-:W-:-:S05]  /*0530*/  @!P0 VIADD R5, R5, 0x1 ;  /* 0x0000000105058836 */ /* 0x000fca0000000000 */
[----:B------:R-:W-:-:S04]  /*0540*/  @!P1 SHF.L.U32 R5, R5, 0x1, RZ ;  /* 0x0000000105059819 */ /* 0x000fc800000006ff */
[----:B------:R-:W-:Y:S01]  /*0550*/  LOP3.LUT R5, R5, 0x80000000, R0, 0xf8, !PT ;  /* 0x8000000005057812 */ /* 0x000fe200078ef800 */
[----:B------:R-:W-:Y:S06]  /*0560*/  BRA `(.L_x_184) ;  /* 0x0000000000047947 */ /* 0x000fec0003800000 */
.L_x_185:
[----:B------:R0:W1:Y:S02]  /*0570*/  MUFU.RCP R5, R0 ;  /* 0x0000000000057308 */ /* 0x0000640000001000 */
.L_x_184:
[----:B------:R-:W-:Y:S05]  /*0580*/  BSYNC.RECONVERGENT B1 ;  /* 0x0000000000017941 */ /* 0x000fea0003800200 */
.L_x_182:
[----:B-1----:R-:W-:Y:S02]  /*0590*/  IMAD.MOV.U32 R7, RZ, RZ, R5 ;  /* 0x000000ffff077224 */ /* 0x002fe400078e0005 */
[----:B------:R-:W-:-:S04]  /*05a0*/  HFMA2 R5, -RZ, RZ, 0, 0 ;  /* 0x00000000ff057431 */ /* 0x000fc800000001ff */
[----:B0-----:R-:W-:Y:S05]  /*05b0*/  RET.REL.NODEC R4 `(sigmoid_f32) ;  /* 0xfffffff804907950 */ /* 0x001fea0003c3ffff */
.L_x_186:
        /* <DEDUP_REMOVED lines=12> */
.L_x_301:


//--------------------- .text.sigmoid_f64         --------------------------
	.section	.text.sigmoid_f64,"ax",@progbits
	.align	128
        .global         sigmoid_f64
        .type           sigmoid_f64,@function
        .size           sigmoid_f64,(.L_x_302 - sigmoid_f64)
        .other          sigmoid_f64,@"STO_CUDA_ENTRY STV_DEFAULT"
sigmoid_f64:
.text.sigmoid_f64:
        /* <DEDUP_REMOVED lines=12> */
[----:B------:R-:W-:Y:S01]  /*00c0*/  IMAD.MOV.U32 R4, RZ, RZ, 0x652b82fe ;  /* 0x652b82feff047424 */ /* 0x000fe200078e00ff */
[----:B------:R-:W-:Y:S01]  /*00d0*/  UMOV UR6, 0xfefa39ef ;  /* 0xfefa39ef00067882 */ /* 0x000fe20000000000 */
[----:B------:R-:W-:Y:S01]  /*00e0*/  IMAD.MOV.U32 R5, RZ, RZ, 0x3ff71547 ;  /* 0x3ff71547ff057424 */ /* 0x000fe200078e00ff */
[----:B------:R-:W-:Y:S01]  /*00f0*/  UMOV UR7, 0x3fe62e42 ;  /* 0x3fe62e4200077882 */ /* 0x000fe20000000000 */
[----:B------:R-:W-:Y:S04]  /*0100*/  BSSY.RECONVERGENT B0, `(.L_x_187) ;  /* 0x0000037000007945 */ /* 0x000fe80003800200 */
[----:B--2---:R-:W-:Y:S02]  /*0110*/  DFMA R4, R2, -R4, 6.75539944105574400000e+15 ;  /* 0x433800000204742b */ /* 0x004fe40000000804 */
[----:B------:R-:W-:-:S06]  /*0120*/  DADD R10, -RZ, -R2 ;  /* 0x00000000ff0a7229 */ /* 0x000fcc0000000902 */
[----:B------:R-:W-:-:S04]  /*0130*/  DADD R6, R4, -6.75539944105574400000e+15 ;  /* 0xc338000004067429 */ /* 0x000fc80000000000 */
[----:B------:R-:W-:-:S04]  /*0140*/  FSETP.GEU.AND P0, PT, |R11|, 4.1917929649353027344, PT ;  /* 0x4086232b0b00780b */ /* 0x000fc80003f0e200 */
[----:B------:R-:W-:Y:S01]  /*0150*/  DFMA R8, R6, -UR6, -R2 ;  /* 0x8000000606087c2b */ /* 0x000fe20008000802 */
[----:B------:R-:W-:Y:S01]  /*0160*/  UMOV UR6, 0x3b39803f ;  /* 0x3b39803f00067882 */ /* 0x000fe20000000000 */
[----:B------:R-:W-:-:S06]  /*0170*/  UMOV UR7, 0x3c7abc9e ;  /* 0x3c7abc9e00077882 */ /* 0x000fcc0000000000 */
[----:B------:R-:W-:Y:S01]  /*0180*/  DFMA R6, R6, -UR6, R8 ;  /* 0x8000000606067c2b */ /* 0x000fe20008000008 */
[----:B------:R-:W-:Y:S01]  /*0190*/  UMOV UR6, 0x69ce2bdf ;  /* 0x69ce2bdf00067882 */ /* 0x000fe20000000000 */
[----:B------:R-:W-:Y:S01]  /*01a0*/  IMAD.MOV.U32 R8, RZ, RZ, -0x35dec16 ;  /* 0xfca213eaff087424 */ /* 0x000fe200078e00ff */
[----:B------:R-:W-:Y:S01]  /*01b0*/  MOV R9, 0x3e928af3 ;  /* 0x3e928af300097802 */ /* 0x000fe20000000f00 */
        /* <DEDUP_REMOVED lines=32> */
[C---:B------:R-:W-:Y:S02]  /*03c0*/  DADD R6, -R2.reuse, +INF ;  /* 0x7ff0000002067429 */ /* 0x040fe40000000100 */
[----:B------:R-:W-:-:S08]  /*03d0*/  DSETP.GT.AND P0, PT, R2, RZ, PT ;  /* 0x000000ff0200722a */ /* 0x000fd00003f04000 */
[----:B------:R-:W-:Y:S02]  /*03e0*/  FSEL R6, R6, RZ, !P0 ;  /* 0x000000ff06067208 */ /* 0x000fe40004000000 */
[----:B------:R-:W-:Y:S02]  /*03f0*/  @!P1 LEA.HI R5, R4, R4, RZ, 0x1 ;  /* 0x0000000404059211 */ /* 0x000fe400078f08ff */
[----:B------:R-:W-:Y:S02]  /*0400*/  FSEL R7, R7, RZ, !P0 ;  /* 0x000000ff07077208 */ /* 0x000fe40004000000 */
[----:B------:R-:W-:-:S04]  /*0410*/  @!P1 SHF.R.S32.HI R5, RZ, 0x1, R5 ;  /* 0x00000001ff059819 */ /* 0x000fc80000011405 */
[----:B------:R-:W-:Y:S01]  /*0420*/  @!P1 LEA R9, R5, R9, 0x14 ;  /* 0x0000000905099211 */ /* 0x000fe200078ea0ff */
[----:B------:R-:W-:-:S05]  /*0430*/  @!P1 IMAD.IADD R2, R4, 0x1, -R5 ;  /* 0x0000000104029824 */ /* 0x000fca00078e0a05 */
[----:B------:R-:W-:Y:S01]  /*0440*/  @!P1 LEA R3, R2, 0x3ff00000, 0x14 ;  /* 0x3ff0000002039811 */ /* 0x000fe200078ea0ff */
[----:B------:R-:W-:-:S06]  /*0450*/  @!P1 IMAD.MOV.U32 R2, RZ, RZ, RZ ;  /* 0x000000ffff029224 */ /* 0x000fcc00078e00ff */
[----:B------:R-:W-:-:S11]  /*0460*/  @!P1 DMUL R6, R8, R2 ;  /* 0x0000000208069228 */ /* 0x000fd60000000000 */
.L_x_188:
[----:B------:R-:W-:Y:S05]  /*0470*/  BSYNC.RECONVERGENT B0 ;  /* 0x0000000000007941 */ /* 0x000fea0003800200 */
.L_x_187:
[----:B------:R-:W-:Y:S01]  /*0480*/  DADD R8, R6, 1 ;  /* 0x3ff0000006087429 */ /* 0x000fe20000000000 */
[----:B------:R-:W-:Y:S05]  /*0490*/  BSSY.RECONVERGENT B0, `(.L_x_189) ;  /* 0x000000e000007945 */ /* 0x000fea0003800200 */
[----:B------:R-:W0:Y:S04]  /*04a0*/  MUFU.RCP64H R3, R9 ;  /* 0x0000000900037308 */ /* 0x000e280000001800 */
[----:B------:R-:W-:-:S05]  /*04b0*/  VIADD R2, R9, 0x300402 ;  /* 0x0030040209027836 */ /* 0x000fca0000000000 */
[----:B------:R-:W-:Y:S01]  /*04c0*/  FSETP.GEU.AND P0, PT, |R2|, 5.8789094863358348022e-39, PT ;  /* 0x004004020200780b */ /* 0x000fe20003f0e200 */
[----:B0-----:R-:W-:-:S08]  /*04d0*/  DFMA R4, -R8, R2, 1 ;  /* 0x3ff000000804742b */ /* 0x001fd00000000102 */
[----:B------:R-:W-:-:S08]  /*04e0*/  DFMA R4, R4, R4, R4 ;  /* 0x000000040404722b */ /* 0x000fd00000000004 */
[----:B------:R-:W-:-:S08]  /*04f0*/  DFMA R4, R2, R4, R2 ;  /* 0x000000040204722b */ /* 0x000fd00000000002 */
[----:B------:R-:W-:-:S08]  /*0500*/  DFMA R6, -R8, R4, 1 ;  /* 0x3ff000000806742b */ /* 0x000fd00000000104 */
[----:B------:R-:W-:Y:S01]  /*0510*/  DFMA R4, R4, R6, R4 ;  /* 0x000000060404722b */ /* 0x000fe20000000004 */
[----:B------:R-:W-:Y:S10]  /*0520*/  @P0 BRA `(.L_x_190) ;  /* 0x0000000000100947 */ /* 0x000ff40003800000 */
[----:B------:R-:W-:-:S05]  /*0530*/  LOP3.LUT R2, R9, 0x7fffffff, RZ, 0xc0, !PT ;  /* 0x7fffffff09027812 */ /* 0x000fca00078ec0ff */
[----:B------:R-:W-:Y:S01]  /*0540*/  VIADD R3, R2, 0xfff00000 ;  /* 0xfff0000002037836 */ /* 0x000fe20000000000 */
[----:B------:R-:W-:-:S07]  /*0550*/  MOV R2, 0x570 ;  /* 0x0000057000027802 */ /* 0x000fce0000000f00 */
[----:B------:R-:W-:Y:S05]  /*0560*/  CALL.REL.NOINC `($__internal_7_$__cuda_sm20_dblrcp_rn_slowpath_v3) ;  /* 0x0000000000147944 */ /* 0x000fea0003c00000 */
.L_x_190:
[----:B------:R-:W-:Y:S05]  /*0570*/  BSYNC.RECONVERGENT B0 ;  /* 0x0000000000007941 */ /* 0x000fea0003800200 */
.L_x_189:
[----:B------:R-:W0:Y:S02]  /*0580*/  LDC.64 R2, c[0x0][0x380] ;  /* 0x0000e000ff027b82 */ /* 0x000e240000000a00 */
[----:B0-----:R-:W-:-:S05]  /*0590*/  IMAD.WIDE R2, R0, 0x8, R2 ;  /* 0x0000000800027825 */ /* 0x001fca00078e0202 */
[----:B------:R-:W-:Y:S01]  /*05a0*/  STG.E.64 desc[UR4][R2.64], R4 ;  /* 0x0000000402007986 */ /* 0x000fe2000c101b04 */
[----:B------:R-:W-:Y:S05]  /*05b0*/  EXIT ;  /* 0x000000000000794d */ /* 0x000fea0003800000 */
        .weak           $__internal_7_$__cuda_sm20_dblrcp_rn_slowpath_v3
        .type           $__internal_7_$__cuda_sm20_dblrcp_rn_slowpath_v3,@function
        .size           $__internal_7_$__cuda_sm20_dblrcp_rn_slowpath_v3,(.L_x_302 - $__internal_7_$__cuda_sm20_dblrcp_rn_slowpath_v3)
$__internal_7_$__cuda_sm20_dblrcp_rn_slowpath_v3:
[----:B------:R-:W-:Y:S01]  /*05c0*/  MOV R4, R8 ;  /* 0x0000000800047202 */ /* 0x000fe20000000f00 */
[----:B------:R-:W-:Y:S01]  /*05d0*/  IMAD.MOV.U32 R5, RZ, RZ, R9 ;  /* 0x000000ffff057224 */ /* 0x000fe200078e0009 */
[----:B------:R-:W-:Y:S05]  /*05e0*/  BSSY.RECONVERGENT B1, `(.L_x_191) ;  /* 0x0000025000017945 */ /* 0x000fea0003800200 */
[----:B------:R-:W-:-:S14]  /*05f0*/  DSETP.GTU.AND P0, PT, |R4|, +INF , PT ;  /* 0x7ff000000400742a */ /* 0x000fdc0003f0c200 */
[----:B------:R-:W-:Y:S05]  /*0600*/  @P0 BRA `(.L_x_192) ;  /* 0x0000000000800947 */ /* 0x000fea0003800000 */
[----:B------:R-:W-:-:S05]  /*0610*/  LOP3.LUT R8, R9, 0x7fffffff, RZ, 0xc0, !PT ;  /* 0x7fffffff09087812 */ /* 0x000fca00078ec0ff */
[----:B------:R-:W-:-:S05]  /*0620*/  VIADD R6, R8, 0xffffffff ;  /* 0xffffffff08067836 */ /* 0x000fca0000000000 */
[----:B------:R-:W-:-:S13]  /*0630*/  ISETP.GE.U32.AND P0, PT, R6, 0x7fefffff, PT ;  /* 0x7fefffff0600780c */ /* 0x000fda0003f06070 */
[----:B------:R-:W-:Y:S01]  /*0640*/  @P0 LOP3.LUT R7, R5, 0x7ff00000, RZ, 0x3c, !PT ;  /* 0x7ff0000005070812 */ /* 0x000fe200078e3cff */
[----:B------:R-:W-:Y:S01]  /*0650*/  @P0 IMAD.MOV.U32 R6, RZ, RZ, RZ ;  /* 0x000000ffff060224 */ /* 0x000fe200078e00ff */
[----:B------:R-:W-:Y:S06]  /*0660*/  @P0 BRA `(.L_x_193) ;  /* 0x0000000000700947 */ /* 0x000fec0003800000 */
[----:B------:R-:W-:-:S13]  /*0670*/  ISETP.GE.U32.AND P0, PT, R8, 0x1000001, PT ;  /* 0x010000010800780c */ /* 0x000fda0003f06070 */
[----:B------:R-:W-:Y:S05]  /*0680*/  @!P0 BRA `(.L_x_194) ;  /* 0x0000000000388947 */ /* 0x000fea0003800000 */
[----:B------:R-:W-:Y:S01]  /*0690*/  IADD3 R7, PT, PT, R5, -0x3fe00000, RZ ;  /* 0xc020000005077810 */ /* 0x000fe20007ffe0ff */
[----:B------:R-:W-:Y:S02]  /*06a0*/  IMAD.MOV.U32 R6, RZ, RZ, R4 ;  /* 0x000000ffff067224 */ /* 0x000fe400078e0004 */
[----:B------:R-:W-:Y:S01]  /*06b0*/  IMAD.MOV.U32 R8, RZ, RZ, R3 ;  /* 0x000000ffff087224 */ /* 0x000fe200078e0003 */
[----:B------:R-:W0:Y:S05]  /*06c0*/  MUFU.RCP64H R9, R7 ;  /* 0x0000000700097308 */ /* 0x000e2a0000001800 */
[----:B0-----:R-:W-:-:S08]  /*06d0*/  DFMA R10, -R6, R8, 1 ;  /* 0x3ff00000060a742b */ /* 0x001fd00000000108 */
[----:B------:R-:W-:-:S08]  /*06e0*/  DFMA R10, R10, R10, R10 ;  /* 0x0000000a0a0a722b */ /* 0x000fd0000000000a */
[----:B------:R-:W-:-:S08]  /*06f0*/  DFMA R10, R8, R10, R8 ;  /* 0x0000000a080a722b */ /* 0x000fd00000000008 */
[----:B------:R-:W-:-:S08]  /*0700*/  DFMA R8, -R6, R10, 1 ;  /* 0x3ff000000608742b */ /* 0x000fd0000000010a */
[----:B------:R-:W-:-:S08]  /*0710*/  DFMA R8, R10, R8, R10 ;  /* 0x000000080a08722b */ /* 0x000fd0000000000a */
[----:B------:R-:W-:-:S08]  /*0720*/  DMUL R8, R8, 2.2250738585072013831e-308 ;  /* 0x0010000008087828 */ /* 0x000fd00000000000 */
[----:B------:R-:W-:-:S08]  /*0730*/  DFMA R4, -R4, R8, 1 ;  /* 0x3ff000000404742b */ /* 0x000fd00000000108 */
[----:B------:R-:W-:-:S08]  /*0740*/  DFMA R4, R4, R4, R4 ;  /* 0x000000040404722b */ /* 0x000fd00000000004 */
[----:B------:R-:W-:Y:S01]  /*0750*/  DFMA R6, R8, R4, R8 ;  /* 0x000000040806722b */ /* 0x000fe20000000008 */
[----:B------:R-:W-:Y:S10]  /*0760*/  BRA `(.L_x_193) ;  /* 0x0000000000307947 */ /* 0x000ff40003800000 */
.L_x_194:
[----:B------:R-:W-:Y:S01]  /*0770*/  DMUL R4, R4, 8.11296384146066816958e+31 ;  /* 0x4690000004047828 */ /* 0x000fe20000000000 */
[----:B------:R-:W-:-:S05]  /*0780*/  MOV R6, R3 ;  /* 0x0000000300067202 */ /* 0x000fca0000000f00 */
[----:B------:R-:W0:Y:S02]  /*0790*/  MUFU.RCP64H R7, R5 ;  /* 0x0000000500077308 */ /* 0x000e240000001800 */
[----:B0-----:R-:W-:-:S08]  /*07a0*/  DFMA R8, -R4, R6, 1 ;  /* 0x3ff000000408742b */ /* 0x001fd00000000106 */
[----:B------:R-:W-:-:S08]  /*07b0*/  DFMA R8, R8, R8, R8 ;  /* 0x000000080808722b */ /* 0x000fd00000000008 */
[----:B------:R-:W-:-:S08]  /*07c0*/  DFMA R8, R6, R8, R6 ;  /* 0x000000080608722b */ /* 0x000fd00000000006 */
[----:B------:R-:W-:-:S08]  /*07d0*/  DFMA R6, -R4, R8, 1 ;  /* 0x3ff000000406742b */ /* 0x000fd00000000108 */
[----:B------:R-:W-:-:S08]  /*07e0*/  DFMA R6, R8, R6, R8 ;  /* 0x000000060806722b */ /* 0x000fd00000000008 */
[----:B------:R-:W-:Y:S01]  /*07f0*/  DMUL R6, R6, 8.11296384146066816958e+31 ;  /* 0x4690000006067828 */ /* 0x000fe20000000000 */
[----:B------:R-:W-:Y:S10]  /*0800*/  BRA `(.L_x_193) ;  /* 0x0000000000087947 */ /* 0x000ff40003800000 */
.L_x_192:
[----:B------:R-:W-:Y:S01]  /*0810*/  LOP3.LUT R7, R5, 0x80000, RZ, 0xfc, !PT ;  /* 0x0008000005077812 */ /* 0x000fe200078efcff */
[----:B------:R-:W-:-:S07]  /*0820*/  IMAD.MOV.U32 R6, RZ, RZ, R4 ;  /* 0x000000ffff067224 */ /* 0x000fce00078e0004 */
.L_x_193:
[----:B------:R-:W-:Y:S05]  /*0830*/  BSYNC.RECONVERGENT B1 ;  /* 0x0000000000017941 */ /* 0x000fea0003800200 */
.L_x_191:
[----:B------:R-:W-:Y:S01]  /*0840*/  IMAD.MOV.U32 R3, RZ, RZ, 0x0 ;  /* 0x00000000ff037424 */ /* 0x000fe200078e00ff */
[----:B------:R-:W-:Y:S01]  /*0850*/  MOV R5, R7 ;  /* 0x0000000700057202 */ /* 0x000fe20000000f00 */
[----:B------:R-:W-:Y:S02]  /*0860*/  IMAD.MOV.U32 R4, RZ, RZ, R6 ;  /* 0x000000ffff047224 */ /* 0x000fe400078e0006 */
[----:B------:R-:W-:Y:S05]  /*0870*/  RET.REL.NODEC R2 `(sigmoid_f64) ;  /* 0xfffffff402e07950 */ /* 0x000fea0003c3ffff */
.L_x_195:
        /* <DEDUP_REMOVED lines=16> */
.L_x_302:


//--------------------- .text.tanh_f32            --------------------------
	.section	.text.tanh_f32,"ax",@progbits
	.align	128
        .global         tanh_f32
        .type           tanh_f32,@function
        .size           tanh_f32,(.L_x_340 - tanh_f32)
        .other          tanh_f32,@"STO_CUDA_ENTRY STV_DEFAULT"
tanh_f32:
.text.tanh_f32:
        /* <DEDUP_REMOVED lines=12> */
[----:B-1----:R2:W3:Y:S01]  /*00c0*/  LDG.E R6, desc[UR4][R2.64] ;  /* 0x0000000402067981 */ /* 0x0024e2000c1e1900 */
[----:B------:R-:W-:Y:S01]  /*00d0*/  MOV R10, 0x3c80f082 ;  /* 0x3c80f082000a7802 */ /* 0x000fe20000000f00 */
[----:B------:R-:W-:Y:S02]  /*00e0*/  HFMA2 R9, -RZ, RZ, 1.875, 0 ;  /* 0x3f800000ff097431 */ /* 0x000fe400000001ff */
[----:B--2---:R-:W-:-:S04]  /*00f0*/  IMAD.WIDE R2, R7, 0x4, R4 ;  /* 0x0000000407027825 */ /* 0x004fc800078e0204 */
[C---:B---3--:R-:W-:Y:S01]  /*0100*/  FMUL R0, |R6|.reuse, 2.8853900432586669922 ;  /* 0x4038aa3b06007820 */ /* 0x048fe20000400200 */
[C---:B------:R-:W-:Y:S01]  /*0110*/  FMUL R11, R6.reuse, R6 ;  /* 0x00000006060b7220 */ /* 0x040fe20000400000 */
[C---:B------:R-:W-:Y:S02]  /*0120*/  FSETP.GE.AND P1, PT, |R6|.reuse, 0.60000002384185791016, PT ;  /* 0x3f19999a0600780b */ /* 0x040fe40003f26200 */
[----:B------:R-:W-:Y:S01]  /*0130*/  FSETP.GE.AND P0, PT, |R6|, 9.010913848876953125, PT ;  /* 0x41102cb40600780b */ /* 0x000fe20003f06200 */
[C---:B------:R-:W-:Y:S01]  /*0140*/  FFMA R10, R11.reuse, R10, -0.052303962409496307373 ;  /* 0xbd563cae0b0a7423 */ /* 0x040fe2000000000a */
[----:B------:R-:W0:Y:S02]  /*0150*/  MUFU.EX2 R0, R0 ;  /* 0x0000000000007308 */ /* 0x000e240000000800 */
[----:B0-----:R-:W-:Y:S01]  /*0160*/  FADD R8, R0, 1 ;  /* 0x3f80000000087421 */ /* 0x001fe20000000000 */
[----:B------:R-:W-:-:S04]  /*0170*/  FFMA R0, R11, R10, 0.1331529766321182251 ;  /* 0x3e0859410b007423 */ /* 0x000fc8000000000a */
[C---:B------:R-:W-:Y:S01]  /*0180*/  FFMA R0, R11.reuse, R0, -0.33332768082618713379 ;  /* 0xbeaaa9ed0b007423 */ /* 0x040fe20000000000 */
[----:B------:R-:W0:Y:S03]  /*0190*/  MUFU.RCP R8, R8 ;  /* 0x0000000800087308 */ /* 0x000e260000001000 */
[----:B------:R-:W-:Y:S01]  /*01a0*/  FFMA R11, R11, R0, RZ ;  /* 0x000000000b0b7223 */ /* 0x000fe200000000ff */
[----:B0-----:R-:W-:-:S05]  /*01b0*/  FFMA R9, R8, -2, R9 ;  /* 0xc000000008097823 */ /* 0x001fca0000000009 */
[----:B------:R-:W-:-:S04]  /*01c0*/  FSEL R9, R9, 1, !P0 ;  /* 0x3f80000009097808 */ /* 0x000fc80004000000 */
[--C-:B------:R-:W-:Y:S01]  /*01d0*/  LOP3.LUT R9, R9, 0x80000000, R6.reuse, 0xb8, !PT ;  /* 0x8000000009097812 */ /* 0x100fe200078eb806 */
[----:B------:R-:W-:-:S05]  /*01e0*/  @!P1 FFMA R9, R6, R11, R6 ;  /* 0x0000000b06099223 */ /* 0x000fca0000000006 */
[----:B------:R-:W-:Y:S01]  /*01f0*/  STG.E desc[UR4][R2.64], R9 ;  /* 0x0000000902007986 */ /* 0x000fe2000c101904 */
[----:B------:R-:W-:Y:S05]  /*0200*/  EXIT ;  /* 0x000000000000794d */ /* 0x000fea0003800000 */
.L_x_196:
        /* <DEDUP_REMOVED lines=15> */
.L_x_340:


//--------------------- .text.tanh_f64            --------------------------
	.section	.text.tanh_f64,"ax",@progbits
	.align	128
        .global         tanh_f64
        .type           tanh_f64,@function
        .size           tanh_f64,(.L_x_341 - tanh_f64)
        .other          tanh_f64,@"STO_CUDA_ENTRY STV_DEFAULT"
tanh_f64:
.text.tanh_f64:
        /* <DEDUP_REMOVED lines=12> */
[----:B------:R-:W-:Y:S01]  /*00c0*/  UMOV UR6, 0x24dd2f1a ;  /* 0x24dd2f1a00067882 */ /* 0x000fe20000000000 */
[----:B------:R-:W-:Y:S01]  /*00d0*/  UMOV UR7, 0x3fe4f922 ;  /* 0x3fe4f92200077882 */ /* 0x000fe20000000000 */
[----:B------:R-:W-:Y:S01]  /*00e0*/  BSSY.RECONVERGENT B0, `(.L_x_197) ;  /* 0x0000061000007945 */ /* 0x000fe20003800200 */
[----:B--2---:R-:W-:Y:S01]  /*00f0*/  LOP3.LUT R5, R3, 0x7fffffff, RZ, 0xc0, !PT ;  /* 0x7fffffff03057812 */ /* 0x004fe200078ec0ff */
[----:B------:R-:W-:-:S06]  /*0100*/  IMAD.MOV.U32 R4, RZ, RZ, R2 ;  /* 0x000000ffff047224 */ /* 0x000fcc00078e0002 */
[----:B------:R-:W-:-:S14]  /*0110*/  DSETP.GE.AND P0, PT, R4, UR6, PT ;  /* 0x0000000604007e2a */ /* 0x000fdc000bf06000 */
[----:B------:R-:W-:Y:S05]  /*0120*/  @!P0 BRA `(.L_x_198) ;  /* 0x0000000000e48947 */ /* 0x000fea0003800000 */
[----:B------:R-:W-:Y:S01]  /*0130*/  DADD R8, R4, R4 ;  /* 0x0000000004087229 */ /* 0x000fe20000000004 */
[----:B------:R-:W-:Y:S01]  /*0140*/  UMOV UR6, 0xfefa39ef ;  /* 0xfefa39ef00067882 */ /* 0x000fe20000000000 */
[----:B------:R-:W-:Y:S01]  /*0150*/  UMOV UR7, 0x3fe62e42 ;  /* 0x3fe62e4200077882 */ /* 0x000fe20000000000 */
[----:B------:R-:W-:Y:S01]  /*0160*/  IMAD.MOV.U32 R10, RZ, RZ, -0x7649667 ;  /* 0xf89b6999ff0a7424 */ /* 0x000fe200078e00ff */
[----:B------:R-:W-:Y:S02]  /*0170*/  MOV R11, 0x3e928a27 ;  /* 0x3e928a27000b7802 */ /* 0x000fe40000000f00 */
[----:B------:R-:W0:Y:S01]  /*0180*/  F2F.F32.F64 R2, R8 ;  /* 0x0000000800027310 */ /* 0x000e220000301000 */
[----:B------:R-:W-:Y:S01]  /*0190*/  ISETP.GT.U32.AND P0, PT, R5, 0x40330fc1, PT ;  /* 0x40330fc10500780c */ /* 0x000fe20003f04070 */
[----:B0-----:R-:W-:-:S06]  /*01a0*/  FMUL R2, R2, 1.4426950216293334961 ;  /* 0x3fb8aa3b02027820 */ /* 0x001fcc0000400000 */
[----:B------:R-:W0:Y:S08]  /*01b0*/  FRND R2, R2 ;  /* 0x0000000200027307 */ /* 0x000e300000201000 */
[----:B0-----:R0:W1:Y:S08]  /*01c0*/  F2F.F64.F32 R6, R2 ;  /* 0x0000000200067310 */ /* 0x0010700000201800 */
[----:B0-----:R-:W0:Y:S01]  /*01d0*/  MUFU.EX2 R2, R2 ;  /* 0x0000000200027308 */ /* 0x001e220000000800 */
[----:B-1----:R-:W-:Y:S01]  /*01e0*/  DFMA R6, R6, -UR6, R8 ;  /* 0x8000000606067c2b */ /* 0x002fe20008000008 */
[----:B------:R-:W-:Y:S01]  /*01f0*/  UMOV UR6, 0xa4741b81 ;  /* 0xa4741b8100067882 */ /* 0x000fe20000000000 */
[----:B------:R-:W-:-:S06]  /*0200*/  UMOV UR7, 0x3e5ae904 ;  /* 0x3e5ae90400077882 */ /* 0x000fcc0000000000 */
[C---:B------:R-:W-:Y:S01]  /*0210*/  DFMA R10, R6.reuse, UR6, R10 ;  /* 0x00000006060a7c2b */ /* 0x040fe2000800000a */
[----:B------:R-:W-:Y:S01]  /*0220*/  UMOV UR6, 0x15ff7e07 ;  /* 0x15ff7e0700067882 */ /* 0x000fe20000000000 */
[----:B------:R-:W-:Y:S01]  /*0230*/  UMOV UR7, 0x3ec71de7 ;  /* 0x3ec71de700077882 */ /* 0x000fe20000000000 */
[----:B0-----:R-:W0:Y:S05]  /*0240*/  F2F.F64.F32 R8, R2 ;  /* 0x0000000200087310 */ /* 0x001e2a0000201800 */
[----:B------:R-:W-:Y:S01]  /*0250*/  DFMA R10, R6, R10, UR6 ;  /* 0x00000006060a7e2b */ /* 0x000fe2000800000a */
[----:B------:R-:W-:Y:S01]  /*0260*/  UMOV UR6, 0x6b0ac45a ;  /* 0x6b0ac45a00067882 */ /* 0x000fe20000000000 */
[----:B------:R-:W-:-:S06]  /*0270*/  UMOV UR7, 0x3efa019a ;  /* 0x3efa019a00077882 */ /* 0x000fcc0000000000 */
[----:B------:R-:W-:Y:S01]  /*0280*/  DFMA R10, R6, R10, UR6 ;  /* 0x00000006060a7e2b */ /* 0x000fe2000800000a */
[----:B------:R-:W-:Y:S01]  /*0290*/  UMOV UR6, 0x17eed94f ;  /* 0x17eed94f00067882 */ /* 0x000fe20000000000 */
[----:B------:R-:W-:Y:S01]  /*02a0*/  UMOV UR7, 0x3f2a01a0 ;  /* 0x3f2a01a000077882 */ /* 0x000fe20000000000 */
[----:B0-----:R-:W-:-:S05]  /*02b0*/  DADD R12, -R8, 1 ;  /* 0x3ff00000080c7429 */ /* 0x001fca0000000100 */
        /* <DEDUP_REMOVED lines=16> */
[----:B------:R-:W-:-:S08]  /*03c0*/  DMUL R10, R6, R10 ;  /* 0x0000000a060a7228 */ /* 0x000fd00000000000 */
[----:B------:R-:W-:Y:S01]  /*03d0*/  DFMA R10, R6, R10, R6 ;  /* 0x0000000a060a722b */ /* 0x000fe20000000006 */
[----:B------:R-:W-:-:S07]  /*03e0*/  IMAD.MOV.U32 R6, RZ, RZ, RZ ;  /* 0x000000ffff067224 */ /* 0x000fce00078e00ff */
[----:B------:R-:W-:-:S08]  /*03f0*/  DFMA R10, -R10, R8, R12 ;  /* 0x000000080a0a722b */ /* 0x000fd0000000010c */
[----:B------:R-:W-:-:S06]  /*0400*/  DADD R10, -R10, 2 ;  /* 0x400000000a0a7429 */ /* 0x000fcc0000000100 */
[----:B------:R-:W0:Y:S02]  /*0410*/  MUFU.RCP64H R7, R11 ;  /* 0x0000000b00077308 */ /* 0x000e240000001800 */
[----:B0-----:R-:W-:-:S08]  /*0420*/  DFMA R8, -R10, R6, 1 ;  /* 0x3ff000000a08742b */ /* 0x001fd00000000106 */
[----:B------:R-:W-:-:S08]  /*0430*/  DFMA R8, R8, R8, R8 ;  /* 0x000000080808722b */ /* 0x000fd00000000008 */
[----:B------:R-:W-:Y:S01]  /*0440*/  DFMA R8, R6, R8, R6 ;  /* 0x000000080608722b */ /* 0x000fe20000000006 */
[----:B------:R-:W-:Y:S01]  /*0450*/  MOV R6, 0x0 ;  /* 0x0000000000067802 */ /* 0x000fe20000000f00 */
[----:B------:R-:W-:-:S06]  /*0460*/  IMAD.MOV.U32 R7, RZ, RZ, 0x40000000 ;  /* 0x40000000ff077424 */ /* 0x000fcc00078e00ff */
[----:B------:R-:W-:-:S10]  /*0470*/  DFMA R8, R8, -R6, 1 ;  /* 0x3ff000000808742b */ /* 0x000fd40000000806 */
[----:B------:R-:W-:Y:S02]  /*0480*/  FSEL R5, R9, 1.875, !P0 ;  /* 0x3ff0000009057808 */ /* 0x000fe40004000000 */
[----:B------:R-:W-:Y:S02]  /*0490*/  FSEL R2, R8, RZ, !P0 ;  /* 0x000000ff08027208 */ /* 0x000fe40004000000 */
[----:B------:R-:W-:Y:S01]  /*04a0*/  LOP3.LUT R3, R5, 0x80000000, R3, 0xb8, !PT ;  /* 0x8000000005037812 */ /* 0x000fe200078eb803 */
[----:B------:R-:W-:Y:S06]  /*04b0*/  BRA `(.L_x_199) ;  /* 0x00000000008c7947 */ /* 0x000fec0003800000 */
.L_x_198:
[----:B------:R-:W-:Y:S01]  /*04c0*/  DMUL R4, R2, R2 ;  /* 0x0000000202047228 */ /* 0x000fe20000000000 */
[----:B------:R-:W-:Y:S01]  /*04d0*/  MOV R6, 0x420afc3d ;  /* 0x420afc3d00067802 */ /* 0x000fe20000000f00 */
[----:B------:R-:W-:Y:S01]  /*04e0*/  IMAD.MOV.U32 R7, RZ, RZ, 0x3f14359f ;  /* 0x3f14359fff077424 */ /* 0x000fe200078e00ff */
[----:B------:R-:W-:Y:S01]  /*04f0*/  UMOV UR6, 0xe2f5e964 ;  /* 0xe2f5e96400067882 */ /* 0x000fe20000000000 */
[----:B------:R-:W-:-:S04]  /*0500*/  UMOV UR7, 0x3ef0bc46 ;  /* 0x3ef0bc4600077882 */ /* 0x000fc80000000000 */
[----:B------:R-:W-:Y:S01]  /*0510*/  DFMA R6, R4, -UR6, R6 ;  /* 0x8000000604067c2b */ /* 0x000fe20008000006 */
        /* <DEDUP_REMOVED lines=26> */
[----:B------:R-:W-:-:S08]  /*06c0*/  DFMA R6, R4, R6, -UR6 ;  /* 0x8000000604067e2b */ /* 0x000fd00008000006 */
[----:B------:R-:W-:-:S08]  /*06d0*/  DFMA R6, R4, R6, RZ ;  /* 0x000000060406722b */ /* 0x000fd000000000ff */
[----:B------:R-:W-:-:S11]  /*06e0*/  DFMA R2, R2, R6, R2 ;  /* 0x000000060202722b */ /* 0x000fd60000000002 */
.L_x_199:
[----:B------:R-:W-:Y:S05]  /*06f0*/  BSYNC.RECONVERGENT B0 ;  /* 0x0000000000007941 */ /* 0x000fea0003800200 */
.L_x_197:
[----:B------:R-:W0:Y:S02]  /*0700*/  LDC.64 R4, c[0x0][0x380] ;  /* 0x0000e000ff047b82 */ /* 0x000e240000000a00 */
[----:B0-----:R-:W-:-:S05]  /*0710*/  IMAD.WIDE R4, R0, 0x8, R4 ;  /* 0x0000000800047825 */ /* 0x001fca00078e0204 */
[----:B------:R-:W-:Y:S01]  /*0720*/  STG.E.64 desc[UR4][R4.64], R2 ;  /* 0x0000000204007986 */ /* 0x000fe2000c101b04 */
[----:B------:R-:W-:Y:S05]  /*0730*/  EXIT ;  /* 0x000000000000794d */ /* 0x000fea0003800000 */
.L_x_200:
        /* <DEDUP_REMOVED lines=12> */
.L_x_341:


//--------------------- .text.sqrt_f32            --------------------------
	.section	.text.sqrt_f32,"ax",@progbits
	.align	128
        .global         sqrt_f32
        .type           sqrt_f32,@function
        .size           sqrt_f32,(.L_x_303 - sqrt_f32)
        .other          sqrt_f32,@"STO_CUDA_ENTRY STV_DEFAULT"
sqrt_f32:
.text.sqrt_f32:
        /* <DEDUP_REMOVED lines=11> */
[----:B-1----:R-:W2:Y:S01]  /*00b0*/  LDG.E R0, desc[UR4][R2.64] ;  /* 0x0000000402007981 */ /* 0x002ea2000c1e1900 */
[----:B------:R-:W-:Y:S01]  /*00c0*/  BSSY.RECONVERGENT B0, `(.L_x_201) ;  /* 0x000000c000007945 */ /* 0x000fe20003800200 */
[----:B--2---:R-:W-:Y:S01]  /*00d0*/  IADD3 R4, PT, PT, R0, -0xd000000, RZ ;  /* 0xf300000000047810 */ /* 0x004fe20007ffe0ff */
[----:B------:R0:W1:Y:S03]  /*00e0*/  MUFU.RSQ R7, R0 ;  /* 0x0000000000077308 */ /* 0x0000660000001400 */
[----:B------:R-:W-:-:S13]  /*00f0*/  ISETP.GT.U32.AND P0, PT, R4, 0x727fffff, PT ;  /* 0x727fffff0400780c */ /* 0x000fda0003f04070 */
[----:B0-----:R-:W-:Y:S05]  /*0100*/  @!P0 BRA `(.L_x_202) ;  /* 0x00000000000c8947 */ /* 0x001fea0003800000 */
[----:B------:R-:W-:-:S07]  /*0110*/  MOV R9, 0x130 ;  /* 0x0000013000097802 */ /* 0x000fce0000000f00 */
[----:B-1----:R-:W-:Y:S05]  /*0120*/  CALL.REL.NOINC `($__internal_8_$__cuda_sm20_sqrt_rn_f32_slowpath) ;  /* 0x0000000000287944 */ /* 0x002fea0003c00000 */
[----:B------:R-:W-:Y:S05]  /*0130*/  BRA `(.L_x_203) ;  /* 0x0000000000107947 */ /* 0x000fea0003800000 */
.L_x_202:
[----:B-1----:R-:W-:Y:S01]  /*0140*/  FMUL.FTZ R3, R0, R7 ;  /* 0x0000000700037220 */ /* 0x002fe20000410000 */
[----:B------:R-:W-:-:S03]  /*0150*/  FMUL.FTZ R7, R7, 0.5 ;  /* 0x3f00000007077820 */ /* 0x000fc60000410000 */
[----:B------:R-:W-:-:S04]  /*0160*/  FFMA R0, -R3, R3, R0 ;  /* 0x0000000303007223 */ /* 0x000fc80000000100 */
[----:B------:R-:W-:-:S07]  /*0170*/  FFMA R7, R0, R7, R3 ;  /* 0x0000000700077223 */ /* 0x000fce0000000003 */
.L_x_203:
[----:B------:R-:W-:Y:S05]  /*0180*/  BSYNC.RECONVERGENT B0 ;  /* 0x0000000000007941 */ /* 0x000fea0003800200 */
.L_x_201:
[----:B------:R-:W0:Y:S02]  /*0190*/  LDC.64 R2, c[0x0][0x380] ;  /* 0x0000e000ff027b82 */ /* 0x000e240000000a00 */
[----:B0-----:R-:W-:-:S05]  /*01a0*/  IMAD.WIDE R2, R5, 0x4, R2 ;  /* 0x0000000405027825 */ /* 0x001fca00078e0202 */
[----:B------:R-:W-:Y:S01]  /*01b0*/  STG.E desc[UR4][R2.64], R7 ;  /* 0x0000000702007986 */ /* 0x000fe2000c101904 */
[----:B------:R-:W-:Y:S05]  /*01c0*/  EXIT ;  /* 0x000000000000794d */ /* 0x000fea0003800000 */
        .weak           $__internal_8_$__cuda_sm20_sqrt_rn_f32_slowpath
        .type           $__internal_8_$__cuda_sm20_sqrt_rn_f32_slowpath,@function
        .size           $__internal_8_$__cuda_sm20_sqrt_rn_f32_slowpath,(.L_x_303 - $__internal_8_$__cuda_sm20_sqrt_rn_f32_slowpath)
$__internal_8_$__cuda_sm20_sqrt_rn_f32_slowpath:
[----:B------:R-:W-:-:S13]  /*01d0*/  LOP3.LUT P0, RZ, R0, 0x7fffffff, RZ, 0xc0, !PT ;  /* 0x7fffffff00ff7812 */ /* 0x000fda000780c0ff */
[----:B------:R-:W-:Y:S01]  /*01e0*/  @!P0 MOV R2, R0 ;  /* 0x0000000000028202 */ /* 0x000fe20000000f00 */
[----:B------:R-:W-:Y:S06]  /*01f0*/  @!P0 BRA `(.L_x_204) ;  /* 0x0000000000408947 */ /* 0x000fec0003800000 */
[----:B------:R-:W-:-:S13]  /*0200*/  FSETP.GEU.FTZ.AND P0, PT, R0, RZ, PT ;  /* 0x000000ff0000720b */ /* 0x000fda0003f1e000 */
[----:B------:R-:W-:Y:S01]  /*0210*/  @!P0 MOV R2, 0x7fffffff ;  /* 0x7fffffff00028802 */ /* 0x000fe20000000f00 */
[----:B------:R-:W-:Y:S06]  /*0220*/  @!P0 BRA `(.L_x_204) ;  /* 0x0000000000348947 */ /* 0x000fec0003800000 */
[----:B------:R-:W-:-:S13]  /*0230*/  FSETP.GTU.FTZ.AND P0, PT, |R0|, +INF , PT ;  /* 0x7f8000000000780b */ /* 0x000fda0003f1c200 */
[----:B------:R-:W-:Y:S01]  /*0240*/  @P0 FADD.FTZ R2, R0, 1 ;  /* 0x3f80000000020421 */ /* 0x000fe20000010000 */
[----:B------:R-:W-:Y:S06]  /*0250*/  @P0 BRA `(.L_x_204) ;  /* 0x0000000000280947 */ /* 0x000fec0003800000 */
[----:B------:R-:W-:-:S13]  /*0260*/  FSETP.NEU.FTZ.AND P0, PT, |R0|, +INF , PT ;  /* 0x7f8000000000780b */ /* 0x000fda0003f1d200 */
[----:B------:R-:W-:-:S04]  /*0270*/  @P0 FFMA R3, R0, 1.84467440737095516160e+19, RZ ;  /* 0x5f80000000030823 */ /* 0x000fc800000000ff */
[----:B------:R-:W0:Y:S02]  /*0280*/  @P0 MUFU.RSQ R2, R3 ;  /* 0x0000000300020308 */ /* 0x000e240000001400 */
[----:B0-----:R-:W-:Y:S01]  /*0290*/  @P0 FMUL.FTZ R4, R3, R2 ;  /* 0x0000000203040220 */ /* 0x001fe20000410000 */
[----:B------:R-:W-:Y:S01]  /*02a0*/  @P0 FMUL.FTZ R8, R2, 0.5 ;  /* 0x3f00000002080820 */ /* 0x000fe20000410000 */
[----:B------:R-:W-:Y:S02]  /*02b0*/  @!P0 MOV R2, R0 ;  /* 0x0000000000028202 */ /* 0x000fe40000000f00 */
[----:B------:R-:W-:-:S04]  /*02c0*/  @P0 FADD.FTZ R6, -R4, -RZ ;  /* 0x800000ff04060221 */ /* 0x000fc80000010100 */
[----:B------:R-:W-:-:S04]  /*02d0*/  @P0 FFMA R7, R4, R6, R3 ;  /* 0x0000000604070223 */ /* 0x000fc80000000003 */
[----:B------:R-:W-:-:S04]  /*02e0*/  @P0 FFMA R7, R7, R8, R4 ;  /* 0x0000000807070223 */ /* 0x000fc80000000004 */
[----:B------:R-:W-:-:S07]  /*02f0*/  @P0 FMUL.FTZ R2, R7, 2.3283064365386962891e-10 ;  /* 0x2f80000007020820 */ /* 0x000fce0000410000 */
.L_x_204:
[----:B------:R-:W-:Y:S01]  /*0300*/  HFMA2 R3, -RZ, RZ, 0, 0 ;  /* 0x00000000ff037431 */ /* 0x000fe200000001ff */
[----:B------:R-:W-:Y:S02]  /*0310*/  MOV R7, R2 ;  /* 0x0000000200077202 */ /* 0x000fe40000000f00 */
[----:B------:R-:W-:-:S04]  /*0320*/  MOV R2, R9 ;  /* 0x0000000900027202 */ /* 0x000fc80000000f00 */
[----:B------:R-:W-:Y:S05]  /*0330*/  RET.REL.NODEC R2 `(sqrt_f32) ;  /* 0xfffffffc02307950 */ /* 0x000fea0003c3ffff */
.L_x_205:
        /* <DEDUP_REMOVED lines=12> */
.L_x_303:


//--------------------- .text.sqrt_f64            --------------------------
	.section	.text.sqrt_f64,"ax",@progbits
	.align	128
        .global         sqrt_f64
        .type           sqrt_f64,@function
        .size           sqrt_f64,(.L_x_304 - sqrt_f64)
        .other          sqrt_f64,@"STO_CUDA_ENTRY STV_DEFAULT"
sqrt_f64:
.text.sqrt_f64:
        /* <DEDUP_REMOVED lines=13> */
[----:B------:R-:W-:Y:S01]  /*00d0*/  MOV R9, 0x3fd80000 ;  /* 0x3fd8000000097802 */ /* 0x000fe20000000f00 */
[----:B------:R-:W-:Y:S01]  /*00e0*/  BSSY.RECONVERGENT B0, `(.L_x_206) ;  /* 0x0000013000007945 */ /* 0x000fe20003800200 */
[----:B--2---:R-:W0:Y:S01]  /*00f0*/  MUFU.RSQ64H R7, R5 ;  /* 0x0000000500077308 */ /* 0x004e220000001c00 */
        /* <DEDUP_REMOVED lines=8> */
[----:B------:R-:W-:Y:S02]  /*0180*/  VIADD R15, R9, 0xfff00000 ;  /* 0xfff00000090f7836 */ /* 0x000fe40000000000 */
[----:B------:R-:W-:-:S04]  /*0190*/  IMAD.MOV.U32 R14, RZ, RZ, R8 ;  /* 0x000000ffff0e7224 */ /* 0x000fc800078e0008 */
[----:B------:R-:W-:-:S08]  /*01a0*/  DFMA R12, R10, -R10, R4 ;  /* 0x8000000a0a0c722b */ /* 0x000fd00000000004 */
[----:B------:R-:W-:Y:S01]  /*01b0*/  DFMA R2, R12, R14, R10 ;  /* 0x0000000e0c02722b */ /* 0x000fe2000000000a */
[----:B------:R-:W-:Y:S10]  /*01c0*/  @!P0 BRA `(.L_x_207) ;  /* 0x0000000000108947 */ /* 0x000ff40003800000 */
[----:B------:R-:W-:-:S07]  /*01d0*/  MOV R2, 0x1f0 ;  /* 0x000001f000027802 */ /* 0x000fce0000000f00 */
[----:B------:R-:W-:Y:S05]  /*01e0*/  CALL.REL.NOINC `($__internal_9_$__cuda_sm20_dsqrt_rn_f64_mediumpath_v1) ;  /* 0x00000000001c7944 */ /* 0x000fea0003c00000 */
[----:B------:R-:W-:Y:S01]  /*01f0*/  MOV R2, R6 ;  /* 0x0000000600027202 */ /* 0x000fe20000000f00 */
[----:B------:R-:W-:-:S07]  /*0200*/  IMAD.MOV.U32 R3, RZ, RZ, R7 ;  /* 0x000000ffff037224 */ /* 0x000fce00078e0007 */
.L_x_207:
[----:B------:R-:W-:Y:S05]  /*0210*/  BSYNC.RECONVERGENT B0 ;  /* 0x0000000000007941 */ /* 0x000fea0003800200 */
.L_x_206:
[----:B------:R-:W0:Y:S02]  /*0220*/  LDC.64 R4, c[0x0][0x380] ;  /* 0x0000e000ff047b82 */ /* 0x000e240000000a00 */
[----:B0-----:R-:W-:-:S05]  /*0230*/  IMAD.WIDE R4, R0, 0x8, R4 ;  /* 0x0000000800047825 */ /* 0x001fca00078e0204 */
[----:B------:R-:W-:Y:S01]  /*0240*/  STG.E.64 desc[UR4][R4.64], R2 ;  /* 0x0000000204007986 */ /* 0x000fe2000c101b04 */
[----:B------:R-:W-:Y:S05]  /*0250*/  EXIT ;  /* 0x000000000000794d */ /* 0x000fea0003800000 */
        .weak           $__internal_9_$__cuda_sm20_dsqrt_rn_f64_mediumpath_v1
        .type           $__internal_9_$__cuda_sm20_dsqrt_rn_f64_mediumpath_v1,@function
        .size           $__internal_9_$__cuda_sm20_dsqrt_rn_f64_mediumpath_v1,(.L_x_304 - $__internal_9_$__cuda_sm20_dsqrt_rn_f64_mediumpath_v1)
$__internal_9_$__cuda_sm20_dsqrt_rn_f64_mediumpath_v1:
[----:B------:R-:W-:Y:S01]  /*0260*/  ISETP.GE.U32.AND P0, PT, R6, -0x3400000, PT ;  /* 0xfcc000000600780c */ /* 0x000fe20003f06070 */
[----:B------:R-:W-:Y:S01]  /*0270*/  BSSY.RECONVERGENT B1, `(.L_x_208) ;  /* 0x0000024000017945 */ /* 0x000fe20003800200 */
[----:B------:R-:W-:-:S11]  /*0280*/  IMAD.MOV.U32 R9, RZ, RZ, R15 ;  /* 0x000000ffff097224 */ /* 0x000fd600078e000f */
[----:B------:R-:W-:Y:S05]  /*0290*/  @!P0 BRA `(.L_x_209) ;  /* 0x0000000000208947 */ /* 0x000fea0003800000 */
[----:B------:R-:W-:-:S10]  /*02a0*/  DFMA.RM R8, R12, R8, R10 ;  /* 0x000000080c08722b */ /* 0x000fd4000000400a */
[----:B------:R-:W-:-:S04]  /*02b0*/  IADD3 R6, P0, PT, R8, 0x1, RZ ;  /* 0x0000000108067810 */ /* 0x000fc80007f1e0ff */
[----:B------:R-:W-:-:S06]  /*02c0*/  IADD3.X R7, PT, PT, RZ, R9, RZ, P0, !PT ;  /* 0x00000009ff077210 */ /* 0x000fcc00007fe4ff */
[----:B------:R-:W-:-:S08]  /*02d0*/  DFMA.RP R4, -R8, R6, R4 ;  /* 0x000000060804722b */ /* 0x000fd00000008104 */
[----:B------:R-:W-:-:S06]  /*02e0*/  DSETP.GT.AND P0, PT, R4, RZ, PT ;  /* 0x000000ff0400722a */ /* 0x000fcc0003f04000 */
[----:B------:R-:W-:Y:S02]  /*02f0*/  FSEL R6, R6, R8, P0 ;  /* 0x0000000806067208 */ /* 0x000fe40000000000 */
[----:B------:R-:W-:Y:S01]  /*0300*/  FSEL R7, R7, R9, P0 ;  /* 0x0000000907077208 */ /* 0x000fe20000000000 */
[----:B------:R-:W-:Y:S06]  /*0310*/  BRA `(.L_x_210) ;  /* 0x0000000000647947 */ /* 0x000fec0003800000 */
.L_x_209:
        /* <DEDUP_REMOVED lines=24> */
.L_x_211:
[----:B------:R-:W-:-:S11]  /*04a0*/  DADD R6, R4, R4 ;  /* 0x0000000004067229 */ /* 0x000fd60000000004 */
.L_x_210:
[----:B------:R-:W-:Y:S05]  /*04b0*/  BSYNC.RECONVERGENT B1 ;  /* 0x0000000000017941 */ /* 0x000fea0003800200 */
.L_x_208:
[----:B------:R-:W-:-:S04]  /*04c0*/  MOV R3, 0x0 ;  /* 0x0000000000037802 */ /* 0x000fc80000000f00 */
[----:B------:R-:W-:Y:S05]  /*04d0*/  RET.REL.NODEC R2 `(sqrt_f64) ;  /* 0xfffffff802c87950 */ /* 0x000fea0003c3ffff */
.L_x_212:
        /* <DEDUP_REMOVED lines=10> */
.L_x_304:


//--------------------- .text.cos_f32             --------------------------
	.section	.text.cos_f32,"ax",@progbits
	.align	128
        .global         cos_f32
        .type           cos_f32,@function
        .size           cos_f32,(.L_x_344 - cos_f32)
        .other          cos_f32,@"STO_CUDA_ENTRY STV_DEFAULT"
cos_f32:
.text.cos_f32:
        /* <DEDUP_REMOVED lines=13> */
[C---:B--2---:R-:W-:Y:S01]  /*00d0*/  FMUL R3, R0.reuse, 0.63661974668502807617 ;  /* 0x3f22f98300037820 */ /* 0x044fe20000400000 */
        /* <DEDUP_REMOVED lines=12> */
[----:B------:R-:W0:Y:S01]  /*01a0*/  LDCU.64 UR8, c[0x4][URZ] ;  /* 0x01000000ff0877ac */ /* 0x000e220008000a00 */
[----:B------:R-:W-:Y:S02]  /*01b0*/  IMAD.MOV.U32 R11, RZ, RZ, RZ ;  /* 0x000000ffff0b7224 */ /* 0x000fe400078e00ff */
[----:B------:R-:W-:Y:S01]  /*01c0*/  IMAD.MOV.U32 R8, RZ, RZ, RZ ;  /* 0x000000ffff087224 */ /* 0x000fe200078e00ff */
[----:B------:R-:W-:Y:S01]  /*01d0*/  LOP3.LUT R3, R3, 0x80000000, RZ, 0xfc, !PT ;  /* 0x8000000003037812 */ /* 0x000fe200078efcff */
[----:B------:R-:W-:Y:S01]  /*01e0*/  UMOV UR5, URZ ;  /* 0x000000ff00057c82 */ /* 0x000fe20008000000 */
[----:B------:R-:W-:-:S05]  /*01f0*/  UMOV UR4, URZ ;  /* 0x000000ff00047c82 */ /* 0x000fca0008000000 */
.L_x_215:
[----:B0-----:R-:W-:Y:S01]  /*0200*/  IMAD.U32 R6, RZ, RZ, UR8 ;  /* 0x00000008ff067e24 */ /* 0x001fe2000f8e00ff */
[----:B------:R-:W-:-:S05]  /*0210*/  MOV R7, UR9 ;  /* 0x0000000900077c02 */ /* 0x000fca0008000f00 */
        /* <DEDUP_REMOVED lines=35> */
[----:B------:R-:W-:Y:S02]  /*0450*/  @P3 MOV R4, R9 ;  /* 0x0000000900043202 */ /* 0x000fe40000000f00 */
[C---:B------:R-:W-:Y:S01]  /*0460*/  ISETP.EQ.AND P3, PT, R6.reuse, -0x4, PT ;  /* 0xfffffffc0600780c */ /* 0x040fe20003f62270 */
[----:B------:R-:W-:Y:S02]  /*0470*/  @P4 IMAD.MOV.U32 R5, RZ, RZ, R9 ;  /* 0x000000ffff054224 */ /* 0x000fe400078e0009 */
[----:B------:R-:W-:Y:S01]  /*0480*/  @P4 IMAD.MOV.U32 R4, RZ, RZ, R10 ;  /* 0x000000ffff044224 */ /* 0x000fe200078e000a */
[----:B------:R-:W-:Y:S01]  /*0490*/  ISETP.EQ.AND P4, PT, R6, 0x4, PT ;  /* 0x000000040600780c */ /* 0x000fe20003f82270 */
[----:B------:R-:W-:Y:S02]  /*04a0*/  @P2 IMAD.MOV.U32 R4, RZ, RZ, R12 ;  /* 0x000000ffff042224 */ /* 0x000fe400078e000c */
[----:B------:R-:W-:Y:S02]  /*04b0*/  @P1 IMAD.MOV.U32 R4, RZ, RZ, R13 ;  /* 0x000000ffff041224 */ /* 0x000fe400078e000d */
[----:B------:R-:W-:-:S02]  /*04c0*/  @P0 IMAD.MOV.U32 R4, RZ, RZ, R14 ;  /* 0x000000ffff040224 */ /* 0x000fc400078e000e */
[----:B------:R-:W-:Y:S01]  /*04d0*/  @P2 IMAD.MOV.U32 R5, RZ, RZ, R10 ;  /* 0x000000ffff052224 */ /* 0x000fe200078e000a */
[----:B------:R-:W-:Y:S01]  /*04e0*/  @P1 MOV R5, R12 ;  /* 0x0000000c00051202 */ /* 0x000fe20000000f00 */
[----:B------:R-:W-:Y:S01]  /*04f0*/  @P0 IMAD.MOV.U32 R5, RZ, RZ, R13 ;  /* 0x000000ffff050224 */ /* 0x000fe200078e000d */
[----:B------:R-:W-:Y:S01]  /*0500*/  @P3 MOV R4, R15 ;  /* 0x0000000f00043202 */ /* 0x000fe20000000f00 */
[----:B------:R-:W-:Y:S02]  /*0510*/  @P5 IMAD.MOV.U32 R4, RZ, RZ, R11 ;  /* 0x000000ffff045224 */ /* 0x000fe400078e000b */
[----:B------:R-:W-:Y:S02]  /*0520*/  @P3 IMAD.MOV.U32 R5, RZ, RZ, R14 ;  /* 0x000000ffff053224 */ /* 0x000fe400078e000e */
[----:B------:R-:W-:Y:S02]  /*0530*/  @P5 IMAD.MOV.U32 R5, RZ, RZ, R15 ;  /* 0x000000ffff055224 */ /* 0x000fe400078e000f */
[----:B------:R-:W-:-:S02]  /*0540*/  @P4 IMAD.MOV.U32 R5, RZ, RZ, R11 ;  /* 0x000000ffff054224 */ /* 0x000fc400078e000b */
[----:B------:R-:W-:Y:S01]  /*0550*/  IMAD.MOV.U32 R8, RZ, RZ, R4 ;  /* 0x000000ffff087224 */ /* 0x000fe200078e0004 */
[----:B------:R-:W-:Y:S06]  /*0560*/  @!P6 BRA `(.L_x_217) ;  /* 0x00000000002ce947 */ /* 0x000fec0003800000 */
[----:B------:R-:W-:Y:S01]  /*0570*/  @P2 MOV R4, R9 ;  /* 0x0000000900042202 */ /* 0x000fe20000000f00 */
[----:B------:R-:W-:Y:S01]  /*0580*/  @P1 IMAD.MOV.U32 R4, RZ, RZ, R10 ;  /* 0x000000ffff041224 */ /* 0x000fe200078e000a */
[----:B------:R-:W-:Y:S01]  /*0590*/  LOP3.LUT R3, R3, 0x1f, RZ, 0xc0, !PT ;  /* 0x0000001f03037812 */ /* 0x000fe200078ec0ff */
[----:B------:R-:W-:Y:S01]  /*05a0*/  @P0 IMAD.MOV.U32 R4, RZ, RZ, R12 ;  /* 0x000000ffff040224 */ /* 0x000fe200078e000c */
[----:B------:R-:W-:Y:S01]  /*05b0*/  ISETP.EQ.AND P0, PT, R6, 0x8, PT ;  /* 0x000000080600780c */ /* 0x000fe20003f02270 */
[----:B------:R-:W-:Y:S01]  /*05c0*/  @P3 IMAD.MOV.U32 R4, RZ, RZ, R13 ;  /* 0x000000ffff043224 */ /* 0x000fe200078e000d */
[----:B------:R-:W-:Y:S01]  /*05d0*/  SHF.L.W.U32.HI R8, R5, R3, R8 ;  /* 0x0000000305087219 */ /* 0x000fe20000010e08 */
[----:B------:R-:W-:Y:S01]  /*05e0*/  @P5 IMAD.MOV.U32 R4, RZ, RZ, R14 ;  /* 0x000000ffff045224 */ /* 0x000fe200078e000e */
[----:B------:R-:W-:-:S09]  /*05f0*/  @P4 MOV R4, R15 ;  /* 0x0000000f00044202 */ /* 0x000fd20000000f00 */
[----:B------:R-:W-:-:S05]  /*0600*/  @P0 IMAD.MOV.U32 R4, RZ, RZ, R11 ;  /* 0x000000ffff040224 */ /* 0x000fca00078e000b */
[----:B------:R-:W-:-:S07]  /*0610*/  SHF.L.W.U32.HI R5, R4, R3, R5 ;  /* 0x0000000304057219 */ /* 0x000fce0000010e05 */
.L_x_217:
[----:B------:R-:W-:Y:S05]  /*0620*/  BSYNC.RECONVERGENT B1 ;  /* 0x0000000000017941 */ /* 0x000fea0003800200 */
.L_x_216:
        /* <DEDUP_REMOVED lines=18> */
.L_x_214:
[----:B------:R-:W-:Y:S05]  /*0750*/  BSYNC.RECONVERGENT B0 ;  /* 0x0000000000007941 */ /* 0x000fea0003800200 */
.L_x_213:
[----:B------:R-:W-:Y:S01]  /*0760*/  MOV R0, 0x37cbac00 ;  /* 0x37cbac0000007802 */ /* 0x000fe20000000f00 */
[----:B------:R-:W-:Y:S01]  /*0770*/  FMUL R7, R6, R6 ;  /* 0x0000000606077220 */ /* 0x000fe20000400000 */
[C---:B------:R-:W-:Y:S01]  /*0780*/  LOP3.LUT R8, R3.reuse, 0x1, RZ, 0xc0, !PT ;  /* 0x0000000103087812 */ /* 0x040fe200078ec0ff */
[----:B------:R-:W0:Y:S01]  /*0790*/  LDC.64 R4, c[0x0][0x380] ;  /* 0x0000e000ff047b82 */ /* 0x000e220000000a00 */
[----:B------:R-:W-:Y:S02]  /*07a0*/  VIADD R3, R3, 0x1 ;  /* 0x0000000103037836 */ /* 0x000fe40000000000 */
[----:B------:R-:W-:Y:S01]  /*07b0*/  FFMA R0, R7, R0, -0.0013887860113754868507 ;  /* 0xbab607ed07007423 */ /* 0x000fe20000000000 */
[----:B------:R-:W-:Y:S01]  /*07c0*/  ISETP.NE.U32.AND P0, PT, R8, 0x1, PT ;  /* 0x000000010800780c */ /* 0x000fe20003f05070 */
[----:B------:R-:W-:Y:S02]  /*07d0*/  IMAD.MOV.U32 R8, RZ, RZ, 0x3c0885e4 ;  /* 0x3c0885e4ff087424 */ /* 0x000fe400078e00ff */
[----:B------:R-:W-:Y:S01]  /*07e0*/  IMAD.MOV.U32 R9, RZ, RZ, 0x3e2aaaa8 ;  /* 0x3e2aaaa8ff097424 */ /* 0x000fe200078e00ff */
[----:B------:R-:W-:-:S02]  /*07f0*/  FSEL R0, R0, -0.00019574658654164522886, P0 ;  /* 0xb94d415300007808 */ /* 0x000fc40000000000 */
        /* <DEDUP_REMOVED lines=12> */
.L_x_218:
        /* <DEDUP_REMOVED lines=12> */
.L_x_344:


//--------------------- .text.cos_f64             --------------------------
	.section	.text.cos_f64,"ax",@progbits
	.align	128
        .global         cos_f64
        .type           cos_f64,@function
        .size           cos_f64,(.L_x_305 - cos_f64)
        .other          cos_f64,@"STO_CUDA_ENTRY STV_DEFAULT"
cos_f64:
.text.cos_f64:
        /* <DEDUP_REMOVED lines=14> */
[----:B--2---:R-:W-:-:S14]  /*00e0*/  DSETP.NEU.AND P0, PT, |R16|, +INF , PT ;  /* 0x7ff000001000742a */ /* 0x004fdc0003f0d200 */
        /* <DEDUP_REMOVED lines=21> */
[----:B------:R-:W-:Y:S05]  /*0240*/  CALL.REL.NOINC `($cos_f64$__internal_trig_reduction_slowpathd) ;  /* 0x0000000000907944 */ /* 0x000fea0003c00000 */
.L_x_222:
[----:B------:R-:W-:Y:S05]  /*0250*/  BSYNC.RECONVERGENT B0 ;  /* 0x0000000000007941 */ /* 0x000fea0003800200 */
.L_x_221:
[----:B------:R-:W-:-:S07]  /*0260*/  VIADD R0, R0, 0x1 ;  /* 0x0000000100007836 */ /* 0x000fce0000000000 */
.L_x_220:
[----:B------:R-:W-:Y:S05]  /*0270*/  BSYNC.RECONVERGENT B1 ;  /* 0x0000000000017941 */ /* 0x000fea0003800200 */
.L_x_219:
        /* <DEDUP_REMOVED lines=33> */
        .type           $cos_f64$__internal_trig_reduction_slowpathd,@function
        .size           $cos_f64$__internal_trig_reduction_slowpathd,(.L_x_305 - $cos_f64$__internal_trig_reduction_slowpathd)
$cos_f64$__internal_trig_reduction_slowpathd:
        /* <DEDUP_REMOVED lines=26> */
.L_x_227:
        /* <DEDUP_REMOVED lines=28> */
.L_x_226:
[----:B------:R-:W-:-:S07]  /*07f0*/  IMAD.MOV.U32 R21, RZ, RZ, R0 ;  /* 0x000000ffff157224 */ /* 0x000fce00078e0000 */
.L_x_225:
[----:B------:R-:W-:Y:S05]  /*0800*/  BSYNC.RECONVERGENT B2 ;  /* 0x0000000000027941 */ /* 0x000fea0003800200 */
.L_x_224:
        /* <DEDUP_REMOVED lines=60> */
.L_x_229:
[----:B------:R-:W-:Y:S05]  /*0bd0*/  BSYNC.RECONVERGENT B2 ;  /* 0x0000000000027941 */ /* 0x000fea0003800200 */
.L_x_228:
        /* <DEDUP_REMOVED lines=36> */
.L_x_223:
[----:B------:R-:W-:Y:S02]  /*0e20*/  IMAD.MOV.U32 R13, RZ, RZ, 0x0 ;  /* 0x00000000ff0d7424 */ /* 0x000fe400078e00ff */
[----:B------:R-:W-:Y:S02]  /*0e30*/  IMAD.MOV.U32 R0, RZ, RZ, R4 ;  /* 0x000000ffff007224 */ /* 0x000fe400078e0004 */
[----:B------:R-:W-:Y:S02]  /*0e40*/  IMAD.MOV.U32 R2, RZ, RZ, R11 ;  /* 0x000000ffff027224 */ /* 0x000fe400078e000b */
[----:B------:R-:W-:Y:S01]  /*0e50*/  IMAD.MOV.U32 R3, RZ, RZ, R14 ;  /* 0x000000ffff037224 */ /* 0x000fe200078e000e */
[----:B------:R-:W-:Y:S06]  /*0e60*/  RET.REL.NODEC R12 `(cos_f64) ;  /* 0xfffffff00c647950 */ /* 0x000fec0003c3ffff */
.L_x_230:
        /* <DEDUP_REMOVED lines=9> */
.L_x_305:


//--------------------- .text.sin_f32             --------------------------
	.section	.text.sin_f32,"ax",@progbits
	.align	128
        .global         sin_f32
        .type           sin_f32,@function
        .size           sin_f32,(.L_x_346 - sin_f32)
        .other          sin_f32,@"STO_CUDA_ENTRY STV_DEFAULT"
sin_f32:
.text.sin_f32:
        /* <DEDUP_REMOVED lines=32> */
.L_x_233:
        /* <DEDUP_REMOVED lines=66> */
.L_x_235:
[----:B------:R-:W-:Y:S05]  /*0620*/  BSYNC.RECONVERGENT B1 ;  /* 0x0000000000017941 */ /* 0x000fea0003800200 */
.L_x_234:
        /* <DEDUP_REMOVED lines=18> */
.L_x_232:
[----:B------:R-:W-:Y:S05]  /*0750*/  BSYNC.RECONVERGENT B0 ;  /* 0x0000000000007941 */ /* 0x000fea0003800200 */
.L_x_231:
        /* <DEDUP_REMOVED lines=21> */
.L_x_236:
        /* <DEDUP_REMOVED lines=13> */
.L_x_346:


//--------------------- .text.sin_f64             --------------------------
	.section	.text.sin_f64,"ax",@progbits
	.align	128
        .global         sin_f64
        .type           sin_f64,@function
        .size           sin_f64,(.L_x_306 - sin_f64)
        .other          sin_f64,@"STO_CUDA_ENTRY STV_DEFAULT"
sin_f64:
.text.sin_f64:
        /* <DEDUP_REMOVED lines=35> */
[----:B------:R-:W-:Y:S05]  /*0230*/  CALL.REL.NOINC `($sin_f64$__internal_trig_reduction_slowpathd) ;  /* 0x0000000000887944 */ /* 0x000fea0003c00000 */
.L_x_238:
[----:B------:R-:W-:Y:S05]  /*0240*/  BSYNC.RECONVERGENT B0 ;  /* 0x0000000000007941 */ /* 0x000fea0003800200 */
.L_x_237:
        /* <DEDUP_REMOVED lines=33> */
        .type           $sin_f64$__internal_trig_reduction_slowpathd,@function
        .size           $sin_f64$__internal_trig_reduction_slowpathd,(.L_x_306 - $sin_f64$__internal_trig_reduction_slowpathd)
$sin_f64$__internal_trig_reduction_slowpathd:
        /* <DEDUP_REMOVED lines=26> */
.L_x_243:
        /* <DEDUP_REMOVED lines=28> */
.L_x_242:
[----:B------:R-:W-:-:S07]  /*07c0*/  IMAD.MOV.U32 R21, RZ, RZ, R0 ;  /* 0x000000ffff157224 */ /* 0x000fce00078e0000 */
.L_x_241:
[----:B------:R-:W-:Y:S05]  /*07d0*/  BSYNC.RECONVERGENT B1 ;  /* 0x0000000000017941 */ /* 0x000fea0003800200 */
.L_x_240:
        /* <DEDUP_REMOVED lines=60> */
.L_x_245:
[----:B------:R-:W-:Y:S05]  /*0ba0*/  BSYNC.RECONVERGENT B1 ;  /* 0x0000000000017941 */ /* 0x000fea0003800200 */
.L_x_244:
        /* <DEDUP_REMOVED lines=36> */
.L_x_239:
[----:B------:R-:W-:Y:S02]  /*0df0*/  IMAD.MOV.U32 R13, RZ, RZ, 0x0 ;  /* 0x00000000ff0d7424 */ /* 0x000fe400078e00ff */
[----:B------:R-:W-:Y:S02]  /*0e00*/  IMAD.MOV.U32 R0, RZ, RZ, R4 ;  /* 0x000000ffff007224 */ /* 0x000fe400078e0004 */
[----:B------:R-:W-:Y:S02]  /*0e10*/  IMAD.MOV.U32 R2, RZ, RZ, R11 ;  /* 0x000000ffff027224 */ /* 0x000fe400078e000b */
[----:B------:R-:W-:Y:S01]  /*0e20*/  IMAD.MOV.U32 R3, RZ, RZ, R14 ;  /* 0x000000ffff037224 */ /* 0x000fe200078e000e */
[----:B------:R-:W-:Y:S06]  /*0e30*/  RET.REL.NODEC R12 `(sin_f64) ;  /* 0xfffffff00c707950 */ /* 0x000fec0003c3ffff */
.L_x_246:
        /* <DEDUP_REMOVED lines=12> */
.L_x_306:


//--------------------- .text.log_f32             --------------------------
	.section	.text.log_f32,"ax",@progbits
	.align	128
        .global         log_f32
        .type           log_f32,@function
        .size           log_f32,(.L_x_348 - log_f32)
        .other          log_f32,@"STO_CUDA_ENTRY STV_DEFAULT"
log_f32:
.text.log_f32:
        /* <DEDUP_REMOVED lines=11> */
[----:B-1----:R0:W2:Y:S01]  /*00b0*/  LDG.E R0, desc[UR4][R2.64] ;  /* 0x0000000402007981 */ /* 0x0020a2000c1e1900 */
[----:B------:R-:W-:Y:S01]  /*00c0*/  HFMA2 R9, -RZ, RZ, 1.5048828125, 33.21875 ;  /* 0x3e055027ff097431 */ /* 0x000fe200000001ff */
[----:B0-----:R-:W0:Y:S02]  /*00d0*/  LDC.64 R2, c[0x0][0x380] ;  /* 0x0000e000ff027b82 */ /* 0x001e240000000a00 */
[----:B0-----:R-:W-:Y:S01]  /*00e0*/  IMAD.WIDE R2, R5, 0x4, R2 ;  /* 0x0000000405027825 */ /* 0x001fe200078e0202 */
[----:B--2---:R-:W-:-:S13]  /*00f0*/  FSETP.GEU.AND P0, PT, R0, 1.175494350822287508e-38, PT ;  /* 0x008000000000780b */ /* 0x004fda0003f0e000 */
[----:B------:R-:W-:-:S05]  /*0100*/  @!P0 FMUL R0, R0, 8388608 ;  /* 0x4b00000000008820 */ /* 0x000fca0000400000 */
[----:B------:R-:W-:-:S04]  /*0110*/  IADD3 R4, PT, PT, R0, -0x3f2aaaab, RZ ;  /* 0xc0d5555500047810 */ /* 0x000fc80007ffe0ff */
[----:B------:R-:W-:-:S04]  /*0120*/  LOP3.LUT R7, R4, 0xff800000, RZ, 0xc0, !PT ;  /* 0xff80000004077812 */ /* 0x000fc800078ec0ff */
[-C--:B------:R-:W-:Y:S02]  /*0130*/  IADD3 R4, PT, PT, R0, -R7.reuse, RZ ;  /* 0x8000000700047210 */ /* 0x080fe40007ffe0ff */
[----:B------:R-:W-:-:S03]  /*0140*/  I2FP.F32.S32 R7, R7 ;  /* 0x0000000700077245 */ /* 0x000fc60000201400 */
[----:B------:R-:W-:Y:S01]  /*0150*/  FADD R6, R4, -1 ;  /* 0xbf80000004067421 */ /* 0x000fe20000000000 */
[----:B------:R-:W-:Y:S02]  /*0160*/  FSEL R4, RZ, -23, P0 ;  /* 0xc1b80000ff047808 */ /* 0x000fe40000000000 */
[----:B------:R-:W-:Y:S01]  /*0170*/  ISETP.GT.U32.AND P0, PT, R0, 0x7f7fffff, PT ;  /* 0x7f7fffff0000780c */ /* 0x000fe20003f04070 */
[C---:B------:R-:W-:Y:S02]  /*0180*/  FFMA R9, R6.reuse, -R9, 0.14084610342979431152 ;  /* 0x3e1039f606097423 */ /* 0x040fe40000000809 */
[----:B------:R-:W-:Y:S01]  /*0190*/  FFMA R4, R7, 1.1920928955078125e-07, R4 ;  /* 0x3400000007047823 */ /* 0x000fe20000000004 */
[----:B------:R-:W-:Y:S01]  /*01a0*/  MOV R7, 0x7f800000 ;  /* 0x7f80000000077802 */ /* 0x000fe20000000f00 */
[----:B------:R-:W-:-:S04]  /*01b0*/  FFMA R9, R6, R9, -0.12148627638816833496 ;  /* 0xbdf8cdcc06097423 */ /* 0x000fc80000000009 */
[----:B------:R-:W-:-:S04]  /*01c0*/  FFMA R9, R6, R9, 0.13980610668659210205 ;  /* 0x3e0f295506097423 */ /* 0x000fc80000000009 */
[----:B------:R-:W-:-:S04]  /*01d0*/  FFMA R9, R6, R9, -0.16684235632419586182 ;  /* 0xbe2ad8b906097423 */ /* 0x000fc80000000009 */
[----:B------:R-:W-:-:S04]  /*01e0*/  FFMA R9, R6, R9, 0.20012299716472625732 ;  /* 0x3e4ced0b06097423 */ /* 0x000fc80000000009 */
[----:B------:R-:W-:-:S04]  /*01f0*/  FFMA R9, R6, R9, -0.24999669194221496582 ;  /* 0xbe7fff2206097423 */ /* 0x000fc80000000009 */
[----:B------:R-:W-:-:S04]  /*0200*/  FFMA R9, R6, R9, 0.33333182334899902344 ;  /* 0x3eaaaa7806097423 */ /* 0x000fc80000000009 */
[----:B------:R-:W-:-:S04]  /*0210*/  FFMA R9, R6, R9, -0.5 ;  /* 0xbf00000006097423 */ /* 0x000fc80000000009 */
[----:B------:R-:W-:-:S04]  /*0220*/  FMUL R9, R6, R9 ;  /* 0x0000000906097220 */ /* 0x000fc80000400000 */
[----:B------:R-:W-:-:S04]  /*0230*/  FFMA R9, R6, R9, R6 ;  /* 0x0000000906097223 */ /* 0x000fc80000000006 */
[----:B------:R-:W-:Y:S01]  /*0240*/  FFMA R4, R4, 0.69314718246459960938, R9 ;  /* 0x3f31721804047823 */ /* 0x000fe20000000009 */
[C---:B------:R-:W-:Y:S01]  /*0250*/  @P0 FFMA R4, R0.reuse, R7, +INF ;  /* 0x7f80000000040423 */ /* 0x040fe20000000007 */
[----:B------:R-:W-:-:S04]  /*0260*/  FSETP.NEU.AND P0, PT, R0, RZ, PT ;  /* 0x000000ff0000720b */ /* 0x000fc80003f0d000 */
[----:B------:R-:W-:-:S05]  /*0270*/  FSEL R5, R4, -INF , P0 ;  /* 0xff80000004057808 */ /* 0x000fca0000000000 */
[----:B------:R-:W-:Y:S01]  /*0280*/  STG.E desc[UR4][R2.64], R5 ;  /* 0x0000000502007986 */ /* 0x000fe2000c101904 */
[----:B------:R-:W-:Y:S05]  /*0290*/  EXIT ;  /* 0x000000000000794d */ /* 0x000fea0003800000 */
.L_x_247:
        /* <DEDUP_REMOVED lines=14> */
.L_x_348:


//--------------------- .text.log_f64             --------------------------
	.section	.text.log_f64,"ax",@progbits
	.align	128
        .global         log_f64
        .type           log_f64,@function
        .size           log_f64,(.L_x_349 - log_f64)
        .other          log_f64,@"STO_CUDA_ENTRY STV_DEFAULT"
log_f64:
.text.log_f64:
        /* <DEDUP_REMOVED lines=13> */
[----:B--2---:R-:W-:Y:S01]  /*00d0*/  ISETP.GT.AND P0, PT, R5, 0xfffff, PT ;  /* 0x000fffff0500780c */ /* 0x004fe20003f04270 */
[----:B------:R-:W-:Y:S01]  /*00e0*/  IMAD.MOV.U32 R6, RZ, RZ, R4 ;  /* 0x000000ffff067224 */ /* 0x000fe200078e0004 */
[----:B------:R-:W-:Y:S01]  /*00f0*/  MOV R3, R5 ;  /* 0x0000000500037202 */ /* 0x000fe20000000f00 */
[----:B------:R-:W-:-:S10]  /*0100*/  IMAD.MOV.U32 R7, RZ, RZ, R5 ;  /* 0x000000ffff077224 */ /* 0x000fd400078e0005 */
[----:B------:R-:W-:-:S10]  /*0110*/  @!P0 DMUL R6, R6, 1.80143985094819840000e+16 ;  /* 0x4350000006068828 */ /* 0x000fd40000000000 */
[----:B------:R-:W-:Y:S02]  /*0120*/  @!P0 IMAD.MOV.U32 R3, RZ, RZ, R7 ;  /* 0x000000ffff038224 */ /* 0x000fe400078e0007 */
[----:B------:R-:W-:Y:S02]  /*0130*/  @!P0 IMAD.MOV.U32 R4, RZ, RZ, R6 ;  /* 0x000000ffff048224 */ /* 0x000fe400078e0006 */
[----:B------:R-:W-:-:S05]  /*0140*/  VIADD R2, R3, 0xffffffff ;  /* 0xffffffff03027836 */ /* 0x000fca0000000000 */
[----:B------:R-:W-:Y:S02]  /*0150*/  ISETP.GT.U32.AND P1, PT, R2, 0x7feffffe, PT ;  /* 0x7feffffe0200780c */ /* 0x000fe40003f24070 */
[----:B------:R-:W-:Y:S01]  /*0160*/  MOV R2, 0xfffffc01 ;  /* 0xfffffc0100027802 */ /* 0x000fe20000000f00 */
[----:B------:R-:W-:-:S10]  /*0170*/  @!P0 IMAD.MOV.U32 R2, RZ, RZ, -0x435 ;  /* 0xfffffbcbff028424 */ /* 0x000fd400078e00ff */
[----:B------:R-:W-:Y:S05]  /*0180*/  @P1 BRA `(.L_x_249) ;  /* 0x0000000400001947 */ /* 0x000fea0003800000 */
[----:B------:R-:W-:Y:S01]  /*0190*/  LOP3.LUT R5, R3, 0xfffff, RZ, 0xc0, !PT ;  /* 0x000fffff03057812 */ /* 0x000fe200078ec0ff */
[----:B------:R-:W-:Y:S01]  /*01a0*/  IMAD.MOV.U32 R6, RZ, RZ, RZ ;  /* 0x000000ffff067224 */ /* 0x000fe200078e00ff */
[----:B------:R-:W-:Y:S01]  /*01b0*/  MOV R14, 0x8b7a8b04 ;  /* 0x8b7a8b04000e7802 */ /* 0x000fe20000000f00 */
[----:B------:R-:W-:Y:S01]  /*01c0*/  IMAD.MOV.U32 R15, RZ, RZ, 0x3ed0ee25 ;  /* 0x3ed0ee25ff0f7424 */ /* 0x000fe200078e00ff */
[----:B------:R-:W-:Y:S01]  /*01d0*/  LOP3.LUT R5, R5, 0x3ff00000, RZ, 0xfc, !PT ;  /* 0x3ff0000005057812 */ /* 0x000fe200078efcff */
[----:B------:R-:W-:Y:S01]  /*01e0*/  UMOV UR6, 0x3ae80f1e ;  /* 0x3ae80f1e00067882 */ /* 0x000fe20000000000 */
[----:B------:R-:W-:Y:S01]  /*01f0*/  UMOV UR7, 0x3eb1380b ;  /* 0x3eb1380b00077882 */ /* 0x000fe20000000000 */
[----:B------:R-:W-:Y:S01]  /*0200*/  LEA.HI R16, R3, R2, RZ, 0xc ;  /* 0x0000000203107211 */ /* 0x000fe200078f60ff */
[----:B------:R-:W-:Y:S01]  /*0210*/  UMOV UR8, 0x80000000 ;  /* 0x8000000000087882 */ /* 0x000fe20000000000 */
[----:B------:R-:W-:Y:S01]  /*0220*/  ISETP.GE.U32.AND P0, PT, R5, 0x3ff6a09f, PT ;  /* 0x3ff6a09f0500780c */ /* 0x000fe20003f06070 */
[----:B------:R-:W-:Y:S01]  /*0230*/  UMOV UR9, 0x43300000 ;  /* 0x4330000000097882 */ /* 0x000fe20000000000 */
[----:B------:R-:W-:-:S11]  /*0240*/  MOV R17, 0x43300000 ;  /* 0x4330000000117802 */ /* 0x000fd60000000f00 */
[----:B------:R-:W-:Y:S01]  /*0250*/  @P0 IADD3 R7, PT, PT, R5, -0x100000, RZ ;  /* 0xfff0000005070810 */ /* 0x000fe20007ffe0ff */
[----:B------:R-:W-:-:S04]  /*0260*/  @P0 VIADD R16, R16, 0x1 ;  /* 0x0000000110100836 */ /* 0x000fc80000000000 */
[----:B------:R-:W-:Y:S01]  /*0270*/  @P0 IMAD.MOV.U32 R5, RZ, RZ, R7 ;  /* 0x000000ffff050224 */ /* 0x000fe200078e0007 */
[----:B------:R-:W-:-:S05]  /*0280*/  LOP3.LUT R16, R16, 0x80000000, RZ, 0x3c, !PT ;  /* 0x8000000010107812 */ /* 0x000fca00078e3cff */
[C---:B------:R-:W-:Y:S02]  /*0290*/  DADD R12, R4.reuse, 1 ;  /* 0x3ff00000040c7429 */ /* 0x040fe40000000000 */
[----:B------:R-:W-:-:S04]  /*02a0*/  DADD R4, R4, -1 ;  /* 0xbff0000004047429 */ /* 0x000fc80000000000 */
[----:B------:R-:W0:Y:S02]  /*02b0*/  MUFU.RCP64H R7, R13 ;  /* 0x0000000d00077308 */ /* 0x000e240000001800 */
[----:B0-----:R-:W-:-:S08]  /*02c0*/  DFMA R8, -R12, R6, 1 ;  /* 0x3ff000000c08742b */ /* 0x001fd00000000106 */
[----:B------:R-:W-:-:S08]  /*02d0*/  DFMA R8, R8, R8, R8 ;  /* 0x000000080808722b */ /* 0x000fd00000000008 */
[----:B------:R-:W-:-:S08]  /*02e0*/  DFMA R6, R6, R8, R6 ;  /* 0x000000080606722b */ /* 0x000fd00000000006 */
[----:B------:R-:W-:-:S08]  /*02f0*/  DMUL R8, R4, R6 ;  /* 0x0000000604087228 */ /* 0x000fd00000000000 */
[----:B------:R-:W-:-:S08]  /*0300*/  DFMA R8, R4, R6, R8 ;  /* 0x000000060408722b */ /* 0x000fd00000000008 */
[----:B------:R-:W-:Y:S02]  /*0310*/  DMUL R10, R8, R8 ;  /* 0x00000008080a7228 */ /* 0x000fe40000000000 */
[----:B------:R-:W-:-:S06]  /*0320*/  DADD R2, R4, -R8 ;  /* 0x0000000004027229 */ /* 0x000fcc0000000808 */
[----:B------:R-:W-:Y:S01]  /*0330*/  DFMA R12, R10, UR6, R14 ;  /* 0x000000060a0c7c2b */ /* 0x000fe2000800000e */
[----:B------:R-:W-:Y:S01]  /*0340*/  UMOV UR6, 0x9f02676f ;  /* 0x9f02676f00067882 */ /* 0x000fe20000000000 */
[----:B------:R-:W-:Y:S01]  /*0350*/  UMOV UR7, 0x3ef3b266 ;  /* 0x3ef3b26600077882 */ /* 0x000fe20000000000 */
[----:B------:R-:W-:Y:S02]  /*0360*/  DADD R14, R2, R2 ;  /* 0x00000000020e7229 */ /* 0x000fe40000000002 */
[----:B------:R-:W-:Y:S01]  /*0370*/  DADD R2, R16, -UR8 ;  /* 0x8000000810027e29 */ /* 0x000fe20008000000 */
[----:B------:R-:W-:Y:S01]  /*0380*/  UMOV UR8, 0xfefa39ef ;  /* 0xfefa39ef00087882 */ /* 0x000fe20000000000 */
[----:B------:R-:W-:Y:S01]  /*0390*/  UMOV UR9, 0x3fe62e42 ;  /* 0x3fe62e4200097882 */ /* 0x000fe20000000000 */
[----:B------:R-:W-:Y:S01]  /*03a0*/  DFMA R12, R10, R12, UR6 ;  /* 0x000000060a0c7e2b */ /* 0x000fe2000800000c */
[----:B------:R-:W-:Y:S01]  /*03b0*/  UMOV UR6, 0xa9ab0956 ;  /* 0xa9ab095600067882 */ /* 0x000fe20000000000 */
[----:B------:R-:W-:Y:S01]  /*03c0*/  UMOV UR7, 0x3f1745cb ;  /* 0x3f1745cb00077882 */ /* 0x000fe20000000000 */
[----:B------:R-:W-:-:S02]  /*03d0*/  DFMA R14, R4, -R8, R14 ;  /* 0x80000008040e722b */ /* 0x000fc4000000000e */
[----:B------:R-:W-:-:S03]  /*03e0*/  DFMA R4, R2, UR8, R8 ;  /* 0x0000000802047c2b */ /* 0x000fc60008000008 */
[----:B------:R-:W-:Y:S01]  /*03f0*/  DFMA R12, R10, R12, UR6 ;  /* 0x000000060a0c7e2b */ /* 0x000fe2000800000c */
[----:B------:R-:W-:Y:S01]  /*0400*/  UMOV UR6, 0x2d1b5154 ;  /* 0x2d1b515400067882 */ /* 0x000fe20000000000 */
[----:B------:R-:W-:Y:S01]  /*0410*/  UMOV UR7, 0x3f3c71c7 ;  /* 0x3f3c71c700077882 */ /* 0x000fe20000000000 */
[----:B------:R-:W-:-:S05]  /*0420*/  DMUL R14, R6, R14 ;  /* 0x0000000e060e7228 */ /* 0x000fca0000000000 */
        /* <DEDUP_REMOVED lines=11> */
[----:B------:R-:W-:Y:S02]  /*04e0*/  UMOV UR7, 0x3fe62e42 ;  /* 0x3fe62e4200077882 */ /* 0x000fe40000000000 */
[----:B------:R-:W-:Y:S01]  /*04f0*/  DFMA R16, R2, -UR6, R4 ;  /* 0x8000000602107c2b */ /* 0x000fe20008000004 */
[----:B------:R-:W-:Y:S01]  /*0500*/  UMOV UR6, 0x3b39803f ;  /* 0x3b39803f00067882 */ /* 0x000fe20000000000 */
[----:B------:R-:W-:Y:S02]  /*0510*/  UMOV UR7, 0x3c7abc9e ;  /* 0x3c7abc9e00077882 */ /* 0x000fe40000000000 */
[----:B------:R-:W-:-:S04]  /*0520*/  DMUL R12, R10, R12 ;  /* 0x0000000c0a0c7228 */ /* 0x000fc80000000000 */
[----:B------:R-:W-:-:S04]  /*0530*/  DADD R16, -R8, R16 ;  /* 0x0000000008107229 */ /* 0x000fc80000000110 */
[----:B------:R-:W-:-:S08]  /*0540*/  DFMA R12, R8, R12, R14 ;  /* 0x0000000c080c722b */ /* 0x000fd0000000000e */
[----:B------:R-:W-:-:S08]  /*0550*/  DADD R12, R12, -R16 ;  /* 0x000000000c0c7229 */ /* 0x000fd00000000810 */
[----:B------:R-:W-:-:S08]  /*0560*/  DFMA R12, R2, UR6, R12 ;  /* 0x00000006020c7c2b */ /* 0x000fd0000800000c */
[----:B------:R-:W-:Y:S01]  /*0570*/  DADD R4, R4, R12 ;  /* 0x0000000004047229 */ /* 0x000fe2000000000c */
[----:B------:R-:W-:Y:S10]  /*0580*/  BRA `(.L_x_250) ;  /* 0x0000000000187947 */ /* 0x000ff40003800000 */
.L_x_249:
[----:B------:R-:W-:Y:S01]  /*0590*/  IMAD.MOV.U32 R2, RZ, RZ, 0x0 ;  /* 0x00000000ff027424 */ /* 0x000fe200078e00ff */
[----:B------:R-:W-:Y:S02]  /*05a0*/  MOV R3, 0x7ff00000 ;  /* 0x7ff0000000037802 */ /* 0x000fe40000000f00 */
[----:B------:R-:W-:-:S04]  /*05b0*/  LOP3.LUT P0, RZ, R7, 0x7fffffff, RZ, 0xc0, !PT ;  /* 0x7fffffff07ff7812 */ /* 0x000fc8000780c0ff */
[----:B------:R-:W-:-:S10]  /*05c0*/  DFMA R2, R6, R2, +INF ;  /* 0x7ff000000602742b */ /* 0x000fd40000000002 */
[----:B------:R-:W-:Y:S02]  /*05d0*/  FSEL R4, R2, RZ, P0 ;  /* 0x000000ff02047208 */ /* 0x000fe40000000000 */
[----:B------:R-:W-:-:S07]  /*05e0*/  FSEL R5, R3, -QNAN , P0 ;  /* 0xfff0000003057808 */ /* 0x000fce0000000000 */
.L_x_250:
[----:B------:R-:W-:Y:S05]  /*05f0*/  BSYNC.RECONVERGENT B0 ;  /* 0x0000000000007941 */ /* 0x000fea0003800200 */
.L_x_248:
[----:B------:R-:W0:Y:S02]  /*0600*/  LDC.64 R2, c[0x0][0x380] ;  /* 0x0000e000ff027b82 */ /* 0x000e240000000a00 */
[----:B0-----:R-:W-:-:S05]  /*0610*/  IMAD.WIDE R2, R0, 0x8, R2 ;  /* 0x0000000800027825 */ /* 0x001fca00078e0202 */
[----:B------:R-:W-:Y:S01]  /*0620*/  STG.E.64 desc[UR4][R2.64], R4 ;  /* 0x0000000402007986 */ /* 0x000fe2000c101b04 */
[----:B------:R-:W-:Y:S05]  /*0630*/  EXIT ;  /* 0x000000000000794d */ /* 0x000fea0003800000 */
.L_x_251:
        /* <DEDUP_REMOVED lines=12> */
.L_x_349:


//--------------------- .text.exp_f32             --------------------------
	.section	.text.exp_f32,"ax",@progbits
	.align	128
        .global         exp_f32
        .type           exp_f32,@function
        .size           exp_f32,(.L_x_350 - exp_f32)
        .other          exp_f32,@"STO_CUDA_ENTRY STV_DEFAULT"
exp_f32:
.text.exp_f32:
        /* <DEDUP_REMOVED lines=13> */
[----:B------:R-:W-:-:S04]  /*00d0*/  MOV R9, 0x437c0000 ;  /* 0x437c000000097802 */ /* 0x000fc80000000f00 */
[----:B--2---:R-:W-:Y:S02]  /*00e0*/  FFMA.SAT R0, R2, R5, 0.5 ;  /* 0x3f00000002007423 */ /* 0x004fe40000002005 */
[----:B------:R-:W0:Y:S02]  /*00f0*/  LDC.64 R4, c[0x0][0x380] ;  /* 0x0000e000ff047b82 */ /* 0x000e240000000a00 */
[----:B------:R-:W-:-:S04]  /*0100*/  FFMA.RM R0, R0, R9, 12582913 ;  /* 0x4b40000100007423 */ /* 0x000fc80000004009 */
        /* <DEDUP_REMOVED lines=9> */
.L_x_252:
        /* <DEDUP_REMOVED lines=14> */
.L_x_350:


//--------------------- .text.exp_f64             --------------------------
	.section	.text.exp_f64,"ax",@progbits
	.align	128
        .global         exp_f64
        .type           exp_f64,@function
        .size           exp_f64,(.L_x_351 - exp_f64)
        .other          exp_f64,@"STO_CUDA_ENTRY STV_DEFAULT"
exp_f64:
.text.exp_f64:
        /* <DEDUP_REMOVED lines=10> */
[----:B------:R-:W-:Y:S02]  /*00a0*/  IMAD.MOV.U32 R4, RZ, RZ, 0x652b82fe ;  /* 0x652b82feff047424 */ /* 0x000fe400078e00ff */
[----:B------:R-:W-:Y:S01]  /*00b0*/  IMAD.MOV.U32 R5, RZ, RZ, 0x3ff71547 ;  /* 0x3ff71547ff057424 */ /* 0x000fe200078e00ff */
[----:B------:R-:W-:Y:S01]  /*00c0*/  UMOV UR6, 0xfefa39ef ;  /* 0xfefa39ef00067882 */ /* 0x000fe20000000000 */
[----:B------:R-:W-:Y:S02]  /*00d0*/  UMOV UR7, 0x3fe62e42 ;  /* 0x3fe62e4200077882 */ /* 0x000fe40000000000 */
[----:B------:R-:W2:Y:S01]  /*00e0*/  LDC.64 R10, c[0x0][0x380] ;  /* 0x0000e000ff0a7b82 */ /* 0x000ea20000000a00 */
[----:B0-----:R-:W-:-:S06]  /*00f0*/  IMAD.WIDE R2, R0, 0x8, R2 ;  /* 0x0000000800027825 */ /* 0x001fcc00078e0202 */
[----:B-1----:R-:W3:Y:S01]  /*0100*/  LDG.E.64 R2, desc[UR4][R2.64] ;  /* 0x0000000402027981 */ /* 0x002ee2000c1e1b00 */
[----:B------:R-:W-:Y:S01]  /*0110*/  BSSY.RECONVERGENT B0, `(.L_x_253) ;  /* 0x0000037000007945 */ /* 0x000fe20003800200 */
[----:B--2---:R-:W-:Y:S01]  /*0120*/  IMAD.WIDE R10, R0, 0x8, R10 ;  /* 0x00000008000a7825 */ /* 0x004fe200078e020a */
[----:B---3--:R-:W-:Y:S01]  /*0130*/  DFMA R4, R2, R4, 6.75539944105574400000e+15 ;  /* 0x433800000204742b */ /* 0x008fe20000000004 */
[----:B------:R-:W-:-:S07]  /*0140*/  FSETP.GEU.AND P0, PT, |R3|, 4.1917929649353027344, PT ;  /* 0x4086232b0300780b */ /* 0x000fce0003f0e200 */
        /* <DEDUP_REMOVED lines=51> */
.L_x_254:
[----:B------:R-:W-:Y:S05]  /*0480*/  BSYNC.RECONVERGENT B0 ;  /* 0x0000000000007941 */ /* 0x000fea0003800200 */
.L_x_253:
[----:B------:R-:W-:Y:S01]  /*0490*/  STG.E.64 desc[UR4][R10.64], R6 ;  /* 0x000000060a007986 */ /* 0x000fe2000c101b04 */
[----:B------:R-:W-:Y:S05]  /*04a0*/  EXIT ;  /* 0x000000000000794d */ /* 0x000fea0003800000 */
.L_x_255:
        /* <DEDUP_REMOVED lines=13> */
.L_x_351:


//--------------------- .text.scalar_mul_f64      --------------------------
	.section	.text.scalar_mul_f64,"ax",@progbits
	.align	128
        .global         scalar_mul_f64
        .type           scalar_mul_f64,@function
        .size           scalar_mul_f64,(.L_x_352 - scalar_mul_f64)
        .other          scalar_mul_f64,@"STO_CUDA_ENTRY STV_DEFAULT"
scalar_mul_f64:
.text.scalar_mul_f64:
        /* <DEDUP_REMOVED lines=10> */
[----:B------:R-:W2:Y:S06]  /*00a0*/  LDCU.64 UR6, c[0x0][0x390] ;  /* 0x00007200ff0677ac */ /* 0x000eac0008000a00 */
[----:B------:R-:W3:Y:S01]  /*00b0*/  LDC.64 R6, c[0x0][0x380] ;  /* 0x0000e000ff067b82 */ /* 0x000ee20000000a00 */
[----:B0-----:R-:W-:-:S06]  /*00c0*/  IMAD.WIDE R2, R9, 0x8, R2 ;  /* 0x0000000809027825 */ /* 0x001fcc00078e0202 */
[----:B-1----:R-:W2:Y:S01]  /*00d0*/  LDG.E.64 R2, desc[UR4][R2.64] ;  /* 0x0000000402027981 */ /* 0x002ea2000c1e1b00 */
[----:B---3--:R-:W-:Y:S01]  /*00e0*/  IMAD.WIDE R6, R9, 0x8, R6 ;  /* 0x0000000809067825 */ /* 0x008fe200078e0206 */
[----:B--2---:R-:W-:-:S07]  /*00f0*/  DMUL R4, R2, UR6 ;  /* 0x0000000602047c28 */ /* 0x004fce0008000000 */
[----:B------:R-:W-:Y:S01]  /*0100*/  STG.E.64 desc[UR4][R6.64], R4 ;  /* 0x0000000406007986 */ /* 0x000fe2000c101b04 */
[----:B------:R-:W-:Y:S05]  /*0110*/  EXIT ;  /* 0x000000000000794d */ /* 0x000fea0003800000 */
.L_x_256:
        /* <DEDUP_REMOVED lines=14> */
.L_x_352:


//--------------------- .text.scalar_add_f64      --------------------------
	.section	.text.scalar_add_f64,"ax",@progbits
	.align	128
        .global         scalar_add_f64
        .type           scalar_add_f64,@function
        .size           scalar_add_f64,(.L_x_353 - scalar_add_f64)
        .other          scalar_add_f64,@"STO_CUDA_ENTRY STV_DEFAULT"
scalar_add_f64:
.text.scalar_add_f64:
        /* <DEDUP_REMOVED lines=15> */
[----:B--2---:R-:W-:-:S07]  /*00f0*/  DADD R4, R2, UR6 ;  /* 0x0000000602047e29 */ /* 0x004fce0008000000 */
[----:B------:R-:W-:Y:S01]  /*0100*/  STG.E.64 desc[UR4][R6.64], R4 ;  /* 0x0000000406007986 */ /* 0x000fe2000c101b04 */
[----:B------:R-:W-:Y:S05]  /*0110*/  EXIT ;  /* 0x000000000000794d */ /* 0x000fea0003800000 */
.L_x_257:
        /* <DEDUP_REMOVED lines=14> */
.L_x_353:


//--------------------- .text.abs_f32             --------------------------
	.section	.text.abs_f32,"ax",@progbits
	.align	128
        .global         abs_f32
        .type           abs_f32,@function
        .size           abs_f32,(.L_x_354 - abs_f32)
        .other          abs_f32,@"STO_CUDA_ENTRY STV_DEFAULT"
abs_f32:
.text.abs_f32:
        /* <DEDUP_REMOVED lines=13> */
[----:B--2---:R-:W-:-:S04]  /*00d0*/  IMAD.WIDE R4, R7, 0x4, R4 ;  /* 0x0000000407047825 */ /* 0x004fc800078e0204 */
[----:B---3--:R-:W-:-:S05]  /*00e0*/  FADD R7, |R2|, -RZ ;  /* 0x800000ff02077221 */ /* 0x008fca0000000200 */
[----:B------:R-:W-:Y:S01]  /*00f0*/  STG.E desc[UR4][R4.64], R7 ;  /* 0x0000000704007986 */ /* 0x000fe2000c101904 */
[----:B------:R-:W-:Y:S05]  /*0100*/  EXIT ;  /* 0x000000000000794d */ /* 0x000fea0003800000 */
.L_x_258:
        /* <DEDUP_REMOVED lines=15> */
.L_x_354:


//--------------------- .text.abs_f64             --------------------------
	.section	.text.abs_f64,"ax",@progbits
	.align	128
        .global         abs_f64
        .type           abs_f64,@function
        .size           abs_f64,(.L_x_355 - abs_f64)
        .other          abs_f64,@"STO_CUDA_ENTRY STV_DEFAULT"
abs_f64:
.text.abs_f64:
        /* <DEDUP_REMOVED lines=13> */
[----:B--2---:R-:W-:Y:S01]  /*00d0*/  IMAD.WIDE R4, R9, 0x8, R4 ;  /* 0x0000000809047825 */ /* 0x004fe200078e0204 */
[----:B---3--:R-:W-:-:S07]  /*00e0*/  DADD R6, -RZ, |R2| ;  /* 0x00000000ff067229 */ /* 0x008fce0000000502 */
[----:B------:R-:W-:Y:S01]  /*00f0*/  STG.E.64 desc[UR4][R4.64], R6 ;  /* 0x0000000604007986 */ /* 0x000fe2000c101b04 */
[----:B------:R-:W-:Y:S05]  /*0100*/  EXIT ;  /* 0x000000000000794d */ /* 0x000fea0003800000 */
.L_x_259:
        /* <DEDUP_REMOVED lines=15> */
.L_x_355:


//--------------------- .text.neg_f32             --------------------------
	.section	.text.neg_f32,"ax",@progbits
	.align	128
        .global         neg_f32
        .type           neg_f32,@function
        .size           neg_f32,(.L_x_356 - neg_f32)
        .other          neg_f32,@"STO_CUDA_ENTRY STV_DEFAULT"
neg_f32:
.text.neg_f32:
        /* <DEDUP_REMOVED lines=14> */
[----:B---3--:R-:W-:-:S05]  /*00e0*/  FADD R7, -R2, -RZ ;  /* 0x800000ff02077221 */ /* 0x008fca0000000100 */
[----:B------:R-:W-:Y:S01]  /*00f0*/  STG.E desc[UR4][R4.64], R7 ;  /* 0x0000000704007986 */ /* 0x000fe2000c101904 */
[----:B------:R-:W-:Y:S05]  /*0100*/  EXIT ;  /* 0x000000000000794d */ /* 0x000fea0003800000 */
.L_x_260:
        /* <DEDUP_REMOVED lines=15> */
.L_x_356:


//--------------------- .text.neg_f64             --------------------------
	.section	.text.neg_f64,"ax",@progbits
	.align	128
        .global         neg_f64
        .type           neg_f64,@function
        .size           neg_f64,(.L_x_357 - neg_f64)
        .other          neg_f64,@"STO_CUDA_ENTRY STV_DEFAULT"
neg_f64:
.text.neg_f64:
        /* <DEDUP_REMOVED lines=14> */
[----:B---3--:R-:W-:-:S07]  /*00e0*/  DADD R6, -RZ, -R2 ;  /* 0x00000000ff067229 */ /* 0x008fce0000000902 */
[----:B------:R-:W-:Y:S01]  /*00f0*/  STG.E.64 desc[UR4][R4.64], R6 ;  /* 0x0000000604007986 */ /* 0x000fe2000c101b04 */
[----:B------:R-:W-:Y:S05]  /*0100*/  EXIT ;  /* 0x000000000000794d */ /* 0x000fea0003800000 */
.L_x_261:
        /* <DEDUP_REMOVED lines=15> */
.L_x_357:


//--------------------- .text.div_f32             --------------------------
	.section	.text.div_f32,"ax",@progbits
	.align	128
        .global         div_f32
        .type           div_f32,@function
        .size           div_f32,(.L_x_307 - div_f32)
        .other          div_f32,@"STO_CUDA_ENTRY STV_DEFAULT"
div_f32:
.text.div_f32:
        /* <DEDUP_REMOVED lines=14> */
[----:B------:R-:W2:Y:S01]  /*00e0*/  LDG.E R0, desc[UR4][R4.64] ;  /* 0x0000000404007981 */ /* 0x000ea2000c1e1900 */
[----:B------:R-:W-:Y:S01]  /*00f0*/  BSSY.RECONVERGENT B0, `(.L_x_262) ;  /* 0x000000c000007945 */ /* 0x000fe20003800200 */
[----:B---3--:R-:W0:Y:S08]  /*0100*/  MUFU.RCP R8, R3 ;  /* 0x0000000300087308 */ /* 0x008e300000001000 */
[----:B--2---:R-:W1:Y:S01]  /*0110*/  FCHK P0, R0, R3 ;  /* 0x0000000300007302 */ /* 0x004e620000000000 */
[----:B0-----:R-:W-:-:S04]  /*0120*/  FFMA R9, -R3, R8, 1 ;  /* 0x3f80000003097423 */ /* 0x001fc80000000108 */
[----:B------:R-:W-:-:S04]  /*0130*/  FFMA R9, R8, R9, R8 ;  /* 0x0000000908097223 */ /* 0x000fc80000000008 */
[----:B------:R-:W-:-:S04]  /*0140*/  FFMA R8, R0, R9, RZ ;  /* 0x0000000900087223 */ /* 0x000fc800000000ff */
[----:B------:R-:W-:-:S04]  /*0150*/  FFMA R10, -R3, R8, R0 ;  /* 0x00000008030a7223 */ /* 0x000fc80000000100 */
[----:B------:R-:W-:Y:S01]  /*0160*/  FFMA R9, R9, R10, R8 ;  /* 0x0000000a09097223 */ /* 0x000fe20000000008 */
[----:B-1----:R-:W-:Y:S06]  /*0170*/  @!P0 BRA `(.L_x_263) ;  /* 0x00000000000c8947 */ /* 0x002fec0003800000 */
[----:B------:R-:W-:-:S07]  /*0180*/  MOV R4, 0x1a0 ;  /* 0x000001a000047802 */ /* 0x000fce0000000f00 */
[----:B------:R-:W-:Y:S05]  /*0190*/  CALL.REL.NOINC `($__internal_10_$__cuda_sm3x_div_rn_noftz_f32_slowpath) ;  /* 0x0000000000187944 */ /* 0x000fea0003c00000 */
[----:B------:R-:W-:-:S07]  /*01a0*/  IMAD.MOV.U32 R9, RZ, RZ, R0 ;  /* 0x000000ffff097224 */ /* 0x000fce00078e0000 */
.L_x_263:
[----:B------:R-:W-:Y:S05]  /*01b0*/  BSYNC.RECONVERGENT B0 ;  /* 0x0000000000007941 */ /* 0x000fea0003800200 */
.L_x_262:
[----:B------:R-:W0:Y:S02]  /*01c0*/  LDC.64 R4, c[0x0][0x380] ;  /* 0x0000e000ff047b82 */ /* 0x000e240000000a00 */
[----:B0-----:R-:W-:-:S05]  /*01d0*/  IMAD.WIDE R2, R2, 0x4, R4 ;  /* 0x0000000402027825 */ /* 0x001fca00078e0204 */
[----:B------:R-:W-:Y:S01]  /*01e0*/  STG.E desc[UR4][R2.64], R9 ;  /* 0x0000000902007986 */ /* 0x000fe2000c101904 */
[----:B------:R-:W-:Y:S05]  /*01f0*/  EXIT ;  /* 0x000000000000794d */ /* 0x000fea0003800000 */
        .weak           $__internal_10_$__cuda_sm3x_div_rn_noftz_f32_slowpath
        .type           $__internal_10_$__cuda_sm3x_div_rn_noftz_f32_slowpath,@function
        .size           $__internal_10_$__cuda_sm3x_div_rn_noftz_f32_slowpath,(.L_x_307 - $__internal_10_$__cuda_sm3x_div_rn_noftz_f32_slowpath)
$__internal_10_$__cuda_sm3x_div_rn_noftz_f32_slowpath:
        /* <DEDUP_REMOVED lines=36> */
.L_x_265:
        /* <DEDUP_REMOVED lines=51> */
.L_x_272:
[----:B------:R-:W-:-:S04]  /*0770*/  LOP3.LUT R0, R0, 0x80000000, RZ, 0xc0, !PT ;  /* 0x8000000000007812 */ /* 0x000fc800078ec0ff */
[----:B------:R-:W-:Y:S01]  /*0780*/  LOP3.LUT R0, R0, 0x7f800000, RZ, 0xfc, !PT ;  /* 0x7f80000000007812 */ /* 0x000fe200078efcff */
[----:B------:R-:W-:Y:S06]  /*0790*/  BRA `(.L_x_273) ;  /* 0x0000000000047947 */ /* 0x000fec0003800000 */
.L_x_271:
[----:B------:R-:W-:-:S07]  /*07a0*/  IMAD R0, R6, 0x800000, R0 ;  /* 0x0080000006007824 */ /* 0x000fce00078e0200 */
.L_x_273:
[----:B------:R-:W-:Y:S05]  /*07b0*/  BSYNC.RECONVERGENT B2 ;  /* 0x0000000000027941 */ /* 0x000fea0003800200 */
.L_x_270:
[----:B------:R-:W-:Y:S05]  /*07c0*/  BRA `(.L_x_274) ;  /* 0x0000000000207947 */ /* 0x000fea0003800000 */
.L_x_269:
[----:B------:R-:W-:-:S04]  /*07d0*/  LOP3.LUT R0, R8, 0x80000000, R7, 0x48, !PT ;  /* 0x8000000008007812 */ /* 0x000fc800078e4807 */
[----:B------:R-:W-:Y:S01]  /*07e0*/  LOP3.LUT R0, R0, 0x7f800000, RZ, 0xfc, !PT ;  /* 0x7f80000000007812 */ /* 0x000fe200078efcff */
[----:B------:R-:W-:Y:S06]  /*07f0*/  BRA `(.L_x_274) ;  /* 0x0000000000147947 */ /* 0x000fec0003800000 */
.L_x_268:
[----:B------:R-:W-:Y:S01]  /*0800*/  LOP3.LUT R0, R8, 0x80000000, R7, 0x48, !PT ;  /* 0x8000000008007812 */ /* 0x000fe200078e4807 */
[----:B------:R-:W-:Y:S06]  /*0810*/  BRA `(.L_x_274) ;  /* 0x00000000000c7947 */ /* 0x000fec0003800000 */
.L_x_267:
[----:B------:R-:W0:Y:S01]  /*0820*/  MUFU.RSQ R0, -QNAN ;  /* 0xffc0000000007908 */ /* 0x000e220000001400 */
[----:B------:R-:W-:Y:S05]  /*0830*/  BRA `(.L_x_274) ;  /* 0x0000000000047947 */ /* 0x000fea0003800000 */
.L_x_266:
[----:B------:R-:W-:-:S07]  /*0840*/  FADD.FTZ R0, R0, R3 ;  /* 0x0000000300007221 */ /* 0x000fce0000010000 */
.L_x_274:
[----:B------:R-:W-:Y:S05]  /*0850*/  BSYNC.RECONVERGENT B1 ;  /* 0x0000000000017941 */ /* 0x000fea0003800200 */
.L_x_264:
[----:B------:R-:W-:-:S04]  /*0860*/  IMAD.MOV.U32 R5, RZ, RZ, 0x0 ;  /* 0x00000000ff057424 */ /* 0x000fc800078e00ff */
[----:B0-----:R-:W-:Y:S05]  /*0870*/  RET.REL.NODEC R4 `(div_f32) ;  /* 0xfffffff404e07950 */ /* 0x001fea0003c3ffff */
.L_x_275:
        /* <DEDUP_REMOVED lines=16> */
.L_x_307:


//--------------------- .text.div_f64             --------------------------
	.section	.text.div_f64,"ax",@progbits
	.align	128
        .global         div_f64
        .type           div_f64,@function
        .size           div_f64,(.L_x_308 - div_f64)
        .other          div_f64,@"STO_CUDA_ENTRY STV_DEFAULT"
div_f64:
.text.div_f64:
        /* <DEDUP_REMOVED lines=17> */
[----:B---3--:R-:W0:Y:S01]  /*0110*/  MUFU.RCP64H R3, R5 ;  /* 0x0000000500037308 */ /* 0x008e220000001800 */
[----:B--2---:R-:W-:-:S03]  /*0120*/  FSETP.GEU.AND P1, PT, |R7|, 6.5827683646048100446e-37, PT ;  /* 0x036000000700780b */ /* 0x004fc60003f2e200 */
        /* <DEDUP_REMOVED lines=12> */
[----:B------:R-:W-:Y:S05]  /*01f0*/  CALL.REL.NOINC `($__internal_11_$__cuda_sm20_div_rn_f64_full) ;  /* 0x0000000000147944 */ /* 0x000fea0003c00000 */
.L_x_277:
[----:B------:R-:W-:Y:S05]  /*0200*/  BSYNC.RECONVERGENT B0 ;  /* 0x0000000000007941 */ /* 0x000fea0003800200 */
.L_x_276:
[----:B------:R-:W0:Y:S02]  /*0210*/  LDC.64 R4, c[0x0][0x380] ;  /* 0x0000e000ff047b82 */ /* 0x000e240000000a00 */
[----:B0-----:R-:W-:-:S05]  /*0220*/  IMAD.WIDE R4, R0, 0x8, R4 ;  /* 0x0000000800047825 */ /* 0x001fca00078e0204 */
[----:B------:R-:W-:Y:S01]  /*0230*/  STG.E.64 desc[UR4][R4.64], R2 ;  /* 0x0000000204007986 */ /* 0x000fe2000c101b04 */
[----:B------:R-:W-:Y:S05]  /*0240*/  EXIT ;  /* 0x000000000000794d */ /* 0x000fea0003800000 */
        .weak           $__internal_11_$__cuda_sm20_div_rn_f64_full
        .type           $__internal_11_$__cuda_sm20_div_rn_f64_full,@function
        .size           $__internal_11_$__cuda_sm20_div_rn_f64_full,(.L_x_308 - $__internal_11_$__cuda_sm20_div_rn_f64_full)
$__internal_11_$__cuda_sm20_div_rn_f64_full:
        /* <DEDUP_REMOVED lines=67> */
.L_x_279:
        /* <DEDUP_REMOVED lines=16> */
.L_x_282:
[----:B------:R-:W-:Y:S01]  /*0780*/  LOP3.LUT R13, R5, 0x80000, RZ, 0xfc, !PT ;  /* 0x00080000050d7812 */ /* 0x000fe200078efcff */
[----:B------:R-:W-:Y:S01]  /*0790*/  IMAD.MOV.U32 R12, RZ, RZ, R4 ;  /* 0x000000ffff0c7224 */ /* 0x000fe200078e0004 */
[----:B------:R-:W-:Y:S06]  /*07a0*/  BRA `(.L_x_280) ;  /* 0x0000000000087947 */ /* 0x000fec0003800000 */
.L_x_281:
[----:B------:R-:W-:Y:S01]  /*07b0*/  LOP3.LUT R13, R7, 0x80000, RZ, 0xfc, !PT ;  /* 0x00080000070d7812 */ /* 0x000fe200078efcff */
[----:B------:R-:W-:-:S07]  /*07c0*/  IMAD.MOV.U32 R12, RZ, RZ, R6 ;  /* 0x000000ffff0c7224 */ /* 0x000fce00078e0006 */
.L_x_280:
[----:B------:R-:W-:Y:S05]  /*07d0*/  BSYNC.RECONVERGENT B1 ;  /* 0x0000000000017941 */ /* 0x000fea0003800200 */
.L_x_278:
[----:B------:R-:W-:Y:S02]  /*07e0*/  IMAD.MOV.U32 R11, RZ, RZ, 0x0 ;  /* 0x00000000ff0b7424 */ /* 0x000fe400078e00ff */
[----:B------:R-:W-:Y:S02]  /*07f0*/  IMAD.MOV.U32 R2, RZ, RZ, R12 ;  /* 0x000000ffff027224 */ /* 0x000fe400078e000c */
[----:B------:R-:W-:Y:S01]  /*0800*/  IMAD.MOV.U32 R3, RZ, RZ, R13 ;  /* 0x000000ffff037224 */ /* 0x000fe200078e000d */
[----:B------:R-:W-:Y:S06]  /*0810*/  RET.REL.NODEC R10 `(div_f64) ;  /* 0xfffffff40af87950 */ /* 0x000fec0003c3ffff */
.L_x_283:
        /* <DEDUP_REMOVED lines=14> */
.L_x_308:


//--------------------- .text.mul_f32             --------------------------
	.section	.text.mul_f32,"ax",@progbits
	.align	128
        .global         mul_f32
        .type           mul_f32,@function
        .size           mul_f32,(.L_x_360 - mul_f32)
        .other          mul_f32,@"STO_CUDA_ENTRY STV_DEFAULT"
mul_f32:
.text.mul_f32:
        /* <DEDUP_REMOVED lines=13> */
[----:B-1----:R-:W4:Y:S01]  /*00d0*/  LDG.E R2, desc[UR4][R2.64] ;  /* 0x0000000402027981 */ /* 0x002f22000c1e1900 */
[----:B--2---:R-:W-:-:S06]  /*00e0*/  IMAD.WIDE R4, R9, 0x4, R4 ;  /* 0x0000000409047825 */ /* 0x004fcc00078e0204 */
[----:B------:R-:W4:Y:S01]  /*00f0*/  LDG.E R5, desc[UR4][R4.64] ;  /* 0x0000000404057981 */ /* 0x000f22000c1e1900 */
[----:B---3--:R-:W-:-:S04]  /*0100*/  IMAD.WIDE R6, R9, 0x4, R6 ;  /* 0x0000000409067825 */ /* 0x008fc800078e0206 */
[----:B----4-:R-:W-:-:S05]  /*0110*/  FMUL R9, R2, R5 ;  /* 0x0000000502097220 */ /* 0x010fca0000400000 */
[----:B------:R-:W-:Y:S01]  /*0120*/  STG.E desc[UR4][R6.64], R9 ;  /* 0x0000000906007986 */ /* 0x000fe2000c101904 */
[----:B------:R-:W-:Y:S05]  /*0130*/  EXIT ;  /* 0x000000000000794d */ /* 0x000fea0003800000 */
.L_x_284:
        /* <DEDUP_REMOVED lines=12> */
.L_x_360:


//--------------------- .text.mul_f64             --------------------------
	.section	.text.mul_f64,"ax",@progbits
	.align	128
        .global         mul_f64
        .type           mul_f64,@function
        .size           mul_f64,(.L_x_361 - mul_f64)
        .other          mul_f64,@"STO_CUDA_ENTRY STV_DEFAULT"
mul_f64:
.text.mul_f64:
        /* <DEDUP_REMOVED lines=13> */
[----:B-1----:R-:W4:Y:S01]  /*00d0*/  LDG.E.64 R2, desc[UR4][R2.64] ;  /* 0x0000000402027981 */ /* 0x002f22000c1e1b00 */
[----:B--2---:R-:W-:-:S06]  /*00e0*/  IMAD.WIDE R4, R11, 0x8, R4 ;  /* 0x000000080b047825 */ /* 0x004fcc00078e0204 */
[----:B------:R-:W4:Y:S01]  /*00f0*/  LDG.E.64 R4, desc[UR4][R4.64] ;  /* 0x0000000404047981 */ /* 0x000f22000c1e1b00 */
[----:B---3--:R-:W-:Y:S01]  /*0100*/  IMAD.WIDE R8, R11, 0x8, R8 ;  /* 0x000000080b087825 */ /* 0x008fe200078e0208 */
[----:B----4-:R-:W-:-:S07]  /*0110*/  DMUL R6, R2, R4 ;  /* 0x0000000402067228 */ /* 0x010fce0000000000 */
[----:B------:R-:W-:Y:S01]  /*0120*/  STG.E.64 desc[UR4][R8.64], R6 ;  /* 0x0000000608007986 */ /* 0x000fe2000c101b04 */
[----:B------:R-:W-:Y:S05]  /*0130*/  EXIT ;  /* 0x000000000000794d */ /* 0x000fea0003800000 */
.L_x_285:
        /* <DEDUP_REMOVED lines=12> */
.L_x_361:


//--------------------- .text.sub_f32             --------------------------
	.section	.text.sub_f32,"ax",@progbits
	.align	128
        .global         sub_f32
        .type           sub_f32,@function
        .size           sub_f32,(.L_x_362 - sub_f32)
        .other          sub_f32,@"STO_CUDA_ENTRY STV_DEFAULT"
sub_f32:
.text.sub_f32:
        /* <DEDUP_REMOVED lines=17> */
[----:B----4-:R-:W-:-:S05]  /*0110*/  FADD R9, R2, -R5 ;  /* 0x8000000502097221 */ /* 0x010fca0000000000 */
[----:B------:R-:W-:Y:S01]  /*0120*/  STG.E desc[UR4][R6.64], R9 ;  /* 0x0000000906007986 */ /* 0x000fe2000c101904 */
[----:B------:R-:W-:Y:S05]  /*0130*/  EXIT ;  /* 0x000000000000794d */ /* 0x000fea0003800000 */
.L_x_286:
        /* <DEDUP_REMOVED lines=12> */
.L_x_362:


//--------------------- .text.sub_f64             --------------------------
	.section	.text.sub_f64,"ax",@progbits
	.align	128
        .global         sub_f64
        .type           sub_f64,@function
        .size           sub_f64,(.L_x_363 - sub_f64)
        .other          sub_f64,@"STO_CUDA_ENTRY STV_DEFAULT"
sub_f64:
.text.sub_f64:
        /* <DEDUP_REMOVED lines=17> */
[----:B----4-:R-:W-:-:S07]  /*0110*/  DADD R6, R2, -R4 ;  /* 0x0000000002067229 */ /* 0x010fce0000000804 */
[----:B------:R-:W-:Y:S01]  /*0120*/  STG.E.64 desc[UR4][R8.64], R6 ;  /* 0x0000000608007986 */ /* 0x000fe2000c101b04 */
[----:B------:R-:W-:Y:S05]  /*0130*/  EXIT ;  /* 0x000000000000794d */ /* 0x000fea0003800000 */
.L_x_287:
        /* <DEDUP_REMOVED lines=12> */
.L_x_363:


//--------------------- .text.add_f32             --------------------------
	.section	.text.add_f32,"ax",@progbits
	.align	128
        .global         add_f32
        .type           add_f32,@function
        .size           add_f32,(.L_x_364 - add_f32)
        .other          add_f32,@"STO_CUDA_ENTRY STV_DEFAULT"
add_f32:
.text.add_f32:
        /* <DEDUP_REMOVED lines=17> */
[----:B----4-:R-:W-:-:S05]  /*0110*/  FADD R9, R2, R5 ;  /* 0x0000000502097221 */ /* 0x010fca0000000000 */
[----:B------:R-:W-:Y:S01]  /*0120*/  STG.E desc[UR4][R6.64], R9 ;  /* 0x0000000906007986 */ /* 0x000fe2000c101904 */
[----:B------:R-:W-:Y:S05]  /*0130*/  EXIT ;  /* 0x000000000000794d */ /* 0x000fea0003800000 */
.L_x_288:
        /* <DEDUP_REMOVED lines=12> */
.L_x_364:


//--------------------- .text.add_f64             --------------------------
	.section	.text.add_f64,"ax",@progbits
	.align	128
        .global         add_f64
        .type           add_f64,@function
        .size           add_f64,(.L_x_365 - add_f64)
        .other          add_f64,@"STO_CUDA_ENTRY STV_DEFAULT"
add_f64:
.text.add_f64:
        /* <DEDUP_REMOVED lines=17> */
[----:B----4-:R-:W-:-:S07]  /*0110*/  DADD R6, R2, R4 ;  /* 0x0000000002067229 */ /* 0x010fce0000000004 */
[----:B------:R-:W-:Y:S01]  /*0120*/  STG.E.64 desc[UR4][R8.64], R6 ;  /* 0x0000000608007986 */ /* 0x000fe2000c101b04 */
[----:B------:R-:W-:Y:S05]  /*0130*/  EXIT ;  /* 0x000000000000794d */ /* 0x000fea0003800000 */
.L_x_289:
        /* <DEDUP_REMOVED lines=12> */
.L_x_365:


//--------------------- .nv.global.init           --------------------------
	.section	.nv.global.init,"aw",@progbits
	.align	16
.nv.global.init:
	.type		__cudart_sin_cos_coeffs,@object
	.size		__cudart_sin_cos_coeffs,(__cudart_i2opi_d - __cudart_sin_cos_coeffs)
__cudart_sin_cos_coeffs:
        /*0000*/ 	.byte	0x46, 0xd2, 0xb0, 0x2c, 0xf1, 0xe5, 0x5a, 0xbe, 0x92, 0xe3, 0xac, 0x69, 0xe3, 0x1d, 0xc7, 0x3e
        /*0010*/ 	.byte	0xa1, 0x62, 0xdb, 0x19, 0xa0, 0x01, 0x2a, 0xbf, 0x18, 0x08, 0x11, 0x11, 0x11, 0x11, 0x81, 0x3f
        /*0020*/ 	.byte	0x54, 0x55, 0x55, 0x55, 0x55, 0x55, 0xc5, 0xbf, 0x00, 0x00, 0x00, 0x00, 0x00, 0x00, 0x00, 0x00
        /*0030*/ 	.byte	0x00, 0x00, 0x00, 0x00, 0x00, 0x00, 0x00, 0x00, 0x64, 0x81, 0xfd, 0x20, 0x83, 0xff, 0xa8, 0xbd
        /*0040*/ 	.byte	0x28, 0x85, 0xef, 0xc1, 0xa7, 0xee, 0x21, 0x3e, 0xd9, 0xe6, 0x06, 0x8e, 0x4f, 0x7e, 0x92, 0xbe
        /*0050*/ 	.byte	0xe9, 0xbc, 0xdd, 0x19, 0xa0, 0x01, 0xfa, 0x3e, 0x47, 0x5d, 0xc1, 0x16, 0x6c, 0xc1, 0x56, 0xbf
        /*0060*/ 	.byte	0x51, 0x55, 0x55, 0x55, 0x55, 0x55, 0xa5, 0x3f, 0x00, 0x00, 0x00, 0x00, 0x00, 0x00, 0xe0, 0xbf
        /*0070*/ 	.byte	0x00, 0x00, 0x00, 0x00, 0x00, 0x00, 0xf0, 0x3f, 0x00, 0x00, 0x00, 0x00, 0x00, 0x00, 0x00, 0x00
	.type		__cudart_i2opi_d,@object
	.size		__cudart_i2opi_d,(__cudart_i2opi_f - __cudart_i2opi_d)
__cudart_i2opi_d:
        /* <DEDUP_REMOVED lines=9> */
	.type		__cudart_i2opi_f,@object
	.size		__cudart_i2opi_f,(.L_0 - __cudart_i2opi_f)
__cudart_i2opi_f:
        /*0110*/ 	.byte	0x41, 0x90, 0x43, 0x3c, 0x99, 0x95, 0x62, 0xdb, 0xc0, 0xdd, 0x34, 0xf5, 0xd1, 0x57, 0x27, 0xfc
        /*0120*/ 	.byte	0x29, 0x15, 0x44, 0x4e, 0x6e, 0x83, 0xf9, 0xa2
.L_0:


//--------------------- .nv.shared.reserved.0     --------------------------
	.section	.nv.shared.reserved.0,"aw",@nobits
	.weak		__nv_reservedSMEM_offset_0_alias
	.size		__nv_reservedSMEM_offset_0_alias, 0, 64
	.other		__nv_reservedSMEM_offset_0_alias,@"STO_CUDA_RESERVED_SHARED STV_DEFAULT"
__nv_reservedSMEM_offset_0_alias:
	.zero		0
	.zero		64


//--------------------- .nv.constant0.phi_exp_inv_f32 --------------------------
	.section	.nv.constant0.phi_exp_inv_f32,"a",@progbits
	.sectionflags	@""
	.align	4
.nv.constant0.phi_exp_inv_f32:
	.zero		916


//--------------------- .nv.constant0.phi_exp_inv_f64 --------------------------
	.section	.nv.constant0.phi_exp_inv_f64,"a",@progbits
	.sectionflags	@""
	.align	4
.nv.constant0.phi_exp_inv_f64:
	.zero		916


//--------------------- .nv.constant0.phi_exp_f32 --------------------------
	.section	.nv.constant0.phi_exp_f32,"a",@progbits
	.sectionflags	@""
	.align	4
.nv.constant0.phi_exp_f32:
	.zero		916


//--------------------- .nv.constant0.phi_exp_f64 --------------------------
	.section	.nv.constant0.phi_exp_f64,"a",@progbits
	.sectionflags	@""
	.align	4
.nv.constant0.phi_exp_f64:
	.zero		916


//--------------------- .nv.constant0.atan2_toroidal_f32 --------------------------
	.section	.nv.constant0.atan2_toroidal_f32,"a",@progbits
	.sectionflags	@""
	.align	4
.nv.constant0.atan2_toroidal_f32:
	.zero		924


//--------------------- .nv.constant0.atan2_toroidal_f64 --------------------------
	.section	.nv.constant0.atan2_toroidal_f64,"a",@progbits
	.sectionflags	@""
	.align	4
.nv.constant0.atan2_toroidal_f64:
	.zero		924


//--------------------- .nv.constant0.cos_toroidal_f32 --------------------------
	.section	.nv.constant0.cos_toroidal_f32,"a",@progbits
	.sectionflags	@""
	.align	4
.nv.constant0.cos_toroidal_f32:
	.zero		916


//--------------------- .nv.constant0.cos_toroidal_f64 --------------------------
	.section	.nv.constant0.cos_toroidal_f64,"a",@progbits
	.sectionflags	@""
	.align	4
.nv.constant0.cos_toroidal_f64:
	.zero		916


//--------------------- .nv.constant0.sin_toroidal_f32 --------------------------
	.section	.nv.constant0.sin_toroidal_f32,"a",@progbits
	.sectionflags	@""
	.align	4
.nv.constant0.sin_toroidal_f32:
	.zero		916


//--------------------- .nv.constant0.sin_toroidal_f64 --------------------------
	.section	.nv.constant0.sin_toroidal_f64,"a",@progbits
	.sectionflags	@""
	.align	4
.nv.constant0.sin_toroidal_f64:
	.zero		916


//--------------------- .nv.constant0.div_broadcast_scalar_f32 --------------------------
	.section	.nv.constant0.div_broadcast_scalar_f32,"a",@progbits
	.sectionflags	@""
	.align	4
.nv.constant0.div_broadcast_scalar_f32:
	.zero		924


//--------------------- .nv.constant0.div_broadcast_scalar_f64 --------------------------
	.section	.nv.constant0.div_broadcast_scalar_f64,"a",@progbits
	.sectionflags	@""
	.align	4
.nv.constant0.div_broadcast_scalar_f64:
	.zero		924


//--------------------- .nv.constant0.mul_broadcast_scalar_f32 --------------------------
	.section	.nv.constant0.mul_broadcast_scalar_f32,"a",@progbits
	.sectionflags	@""
	.align	4
.nv.constant0.mul_broadcast_scalar_f32:
	.zero		924


//--------------------- .nv.constant0.mul_broadcast_scalar_f64 --------------------------
	.section	.nv.constant0.mul_broadcast_scalar_f64,"a",@progbits
	.sectionflags	@""
	.align	4
.nv.constant0.mul_broadcast_scalar_f64:
	.zero		924


//--------------------- .nv.constant0.sub_broadcast_scalar_f32 --------------------------
	.section	.nv.constant0.sub_broadcast_scalar_f32,"a",@progbits
	.sectionflags	@""
	.align	4
.nv.constant0.sub_broadcast_scalar_f32:
	.zero		924


//--------------------- .nv.constant0.sub_broadcast_scalar_f64 --------------------------
	.section	.nv.constant0.sub_broadcast_scalar_f64,"a",@progbits
	.sectionflags	@""
	.align	4
.nv.constant0.sub_broadcast_scalar_f64:
	.zero		924


//--------------------- .nv.constant0.add_broadcast_scalar_f32 --------------------------
	.section	.nv.constant0.add_broadcast_scalar_f32,"a",@progbits
	.sectionflags	@""
	.align	4
.nv.constant0.add_broadcast_scalar_f32:
	.zero		924


//--------------------- .nv.constant0.add_broadcast_scalar_f64 --------------------------
	.section	.nv.constant0.add_broadcast_scalar_f64,"a",@progbits
	.sectionflags	@""
	.align	4
.nv.constant0.add_broadcast_scalar_f64:
	.zero		924


//--------------------- .nv.constant0.exp_c128    --------------------------
	.section	.nv.constant0.exp_c128,"a",@progbits
	.sectionflags	@""
	.align	4
.nv.constant0.exp_c128:
	.zero		916


//--------------------- .nv.constant0.abs_c128    --------------------------
	.section	.nv.constant0.abs_c128,"a",@progbits
	.sectionflags	@""
	.align	4
.nv.constant0.abs_c128:
	.zero		916


//--------------------- .nv.constant0.div_c128    --------------------------
	.section	.nv.constant0.div_c128,"a",@progbits
	.sectionflags	@""
	.align	4
.nv.constant0.div_c128:
	.zero		924


//--------------------- .nv.constant0.neg_c128    --------------------------
	.section	.nv.constant0.neg_c128,"a",@progbits
	.sectionflags	@""
	.align	4
.nv.constant0.neg_c128:
	.zero		916


//--------------------- .nv.constant0.mul_c128    --------------------------
	.section	.nv.constant0.mul_c128,"a",@progbits
	.sectionflags	@""
	.align	4
.nv.constant0.mul_c128:
	.zero		924


//--------------------- .nv.constant0.sub_c128    --------------------------
	.section	.nv.constant0.sub_c128,"a",@progbits
	.sectionflags	@""
	.align	4
.nv.constant0.sub_c128:
	.zero		924


//--------------------- .nv.constant0.add_c128    --------------------------
	.section	.nv.constant0.add_c128,"a",@progbits
	.sectionflags	@""
	.align	4
.nv.constant0.add_c128:
	.zero		924


//--------------------- .nv.constant0.exp_golden_f32 --------------------------
	.section	.nv.constant0.exp_golden_f32,"a",@progbits
	.sectionflags	@""
	.align	4
.nv.constant0.exp_golden_f32:
	.zero		916


//--------------------- .nv.constant0.exp_golden_f64 --------------------------
	.section	.nv.constant0.exp_golden_f64,"a",@progbits
	.sectionflags	@""
	.align	4
.nv.constant0.exp_golden_f64:
	.zero		916


//--------------------- .nv.constant0.relu_f32    --------------------------
	.section	.nv.constant0.relu_f32,"a",@progbits
	.sectionflags	@""
	.align	4
.nv.constant0.relu_f32:
	.zero		916


//--------------------- .nv.constant0.relu_f64    --------------------------
	.section	.nv.constant0.relu_f64,"a",@progbits
	.sectionflags	@""
	.align	4
.nv.constant0.relu_f64:
	.zero		916


//--------------------- .nv.constant0.sigmoid_f32 --------------------------
	.section	.nv.constant0.sigmoid_f32,"a",@progbits
	.sectionflags	@""
	.align	4
.nv.constant0.sigmoid_f32:
	.zero		916


//--------------------- .nv.constant0.sigmoid_f64 --------------------------
	.section	.nv.constant0.sigmoid_f64,"a",@progbits
	.sectionflags	@""
	.align	4
.nv.constant0.sigmoid_f64:
	.zero		916


//--------------------- .nv.constant0.tanh_f32    --------------------------
	.section	.nv.constant0.tanh_f32,"a",@progbits
	.sectionflags	@""
	.align	4
.nv.constant0.tanh_f32:
	.zero		916


//--------------------- .nv.constant0.tanh_f64    --------------------------
	.section	.nv.constant0.tanh_f64,"a",@progbits
	.sectionflags	@""
	.align	4
.nv.constant0.tanh_f64:
	.zero		916


//--------------------- .nv.constant0.sqrt_f32    --------------------------
	.section	.nv.constant0.sqrt_f32,"a",@progbits
	.sectionflags	@""
	.align	4
.nv.constant0.sqrt_f32:
	.zero		916


//--------------------- .nv.constant0.sqrt_f64    --------------------------
	.section	.nv.constant0.sqrt_f64,"a",@progbits
	.sectionflags	@""
	.align	4
.nv.constant0.sqrt_f64:
	.zero		916


//--------------------- .nv.constant0.cos_f32     --------------------------
	.section	.nv.constant0.cos_f32,"a",@progbits
	.sectionflags	@""
	.align	4
.nv.constant0.cos_f32:
	.zero		916


//--------------------- .nv.constant0.cos_f64     --------------------------
	.section	.nv.constant0.cos_f64,"a",@progbits
	.sectionflags	@""
	.align	4
.nv.constant0.cos_f64:
	.zero		916


//--------------------- .nv.constant0.sin_f32     --------------------------
	.section	.nv.constant0.sin_f32,"a",@progbits
	.sectionflags	@""
	.align	4
.nv.constant0.sin_f32:
	.zero		916


//--------------------- .nv.constant0.sin_f64     --------------------------
	.section	.nv.constant0.sin_f64,"a",@progbits
	.sectionflags	@""
	.align	4
.nv.constant0.sin_f64:
	.zero		916


//--------------------- .nv.constant0.log_f32     --------------------------
	.section	.nv.constant0.log_f32,"a",@progbits
	.sectionflags	@""
	.align	4
.nv.constant0.log_f32:
	.zero		916


//--------------------- .nv.constant0.log_f64     --------------------------
	.section	.nv.constant0.log_f64,"a",@progbits
	.sectionflags	@""
	.align	4
.nv.constant0.log_f64:
	.zero		916


//--------------------- .nv.constant0.exp_f32     --------------------------
	.section	.nv.constant0.exp_f32,"a",@progbits
	.sectionflags	@""
	.align	4
.nv.constant0.exp_f32:
	.zero		916


//--------------------- .nv.constant0.exp_f64     --------------------------
	.section	.nv.constant0.exp_f64,"a",@progbits
	.sectionflags	@""
	.align	4
.nv.constant0.exp_f64:
	.zero		916


//--------------------- .nv.constant0.scalar_mul_f64 --------------------------
	.section	.nv.constant0.scalar_mul_f64,"a",@progbits
	.sectionflags	@""
	.align	4
.nv.constant0.scalar_mul_f64:
	.zero		924


//--------------------- .nv.constant0.scalar_add_f64 --------------------------
	.section	.nv.constant0.scalar_add_f64,"a",@progbits
	.sectionflags	@""
	.align	4
.nv.constant0.scalar_add_f64:
	.zero		924


//--------------------- .nv.constant0.abs_f32     --------------------------
	.section	.nv.constant0.abs_f32,"a",@progbits
	.sectionflags	@""
	.align	4
.nv.constant0.abs_f32:
	.zero		916


//--------------------- .nv.constant0.abs_f64     --------------------------
	.section	.nv.constant0.abs_f64,"a",@progbits
	.sectionflags	@""
	.align	4
.nv.constant0.abs_f64:
	.zero		916


//--------------------- .nv.constant0.neg_f32     --------------------------
	.section	.nv.constant0.neg_f32,"a",@progbits
	.sectionflags	@""
	.align	4
.nv.constant0.neg_f32:
	.zero		916


//--------------------- .nv.constant0.neg_f64     --------------------------
	.section	.nv.constant0.neg_f64,"a",@progbits
	.sectionflags	@""
	.align	4
.nv.constant0.neg_f64:
	.zero		916


//--------------------- .nv.constant0.div_f32     --------------------------
	.section	.nv.constant0.div_f32,"a",@progbits
	.sectionflags	@""
	.align	4
.nv.constant0.div_f32:
	.zero		924


//--------------------- .nv.constant0.div_f64     --------------------------
	.section	.nv.constant0.div_f64,"a",@progbits
	.sectionflags	@""
	.align	4
.nv.constant0.div_f64:
	.zero		924


//--------------------- .nv.constant0.mul_f32     --------------------------
	.section	.nv.constant0.mul_f32,"a",@progbits
	.sectionflags	@""
	.align	4
.nv.constant0.mul_f32:
	.zero		924


//--------------------- .nv.constant0.mul_f64     --------------------------
	.section	.nv.constant0.mul_f64,"a",@progbits
	.sectionflags	@""
	.align	4
.nv.constant0.mul_f64:
	.zero		924


//--------------------- .nv.constant0.sub_f32     --------------------------
	.section	.nv.constant0.sub_f32,"a",@progbits
	.sectionflags	@""
	.align	4
.nv.constant0.sub_f32:
	.zero		924


//--------------------- .nv.constant0.sub_f64     --------------------------
	.section	.nv.constant0.sub_f64,"a",@progbits
	.sectionflags	@""
	.align	4
.nv.constant0.sub_f64:
	.zero		924


//--------------------- .nv.constant0.add_f32     --------------------------
	.section	.nv.constant0.add_f32,"a",@progbits
	.sectionflags	@""
	.align	4
.nv.constant0.add_f32:
	.zero		924


//--------------------- .nv.constant0.add_f64     --------------------------
	.section	.nv.constant0.add_f64,"a",@progbits
	.sectionflags	@""
	.align	4
.nv.constant0.add_f64:
	.zero		924


//--------------------- SYMBOLS --------------------------

	.type		.nv.reservedSmem.offset0,@object
	.size		.nv.reservedSmem.offset0,0x4
